//
// Generated by NVIDIA NVVM Compiler
//
// Compiler Build ID: CL-36424714
// Cuda compilation tools, release 13.0, V13.0.88
// Based on NVVM 20.0.0
//

.version 9.0
.target sm_100
.address_size 64

	// .globl	_Z9matmulvecPfS_iiS_
// _ZZ16filter_transform6TensorS_S_E12intermediate has been demoted
// _ZZ24flipped_filter_transform6TensorS_S_E12intermediate has been demoted

.visible .entry _Z9matmulvecPfS_iiS_(
	.param .u64 .ptr .align 1 _Z9matmulvecPfS_iiS__param_0,
	.param .u64 .ptr .align 1 _Z9matmulvecPfS_iiS__param_1,
	.param .u32 _Z9matmulvecPfS_iiS__param_2,
	.param .u32 _Z9matmulvecPfS_iiS__param_3,
	.param .u64 .ptr .align 1 _Z9matmulvecPfS_iiS__param_4
)
{
	.reg .pred 	%p<11>;
	.reg .b32 	%r<38>;
	.reg .b32 	%f<112>;
	.reg .b64 	%rd<31>;

	ld.param.u64 	%rd11, [_Z9matmulvecPfS_iiS__param_0];
	ld.param.u64 	%rd12, [_Z9matmulvecPfS_iiS__param_1];
	ld.param.u32 	%r24, [_Z9matmulvecPfS_iiS__param_2];
	ld.param.u32 	%r23, [_Z9matmulvecPfS_iiS__param_3];
	ld.param.u64 	%rd10, [_Z9matmulvecPfS_iiS__param_4];
	cvta.to.global.u64 	%rd1, %rd12;
	cvta.to.global.u64 	%rd2, %rd11;
	mov.u32 	%r25, %ctaid.x;
	mov.u32 	%r26, %ntid.x;
	mov.u32 	%r27, %tid.x;
	mad.lo.s32 	%r1, %r25, %r26, %r27;
	setp.ge.s32 	%p1, %r1, %r24;
	@%p1 bra 	$L__BB0_15;
	setp.lt.s32 	%p2, %r23, 1;
	mov.f32 	%f111, 0f00000000;
	@%p2 bra 	$L__BB0_14;
	mul.lo.s32 	%r2, %r23, %r1;
	and.b32  	%r3, %r23, 15;
	setp.lt.u32 	%p3, %r23, 16;
	mov.f32 	%f111, 0f00000000;
	mov.b32 	%r34, 0;
	@%p3 bra 	$L__BB0_5;
	and.b32  	%r34, %r23, 2147483632;
	neg.s32 	%r32, %r34;
	add.s64 	%rd3, %rd2, 32;
	add.s64 	%rd29, %rd1, 32;
	mov.f32 	%f111, 0f00000000;
	mov.u32 	%r31, %r2;
$L__BB0_4:
	.pragma "nounroll";
	mul.wide.s32 	%rd13, %r31, 4;
	add.s64 	%rd14, %rd3, %rd13;
	ld.global.f32 	%f18, [%rd14+-32];
	ld.global.f32 	%f19, [%rd29+-32];
	fma.rn.f32 	%f20, %f18, %f19, %f111;
	ld.global.f32 	%f21, [%rd14+-28];
	ld.global.f32 	%f22, [%rd29+-28];
	fma.rn.f32 	%f23, %f21, %f22, %f20;
	ld.global.f32 	%f24, [%rd14+-24];
	ld.global.f32 	%f25, [%rd29+-24];
	fma.rn.f32 	%f26, %f24, %f25, %f23;
	ld.global.f32 	%f27, [%rd14+-20];
	ld.global.f32 	%f28, [%rd29+-20];
	fma.rn.f32 	%f29, %f27, %f28, %f26;
	ld.global.f32 	%f30, [%rd14+-16];
	ld.global.f32 	%f31, [%rd29+-16];
	fma.rn.f32 	%f32, %f30, %f31, %f29;
	ld.global.f32 	%f33, [%rd14+-12];
	ld.global.f32 	%f34, [%rd29+-12];
	fma.rn.f32 	%f35, %f33, %f34, %f32;
	ld.global.f32 	%f36, [%rd14+-8];
	ld.global.f32 	%f37, [%rd29+-8];
	fma.rn.f32 	%f38, %f36, %f37, %f35;
	ld.global.f32 	%f39, [%rd14+-4];
	ld.global.f32 	%f40, [%rd29+-4];
	fma.rn.f32 	%f41, %f39, %f40, %f38;
	ld.global.f32 	%f42, [%rd14];
	ld.global.f32 	%f43, [%rd29];
	fma.rn.f32 	%f44, %f42, %f43, %f41;
	ld.global.f32 	%f45, [%rd14+4];
	ld.global.f32 	%f46, [%rd29+4];
	fma.rn.f32 	%f47, %f45, %f46, %f44;
	ld.global.f32 	%f48, [%rd14+8];
	ld.global.f32 	%f49, [%rd29+8];
	fma.rn.f32 	%f50, %f48, %f49, %f47;
	ld.global.f32 	%f51, [%rd14+12];
	ld.global.f32 	%f52, [%rd29+12];
	fma.rn.f32 	%f53, %f51, %f52, %f50;
	ld.global.f32 	%f54, [%rd14+16];
	ld.global.f32 	%f55, [%rd29+16];
	fma.rn.f32 	%f56, %f54, %f55, %f53;
	ld.global.f32 	%f57, [%rd14+20];
	ld.global.f32 	%f58, [%rd29+20];
	fma.rn.f32 	%f59, %f57, %f58, %f56;
	ld.global.f32 	%f60, [%rd14+24];
	ld.global.f32 	%f61, [%rd29+24];
	fma.rn.f32 	%f62, %f60, %f61, %f59;
	ld.global.f32 	%f63, [%rd14+28];
	ld.global.f32 	%f64, [%rd29+28];
	fma.rn.f32 	%f111, %f63, %f64, %f62;
	add.s32 	%r32, %r32, 16;
	add.s32 	%r31, %r31, 16;
	add.s64 	%rd29, %rd29, 64;
	setp.ne.s32 	%p4, %r32, 0;
	@%p4 bra 	$L__BB0_4;
$L__BB0_5:
	setp.eq.s32 	%p5, %r3, 0;
	@%p5 bra 	$L__BB0_14;
	and.b32  	%r11, %r23, 7;
	setp.lt.u32 	%p6, %r3, 8;
	@%p6 bra 	$L__BB0_8;
	add.s32 	%r29, %r34, %r2;
	mul.wide.s32 	%rd15, %r29, 4;
	add.s64 	%rd16, %rd2, %rd15;
	ld.global.f32 	%f66, [%rd16];
	mul.wide.u32 	%rd17, %r34, 4;
	add.s64 	%rd18, %rd1, %rd17;
	ld.global.f32 	%f67, [%rd18];
	fma.rn.f32 	%f68, %f66, %f67, %f111;
	ld.global.f32 	%f69, [%rd16+4];
	ld.global.f32 	%f70, [%rd18+4];
	fma.rn.f32 	%f71, %f69, %f70, %f68;
	ld.global.f32 	%f72, [%rd16+8];
	ld.global.f32 	%f73, [%rd18+8];
	fma.rn.f32 	%f74, %f72, %f73, %f71;
	ld.global.f32 	%f75, [%rd16+12];
	ld.global.f32 	%f76, [%rd18+12];
	fma.rn.f32 	%f77, %f75, %f76, %f74;
	ld.global.f32 	%f78, [%rd16+16];
	ld.global.f32 	%f79, [%rd18+16];
	fma.rn.f32 	%f80, %f78, %f79, %f77;
	ld.global.f32 	%f81, [%rd16+20];
	ld.global.f32 	%f82, [%rd18+20];
	fma.rn.f32 	%f83, %f81, %f82, %f80;
	ld.global.f32 	%f84, [%rd16+24];
	ld.global.f32 	%f85, [%rd18+24];
	fma.rn.f32 	%f86, %f84, %f85, %f83;
	ld.global.f32 	%f87, [%rd16+28];
	ld.global.f32 	%f88, [%rd18+28];
	fma.rn.f32 	%f111, %f87, %f88, %f86;
	add.s32 	%r34, %r34, 8;
$L__BB0_8:
	setp.eq.s32 	%p7, %r11, 0;
	@%p7 bra 	$L__BB0_14;
	and.b32  	%r14, %r23, 3;
	setp.lt.u32 	%p8, %r11, 4;
	@%p8 bra 	$L__BB0_11;
	add.s32 	%r30, %r34, %r2;
	mul.wide.s32 	%rd19, %r30, 4;
	add.s64 	%rd20, %rd2, %rd19;
	ld.global.f32 	%f90, [%rd20];
	mul.wide.u32 	%rd21, %r34, 4;
	add.s64 	%rd22, %rd1, %rd21;
	ld.global.f32 	%f91, [%rd22];
	fma.rn.f32 	%f92, %f90, %f91, %f111;
	ld.global.f32 	%f93, [%rd20+4];
	ld.global.f32 	%f94, [%rd22+4];
	fma.rn.f32 	%f95, %f93, %f94, %f92;
	ld.global.f32 	%f96, [%rd20+8];
	ld.global.f32 	%f97, [%rd22+8];
	fma.rn.f32 	%f98, %f96, %f97, %f95;
	ld.global.f32 	%f99, [%rd20+12];
	ld.global.f32 	%f100, [%rd22+12];
	fma.rn.f32 	%f111, %f99, %f100, %f98;
	add.s32 	%r34, %r34, 4;
$L__BB0_11:
	setp.eq.s32 	%p9, %r14, 0;
	@%p9 bra 	$L__BB0_14;
	mul.wide.u32 	%rd23, %r34, 4;
	add.s64 	%rd30, %rd1, %rd23;
	add.s32 	%r37, %r34, %r2;
	neg.s32 	%r36, %r14;
$L__BB0_13:
	.pragma "nounroll";
	mul.wide.s32 	%rd24, %r37, 4;
	add.s64 	%rd25, %rd2, %rd24;
	ld.global.f32 	%f101, [%rd25];
	ld.global.f32 	%f102, [%rd30];
	fma.rn.f32 	%f111, %f101, %f102, %f111;
	add.s64 	%rd30, %rd30, 4;
	add.s32 	%r37, %r37, 1;
	add.s32 	%r36, %r36, 1;
	setp.ne.s32 	%p10, %r36, 0;
	@%p10 bra 	$L__BB0_13;
$L__BB0_14:
	cvta.to.global.u64 	%rd26, %rd10;
	mul.wide.s32 	%rd27, %r1, 4;
	add.s64 	%rd28, %rd26, %rd27;
	st.global.f32 	[%rd28], %f111;
$L__BB0_15:
	ret;

}
	// .globl	_Z9matmulmat6TensorS_S_
.visible .entry _Z9matmulmat6TensorS_S_(
	.param .align 8 .b8 _Z9matmulmat6TensorS_S__param_0[80],
	.param .align 8 .b8 _Z9matmulmat6TensorS_S__param_1[80],
	.param .align 8 .b8 _Z9matmulmat6TensorS_S__param_2[80]
)
{
	.reg .pred 	%p<34>;
	.reg .b32 	%r<10>;
	.reg .b32 	%f<68>;
	.reg .b64 	%rd<156>;

	ld.param.u64 	%rd40, [_Z9matmulmat6TensorS_S__param_2+72];
	ld.param.u64 	%rd37, [_Z9matmulmat6TensorS_S__param_2+48];
	ld.param.u64 	%rd36, [_Z9matmulmat6TensorS_S__param_2+40];
	ld.param.u64 	%rd35, [_Z9matmulmat6TensorS_S__param_2+32];
	ld.param.u64 	%rd31, [_Z9matmulmat6TensorS_S__param_2];
	ld.param.u64 	%rd1, [_Z9matmulmat6TensorS_S__param_0];
	ld.param.u64 	%rd4, [_Z9matmulmat6TensorS_S__param_0+48];
	ld.param.u64 	%rd6, [_Z9matmulmat6TensorS_S__param_1];
	ld.param.u64 	%rd7, [_Z9matmulmat6TensorS_S__param_1+32];
	ld.param.u64 	%rd8, [_Z9matmulmat6TensorS_S__param_1+40];
	ld.param.u64 	%rd3, [_Z9matmulmat6TensorS_S__param_0+40];
	ld.param.u64 	%rd41, [_Z9matmulmat6TensorS_S__param_1+72];
	ld.param.u64 	%rd42, [_Z9matmulmat6TensorS_S__param_0+72];
	ld.param.u64 	%rd43, [_Z9matmulmat6TensorS_S__param_0+32];
	ld.param.u64 	%rd44, [_Z9matmulmat6TensorS_S__param_1+48];
	cvta.to.global.u64 	%rd2, %rd43;
	cvta.to.global.u64 	%rd5, %rd42;
	cvta.to.global.u64 	%rd9, %rd41;
	mov.u32 	%r2, %ctaid.x;
	mov.u32 	%r3, %ntid.x;
	mov.u32 	%r4, %tid.x;
	mad.lo.s32 	%r1, %r2, %r3, %r4;
	mov.u32 	%r5, %ctaid.y;
	mov.u32 	%r6, %ntid.y;
	mov.u32 	%r7, %tid.y;
	mad.lo.s32 	%r8, %r5, %r6, %r7;
	cvt.s64.s32 	%rd46, %r1;
	setp.le.u64 	%p2, %rd3, %rd46;
	cvt.u64.u32 	%rd11, %r8;
	setp.le.u64 	%p3, %rd44, %rd11;
	or.pred  	%p4, %p2, %p3;
	@%p4 bra 	$L__BB1_14;
	setp.eq.s64 	%p5, %rd4, 0;
	mov.f32 	%f67, 0f00000000;
	@%p5 bra 	$L__BB1_13;
	setp.gt.s32 	%p6, %r1, -1;
	cvt.u64.u32 	%rd48, %r1;
	setp.gt.u64 	%p7, %rd3, %rd48;
	and.pred  	%p1, %p6, %p7;
	mul.lo.s64 	%rd12, %rd1, %rd48;
	cvta.to.global.u64 	%rd49, %rd7;
	shl.b64 	%rd50, %rd11, 2;
	add.s64 	%rd13, %rd49, %rd50;
	and.b64  	%rd14, %rd4, 7;
	setp.lt.u64 	%p8, %rd4, 8;
	mov.f32 	%f67, 0f00000000;
	mov.b64 	%rd154, 0;
	@%p8 bra 	$L__BB1_5;
	and.b64  	%rd154, %rd4, -8;
	add.s64 	%rd52, %rd12, %rd2;
	add.s64 	%rd151, %rd52, 16;
	shl.b64 	%rd17, %rd6, 3;
	mov.f32 	%f67, 0f00000000;
	mov.b64 	%rd152, 0;
	mov.u64 	%rd150, %rd13;
$L__BB1_4:
	.pragma "nounroll";
	add.s64 	%rd53, %rd151, -16;
	selp.b64 	%rd54, %rd53, %rd5, %p1;
	ld.global.f32 	%f17, [%rd54];
	setp.gt.u64 	%p9, %rd8, %rd152;
	selp.b64 	%rd55, %rd150, %rd9, %p9;
	ld.global.f32 	%f18, [%rd55];
	fma.rn.f32 	%f19, %f17, %f18, %f67;
	add.s64 	%rd56, %rd151, -12;
	selp.b64 	%rd57, %rd56, %rd5, %p1;
	ld.global.f32 	%f20, [%rd57];
	add.s64 	%rd58, %rd152, 1;
	setp.gt.u64 	%p10, %rd8, %rd58;
	add.s64 	%rd59, %rd150, %rd6;
	selp.b64 	%rd60, %rd59, %rd9, %p10;
	ld.global.f32 	%f21, [%rd60];
	fma.rn.f32 	%f22, %f20, %f21, %f19;
	add.s64 	%rd61, %rd151, -8;
	selp.b64 	%rd62, %rd61, %rd5, %p1;
	ld.global.f32 	%f23, [%rd62];
	add.s64 	%rd63, %rd152, 2;
	setp.gt.u64 	%p11, %rd8, %rd63;
	add.s64 	%rd64, %rd59, %rd6;
	selp.b64 	%rd65, %rd64, %rd9, %p11;
	ld.global.f32 	%f24, [%rd65];
	fma.rn.f32 	%f25, %f23, %f24, %f22;
	add.s64 	%rd66, %rd151, -4;
	selp.b64 	%rd67, %rd66, %rd5, %p1;
	ld.global.f32 	%f26, [%rd67];
	add.s64 	%rd68, %rd152, 3;
	setp.gt.u64 	%p12, %rd8, %rd68;
	add.s64 	%rd69, %rd64, %rd6;
	selp.b64 	%rd70, %rd69, %rd9, %p12;
	ld.global.f32 	%f27, [%rd70];
	fma.rn.f32 	%f28, %f26, %f27, %f25;
	selp.b64 	%rd71, %rd151, %rd5, %p1;
	ld.global.f32 	%f29, [%rd71];
	add.s64 	%rd72, %rd152, 4;
	setp.gt.u64 	%p13, %rd8, %rd72;
	add.s64 	%rd73, %rd69, %rd6;
	selp.b64 	%rd74, %rd73, %rd9, %p13;
	ld.global.f32 	%f30, [%rd74];
	fma.rn.f32 	%f31, %f29, %f30, %f28;
	add.s64 	%rd75, %rd151, 4;
	selp.b64 	%rd76, %rd75, %rd5, %p1;
	ld.global.f32 	%f32, [%rd76];
	add.s64 	%rd77, %rd152, 5;
	setp.gt.u64 	%p14, %rd8, %rd77;
	add.s64 	%rd78, %rd73, %rd6;
	selp.b64 	%rd79, %rd78, %rd9, %p14;
	ld.global.f32 	%f33, [%rd79];
	fma.rn.f32 	%f34, %f32, %f33, %f31;
	add.s64 	%rd80, %rd151, 8;
	selp.b64 	%rd81, %rd80, %rd5, %p1;
	ld.global.f32 	%f35, [%rd81];
	add.s64 	%rd82, %rd152, 6;
	setp.gt.u64 	%p15, %rd8, %rd82;
	add.s64 	%rd83, %rd78, %rd6;
	selp.b64 	%rd84, %rd83, %rd9, %p15;
	ld.global.f32 	%f36, [%rd84];
	fma.rn.f32 	%f37, %f35, %f36, %f34;
	add.s64 	%rd85, %rd151, 12;
	selp.b64 	%rd86, %rd85, %rd5, %p1;
	ld.global.f32 	%f38, [%rd86];
	add.s64 	%rd87, %rd152, 7;
	setp.gt.u64 	%p16, %rd8, %rd87;
	add.s64 	%rd88, %rd83, %rd6;
	selp.b64 	%rd89, %rd88, %rd9, %p16;
	ld.global.f32 	%f39, [%rd89];
	fma.rn.f32 	%f67, %f38, %f39, %f37;
	add.s64 	%rd151, %rd151, 32;
	add.s64 	%rd150, %rd150, %rd17;
	add.s64 	%rd152, %rd152, 8;
	setp.ne.s64 	%p17, %rd152, %rd154;
	@%p17 bra 	$L__BB1_4;
$L__BB1_5:
	setp.eq.s64 	%p18, %rd14, 0;
	@%p18 bra 	$L__BB1_13;
	add.s64 	%rd25, %rd2, %rd12;
	and.b64  	%rd26, %rd4, 3;
	setp.lt.u64 	%p19, %rd14, 4;
	@%p19 bra 	$L__BB1_8;
	shl.b64 	%rd90, %rd154, 2;
	add.s64 	%rd91, %rd25, %rd90;
	selp.b64 	%rd92, %rd91, %rd5, %p1;
	ld.global.f32 	%f41, [%rd92];
	setp.gt.u64 	%p20, %rd8, %rd154;
	mad.lo.s64 	%rd93, %rd154, %rd6, %rd13;
	selp.b64 	%rd94, %rd93, %rd9, %p20;
	ld.global.f32 	%f42, [%rd94];
	fma.rn.f32 	%f43, %f41, %f42, %f67;
	add.s64 	%rd95, %rd154, 1;
	and.b64  	%rd96, %rd95, 4294967295;
	shl.b64 	%rd97, %rd95, 2;
	and.b64  	%rd98, %rd97, 17179869180;
	add.s64 	%rd99, %rd25, %rd98;
	selp.b64 	%rd100, %rd99, %rd5, %p1;
	ld.global.f32 	%f44, [%rd100];
	setp.gt.u64 	%p21, %rd8, %rd96;
	mad.lo.s64 	%rd101, %rd96, %rd6, %rd13;
	selp.b64 	%rd102, %rd101, %rd9, %p21;
	ld.global.f32 	%f45, [%rd102];
	fma.rn.f32 	%f46, %f44, %f45, %f43;
	add.s64 	%rd103, %rd154, 2;
	and.b64  	%rd104, %rd103, 4294967295;
	shl.b64 	%rd105, %rd103, 2;
	and.b64  	%rd106, %rd105, 17179869180;
	add.s64 	%rd107, %rd25, %rd106;
	selp.b64 	%rd108, %rd107, %rd5, %p1;
	ld.global.f32 	%f47, [%rd108];
	setp.gt.u64 	%p22, %rd8, %rd104;
	mad.lo.s64 	%rd109, %rd104, %rd6, %rd13;
	selp.b64 	%rd110, %rd109, %rd9, %p22;
	ld.global.f32 	%f48, [%rd110];
	fma.rn.f32 	%f49, %f47, %f48, %f46;
	add.s64 	%rd111, %rd154, 3;
	and.b64  	%rd112, %rd111, 4294967295;
	shl.b64 	%rd113, %rd111, 2;
	and.b64  	%rd114, %rd113, 17179869180;
	add.s64 	%rd115, %rd25, %rd114;
	selp.b64 	%rd116, %rd115, %rd5, %p1;
	ld.global.f32 	%f50, [%rd116];
	setp.gt.u64 	%p23, %rd8, %rd112;
	mad.lo.s64 	%rd117, %rd112, %rd6, %rd13;
	selp.b64 	%rd118, %rd117, %rd9, %p23;
	ld.global.f32 	%f51, [%rd118];
	fma.rn.f32 	%f67, %f50, %f51, %f49;
	add.s64 	%rd119, %rd154, 4;
	and.b64  	%rd154, %rd119, 4294967295;
$L__BB1_8:
	setp.eq.s64 	%p24, %rd26, 0;
	@%p24 bra 	$L__BB1_13;
	setp.eq.s64 	%p25, %rd26, 1;
	@%p25 bra 	$L__BB1_11;
	shl.b64 	%rd120, %rd154, 2;
	add.s64 	%rd121, %rd25, %rd120;
	selp.b64 	%rd122, %rd121, %rd5, %p1;
	ld.global.f32 	%f53, [%rd122];
	setp.gt.u64 	%p26, %rd8, %rd154;
	mad.lo.s64 	%rd123, %rd154, %rd6, %rd13;
	selp.b64 	%rd124, %rd123, %rd9, %p26;
	ld.global.f32 	%f54, [%rd124];
	fma.rn.f32 	%f55, %f53, %f54, %f67;
	add.s64 	%rd125, %rd154, 1;
	and.b64  	%rd126, %rd125, 4294967295;
	shl.b64 	%rd127, %rd125, 2;
	and.b64  	%rd128, %rd127, 17179869180;
	add.s64 	%rd129, %rd25, %rd128;
	selp.b64 	%rd130, %rd129, %rd5, %p1;
	ld.global.f32 	%f56, [%rd130];
	setp.gt.u64 	%p27, %rd8, %rd126;
	mad.lo.s64 	%rd131, %rd126, %rd6, %rd13;
	selp.b64 	%rd132, %rd131, %rd9, %p27;
	ld.global.f32 	%f57, [%rd132];
	fma.rn.f32 	%f67, %f56, %f57, %f55;
	add.s64 	%rd133, %rd154, 2;
	and.b64  	%rd154, %rd133, 4294967295;
$L__BB1_11:
	and.b64  	%rd134, %rd4, 1;
	setp.eq.b64 	%p28, %rd134, 1;
	not.pred 	%p29, %p28;
	@%p29 bra 	$L__BB1_13;
	shl.b64 	%rd135, %rd154, 2;
	add.s64 	%rd136, %rd25, %rd135;
	selp.b64 	%rd137, %rd136, %rd5, %p1;
	ld.global.f32 	%f58, [%rd137];
	setp.gt.u64 	%p30, %rd8, %rd154;
	mad.lo.s64 	%rd138, %rd154, %rd6, %rd13;
	selp.b64 	%rd139, %rd138, %rd9, %p30;
	ld.global.f32 	%f59, [%rd139];
	fma.rn.f32 	%f67, %f58, %f59, %f67;
$L__BB1_13:
	setp.gt.s32 	%p31, %r1, -1;
	cvt.u64.u32 	%rd140, %r1;
	setp.gt.u64 	%p32, %rd36, %rd140;
	setp.gt.u64 	%p33, %rd37, %rd11;
	cvta.to.global.u64 	%rd142, %rd35;
	mad.lo.s64 	%rd143, %rd31, %rd140, %rd142;
	shl.b64 	%rd144, %rd11, 2;
	add.s64 	%rd145, %rd143, %rd144;
	cvta.to.global.u64 	%rd146, %rd40;
	selp.b64 	%rd147, %rd145, %rd146, %p33;
	selp.b64 	%rd148, %rd147, %rd146, %p32;
	selp.b64 	%rd149, %rd148, %rd146, %p31;
	st.global.f32 	[%rd149], %f67;
$L__BB1_14:
	ret;

}
	// .globl	_Z10matmulmatT6TensorS_S_
.visible .entry _Z10matmulmatT6TensorS_S_(
	.param .align 8 .b8 _Z10matmulmatT6TensorS_S__param_0[80],
	.param .align 8 .b8 _Z10matmulmatT6TensorS_S__param_1[80],
	.param .align 8 .b8 _Z10matmulmatT6TensorS_S__param_2[80]
)
{
	.reg .pred 	%p<48>;
	.reg .b32 	%r<10>;
	.reg .b32 	%f<112>;
	.reg .b64 	%rd<253>;

	ld.param.u64 	%rd47, [_Z10matmulmatT6TensorS_S__param_2+72];
	ld.param.u64 	%rd44, [_Z10matmulmatT6TensorS_S__param_2+48];
	ld.param.u64 	%rd43, [_Z10matmulmatT6TensorS_S__param_2+40];
	ld.param.u64 	%rd42, [_Z10matmulmatT6TensorS_S__param_2+32];
	ld.param.u64 	%rd38, [_Z10matmulmatT6TensorS_S__param_2];
	ld.param.u64 	%rd1, [_Z10matmulmatT6TensorS_S__param_0];
	ld.param.u64 	%rd4, [_Z10matmulmatT6TensorS_S__param_0+48];
	ld.param.u64 	%rd6, [_Z10matmulmatT6TensorS_S__param_1];
	ld.param.u64 	%rd8, [_Z10matmulmatT6TensorS_S__param_1+48];
	ld.param.u64 	%rd3, [_Z10matmulmatT6TensorS_S__param_0+40];
	ld.param.u64 	%rd48, [_Z10matmulmatT6TensorS_S__param_1+72];
	ld.param.u64 	%rd49, [_Z10matmulmatT6TensorS_S__param_1+32];
	ld.param.u64 	%rd50, [_Z10matmulmatT6TensorS_S__param_0+72];
	ld.param.u64 	%rd51, [_Z10matmulmatT6TensorS_S__param_0+32];
	ld.param.u64 	%rd52, [_Z10matmulmatT6TensorS_S__param_1+40];
	cvta.to.global.u64 	%rd2, %rd51;
	cvta.to.global.u64 	%rd5, %rd50;
	cvta.to.global.u64 	%rd7, %rd49;
	cvta.to.global.u64 	%rd9, %rd48;
	mov.u32 	%r2, %ctaid.x;
	mov.u32 	%r3, %ntid.x;
	mov.u32 	%r4, %tid.x;
	mad.lo.s32 	%r1, %r2, %r3, %r4;
	mov.u32 	%r5, %ctaid.y;
	mov.u32 	%r6, %ntid.y;
	mov.u32 	%r7, %tid.y;
	mad.lo.s32 	%r8, %r5, %r6, %r7;
	cvt.s64.s32 	%rd54, %r1;
	setp.le.u64 	%p2, %rd3, %rd54;
	cvt.u64.u32 	%rd12, %r8;
	setp.le.u64 	%p3, %rd52, %rd12;
	or.pred  	%p4, %p2, %p3;
	@%p4 bra 	$L__BB2_14;
	setp.eq.s64 	%p5, %rd4, 0;
	mov.f32 	%f111, 0f00000000;
	@%p5 bra 	$L__BB2_13;
	setp.gt.s32 	%p6, %r1, -1;
	cvt.u64.u32 	%rd56, %r1;
	setp.gt.u64 	%p7, %rd3, %rd56;
	and.pred  	%p1, %p6, %p7;
	mul.lo.s64 	%rd13, %rd1, %rd56;
	mul.lo.s64 	%rd14, %rd6, %rd12;
	and.b64  	%rd15, %rd4, 15;
	setp.lt.u64 	%p8, %rd4, 16;
	mov.f32 	%f111, 0f00000000;
	mov.b64 	%rd249, 0;
	@%p8 bra 	$L__BB2_5;
	and.b64  	%rd249, %rd4, -16;
	add.s64 	%rd58, %rd13, %rd2;
	add.s64 	%rd246, %rd58, 32;
	add.s64 	%rd59, %rd14, %rd7;
	add.s64 	%rd245, %rd59, 32;
	mov.f32 	%f111, 0f00000000;
	mov.b64 	%rd247, 0;
$L__BB2_4:
	.pragma "nounroll";
	add.s64 	%rd60, %rd246, -32;
	selp.b64 	%rd61, %rd60, %rd5, %p1;
	ld.global.f32 	%f18, [%rd61];
	setp.gt.u64 	%p9, %rd8, %rd247;
	add.s64 	%rd62, %rd245, -32;
	selp.b64 	%rd63, %rd62, %rd9, %p9;
	ld.global.f32 	%f19, [%rd63];
	fma.rn.f32 	%f20, %f18, %f19, %f111;
	add.s64 	%rd64, %rd246, -28;
	selp.b64 	%rd65, %rd64, %rd5, %p1;
	ld.global.f32 	%f21, [%rd65];
	add.s64 	%rd66, %rd247, 1;
	setp.gt.u64 	%p10, %rd8, %rd66;
	add.s64 	%rd67, %rd245, -28;
	selp.b64 	%rd68, %rd67, %rd9, %p10;
	ld.global.f32 	%f22, [%rd68];
	fma.rn.f32 	%f23, %f21, %f22, %f20;
	add.s64 	%rd69, %rd246, -24;
	selp.b64 	%rd70, %rd69, %rd5, %p1;
	ld.global.f32 	%f24, [%rd70];
	add.s64 	%rd71, %rd247, 2;
	setp.gt.u64 	%p11, %rd8, %rd71;
	add.s64 	%rd72, %rd245, -24;
	selp.b64 	%rd73, %rd72, %rd9, %p11;
	ld.global.f32 	%f25, [%rd73];
	fma.rn.f32 	%f26, %f24, %f25, %f23;
	add.s64 	%rd74, %rd246, -20;
	selp.b64 	%rd75, %rd74, %rd5, %p1;
	ld.global.f32 	%f27, [%rd75];
	add.s64 	%rd76, %rd247, 3;
	setp.gt.u64 	%p12, %rd8, %rd76;
	add.s64 	%rd77, %rd245, -20;
	selp.b64 	%rd78, %rd77, %rd9, %p12;
	ld.global.f32 	%f28, [%rd78];
	fma.rn.f32 	%f29, %f27, %f28, %f26;
	add.s64 	%rd79, %rd246, -16;
	selp.b64 	%rd80, %rd79, %rd5, %p1;
	ld.global.f32 	%f30, [%rd80];
	add.s64 	%rd81, %rd247, 4;
	setp.gt.u64 	%p13, %rd8, %rd81;
	add.s64 	%rd82, %rd245, -16;
	selp.b64 	%rd83, %rd82, %rd9, %p13;
	ld.global.f32 	%f31, [%rd83];
	fma.rn.f32 	%f32, %f30, %f31, %f29;
	add.s64 	%rd84, %rd246, -12;
	selp.b64 	%rd85, %rd84, %rd5, %p1;
	ld.global.f32 	%f33, [%rd85];
	add.s64 	%rd86, %rd247, 5;
	setp.gt.u64 	%p14, %rd8, %rd86;
	add.s64 	%rd87, %rd245, -12;
	selp.b64 	%rd88, %rd87, %rd9, %p14;
	ld.global.f32 	%f34, [%rd88];
	fma.rn.f32 	%f35, %f33, %f34, %f32;
	add.s64 	%rd89, %rd246, -8;
	selp.b64 	%rd90, %rd89, %rd5, %p1;
	ld.global.f32 	%f36, [%rd90];
	add.s64 	%rd91, %rd247, 6;
	setp.gt.u64 	%p15, %rd8, %rd91;
	add.s64 	%rd92, %rd245, -8;
	selp.b64 	%rd93, %rd92, %rd9, %p15;
	ld.global.f32 	%f37, [%rd93];
	fma.rn.f32 	%f38, %f36, %f37, %f35;
	add.s64 	%rd94, %rd246, -4;
	selp.b64 	%rd95, %rd94, %rd5, %p1;
	ld.global.f32 	%f39, [%rd95];
	add.s64 	%rd96, %rd247, 7;
	setp.gt.u64 	%p16, %rd8, %rd96;
	add.s64 	%rd97, %rd245, -4;
	selp.b64 	%rd98, %rd97, %rd9, %p16;
	ld.global.f32 	%f40, [%rd98];
	fma.rn.f32 	%f41, %f39, %f40, %f38;
	selp.b64 	%rd99, %rd246, %rd5, %p1;
	ld.global.f32 	%f42, [%rd99];
	add.s64 	%rd100, %rd247, 8;
	setp.gt.u64 	%p17, %rd8, %rd100;
	selp.b64 	%rd101, %rd245, %rd9, %p17;
	ld.global.f32 	%f43, [%rd101];
	fma.rn.f32 	%f44, %f42, %f43, %f41;
	add.s64 	%rd102, %rd246, 4;
	selp.b64 	%rd103, %rd102, %rd5, %p1;
	ld.global.f32 	%f45, [%rd103];
	add.s64 	%rd104, %rd247, 9;
	setp.gt.u64 	%p18, %rd8, %rd104;
	add.s64 	%rd105, %rd245, 4;
	selp.b64 	%rd106, %rd105, %rd9, %p18;
	ld.global.f32 	%f46, [%rd106];
	fma.rn.f32 	%f47, %f45, %f46, %f44;
	add.s64 	%rd107, %rd246, 8;
	selp.b64 	%rd108, %rd107, %rd5, %p1;
	ld.global.f32 	%f48, [%rd108];
	add.s64 	%rd109, %rd247, 10;
	setp.gt.u64 	%p19, %rd8, %rd109;
	add.s64 	%rd110, %rd245, 8;
	selp.b64 	%rd111, %rd110, %rd9, %p19;
	ld.global.f32 	%f49, [%rd111];
	fma.rn.f32 	%f50, %f48, %f49, %f47;
	add.s64 	%rd112, %rd246, 12;
	selp.b64 	%rd113, %rd112, %rd5, %p1;
	ld.global.f32 	%f51, [%rd113];
	add.s64 	%rd114, %rd247, 11;
	setp.gt.u64 	%p20, %rd8, %rd114;
	add.s64 	%rd115, %rd245, 12;
	selp.b64 	%rd116, %rd115, %rd9, %p20;
	ld.global.f32 	%f52, [%rd116];
	fma.rn.f32 	%f53, %f51, %f52, %f50;
	add.s64 	%rd117, %rd246, 16;
	selp.b64 	%rd118, %rd117, %rd5, %p1;
	ld.global.f32 	%f54, [%rd118];
	add.s64 	%rd119, %rd247, 12;
	setp.gt.u64 	%p21, %rd8, %rd119;
	add.s64 	%rd120, %rd245, 16;
	selp.b64 	%rd121, %rd120, %rd9, %p21;
	ld.global.f32 	%f55, [%rd121];
	fma.rn.f32 	%f56, %f54, %f55, %f53;
	add.s64 	%rd122, %rd246, 20;
	selp.b64 	%rd123, %rd122, %rd5, %p1;
	ld.global.f32 	%f57, [%rd123];
	add.s64 	%rd124, %rd247, 13;
	setp.gt.u64 	%p22, %rd8, %rd124;
	add.s64 	%rd125, %rd245, 20;
	selp.b64 	%rd126, %rd125, %rd9, %p22;
	ld.global.f32 	%f58, [%rd126];
	fma.rn.f32 	%f59, %f57, %f58, %f56;
	add.s64 	%rd127, %rd246, 24;
	selp.b64 	%rd128, %rd127, %rd5, %p1;
	ld.global.f32 	%f60, [%rd128];
	add.s64 	%rd129, %rd247, 14;
	setp.gt.u64 	%p23, %rd8, %rd129;
	add.s64 	%rd130, %rd245, 24;
	selp.b64 	%rd131, %rd130, %rd9, %p23;
	ld.global.f32 	%f61, [%rd131];
	fma.rn.f32 	%f62, %f60, %f61, %f59;
	add.s64 	%rd132, %rd246, 28;
	selp.b64 	%rd133, %rd132, %rd5, %p1;
	ld.global.f32 	%f63, [%rd133];
	add.s64 	%rd134, %rd247, 15;
	setp.gt.u64 	%p24, %rd8, %rd134;
	add.s64 	%rd135, %rd245, 28;
	selp.b64 	%rd136, %rd135, %rd9, %p24;
	ld.global.f32 	%f64, [%rd136];
	fma.rn.f32 	%f111, %f63, %f64, %f62;
	add.s64 	%rd246, %rd246, 64;
	add.s64 	%rd245, %rd245, 64;
	add.s64 	%rd247, %rd247, 16;
	setp.ne.s64 	%p25, %rd247, %rd249;
	@%p25 bra 	$L__BB2_4;
$L__BB2_5:
	setp.eq.s64 	%p26, %rd15, 0;
	@%p26 bra 	$L__BB2_13;
	add.s64 	%rd26, %rd2, %rd13;
	add.s64 	%rd27, %rd7, %rd14;
	and.b64  	%rd28, %rd4, 7;
	setp.lt.u64 	%p27, %rd15, 8;
	@%p27 bra 	$L__BB2_8;
	shl.b64 	%rd137, %rd249, 2;
	add.s64 	%rd138, %rd26, %rd137;
	selp.b64 	%rd139, %rd138, %rd5, %p1;
	ld.global.f32 	%f66, [%rd139];
	setp.gt.u64 	%p28, %rd8, %rd249;
	add.s64 	%rd140, %rd27, %rd137;
	selp.b64 	%rd141, %rd140, %rd9, %p28;
	ld.global.f32 	%f67, [%rd141];
	fma.rn.f32 	%f68, %f66, %f67, %f111;
	add.s64 	%rd142, %rd249, 1;
	and.b64  	%rd143, %rd142, 4294967295;
	shl.b64 	%rd144, %rd142, 2;
	and.b64  	%rd145, %rd144, 17179869180;
	add.s64 	%rd146, %rd26, %rd145;
	selp.b64 	%rd147, %rd146, %rd5, %p1;
	ld.global.f32 	%f69, [%rd147];
	setp.gt.u64 	%p29, %rd8, %rd143;
	add.s64 	%rd148, %rd27, %rd145;
	selp.b64 	%rd149, %rd148, %rd9, %p29;
	ld.global.f32 	%f70, [%rd149];
	fma.rn.f32 	%f71, %f69, %f70, %f68;
	add.s64 	%rd150, %rd249, 2;
	and.b64  	%rd151, %rd150, 4294967295;
	shl.b64 	%rd152, %rd150, 2;
	and.b64  	%rd153, %rd152, 17179869180;
	add.s64 	%rd154, %rd26, %rd153;
	selp.b64 	%rd155, %rd154, %rd5, %p1;
	ld.global.f32 	%f72, [%rd155];
	setp.gt.u64 	%p30, %rd8, %rd151;
	add.s64 	%rd156, %rd27, %rd153;
	selp.b64 	%rd157, %rd156, %rd9, %p30;
	ld.global.f32 	%f73, [%rd157];
	fma.rn.f32 	%f74, %f72, %f73, %f71;
	add.s64 	%rd158, %rd249, 3;
	and.b64  	%rd159, %rd158, 4294967295;
	shl.b64 	%rd160, %rd158, 2;
	and.b64  	%rd161, %rd160, 17179869180;
	add.s64 	%rd162, %rd26, %rd161;
	selp.b64 	%rd163, %rd162, %rd5, %p1;
	ld.global.f32 	%f75, [%rd163];
	setp.gt.u64 	%p31, %rd8, %rd159;
	add.s64 	%rd164, %rd27, %rd161;
	selp.b64 	%rd165, %rd164, %rd9, %p31;
	ld.global.f32 	%f76, [%rd165];
	fma.rn.f32 	%f77, %f75, %f76, %f74;
	add.s64 	%rd166, %rd249, 4;
	and.b64  	%rd167, %rd166, 4294967295;
	shl.b64 	%rd168, %rd166, 2;
	and.b64  	%rd169, %rd168, 17179869180;
	add.s64 	%rd170, %rd26, %rd169;
	selp.b64 	%rd171, %rd170, %rd5, %p1;
	ld.global.f32 	%f78, [%rd171];
	setp.gt.u64 	%p32, %rd8, %rd167;
	add.s64 	%rd172, %rd27, %rd169;
	selp.b64 	%rd173, %rd172, %rd9, %p32;
	ld.global.f32 	%f79, [%rd173];
	fma.rn.f32 	%f80, %f78, %f79, %f77;
	add.s64 	%rd174, %rd249, 5;
	and.b64  	%rd175, %rd174, 4294967295;
	shl.b64 	%rd176, %rd174, 2;
	and.b64  	%rd177, %rd176, 17179869180;
	add.s64 	%rd178, %rd26, %rd177;
	selp.b64 	%rd179, %rd178, %rd5, %p1;
	ld.global.f32 	%f81, [%rd179];
	setp.gt.u64 	%p33, %rd8, %rd175;
	add.s64 	%rd180, %rd27, %rd177;
	selp.b64 	%rd181, %rd180, %rd9, %p33;
	ld.global.f32 	%f82, [%rd181];
	fma.rn.f32 	%f83, %f81, %f82, %f80;
	add.s64 	%rd182, %rd249, 6;
	and.b64  	%rd183, %rd182, 4294967295;
	shl.b64 	%rd184, %rd182, 2;
	and.b64  	%rd185, %rd184, 17179869180;
	add.s64 	%rd186, %rd26, %rd185;
	selp.b64 	%rd187, %rd186, %rd5, %p1;
	ld.global.f32 	%f84, [%rd187];
	setp.gt.u64 	%p34, %rd8, %rd183;
	add.s64 	%rd188, %rd27, %rd185;
	selp.b64 	%rd189, %rd188, %rd9, %p34;
	ld.global.f32 	%f85, [%rd189];
	fma.rn.f32 	%f86, %f84, %f85, %f83;
	add.s64 	%rd190, %rd249, 7;
	and.b64  	%rd191, %rd190, 4294967295;
	shl.b64 	%rd192, %rd190, 2;
	and.b64  	%rd193, %rd192, 17179869180;
	add.s64 	%rd194, %rd26, %rd193;
	selp.b64 	%rd195, %rd194, %rd5, %p1;
	ld.global.f32 	%f87, [%rd195];
	setp.gt.u64 	%p35, %rd8, %rd191;
	add.s64 	%rd196, %rd27, %rd193;
	selp.b64 	%rd197, %rd196, %rd9, %p35;
	ld.global.f32 	%f88, [%rd197];
	fma.rn.f32 	%f111, %f87, %f88, %f86;
	add.s64 	%rd198, %rd249, 8;
	and.b64  	%rd249, %rd198, 4294967295;
$L__BB2_8:
	setp.eq.s64 	%p36, %rd28, 0;
	@%p36 bra 	$L__BB2_13;
	and.b64  	%rd251, %rd4, 3;
	setp.lt.u64 	%p37, %rd28, 4;
	@%p37 bra 	$L__BB2_11;
	shl.b64 	%rd199, %rd249, 2;
	add.s64 	%rd200, %rd26, %rd199;
	selp.b64 	%rd201, %rd200, %rd5, %p1;
	ld.global.f32 	%f90, [%rd201];
	setp.gt.u64 	%p38, %rd8, %rd249;
	add.s64 	%rd202, %rd27, %rd199;
	selp.b64 	%rd203, %rd202, %rd9, %p38;
	ld.global.f32 	%f91, [%rd203];
	fma.rn.f32 	%f92, %f90, %f91, %f111;
	add.s64 	%rd204, %rd249, 1;
	and.b64  	%rd205, %rd204, 4294967295;
	shl.b64 	%rd206, %rd204, 2;
	and.b64  	%rd207, %rd206, 17179869180;
	add.s64 	%rd208, %rd26, %rd207;
	selp.b64 	%rd209, %rd208, %rd5, %p1;
	ld.global.f32 	%f93, [%rd209];
	setp.gt.u64 	%p39, %rd8, %rd205;
	add.s64 	%rd210, %rd27, %rd207;
	selp.b64 	%rd211, %rd210, %rd9, %p39;
	ld.global.f32 	%f94, [%rd211];
	fma.rn.f32 	%f95, %f93, %f94, %f92;
	add.s64 	%rd212, %rd249, 2;
	and.b64  	%rd213, %rd212, 4294967295;
	shl.b64 	%rd214, %rd212, 2;
	and.b64  	%rd215, %rd214, 17179869180;
	add.s64 	%rd216, %rd26, %rd215;
	selp.b64 	%rd217, %rd216, %rd5, %p1;
	ld.global.f32 	%f96, [%rd217];
	setp.gt.u64 	%p40, %rd8, %rd213;
	add.s64 	%rd218, %rd27, %rd215;
	selp.b64 	%rd219, %rd218, %rd9, %p40;
	ld.global.f32 	%f97, [%rd219];
	fma.rn.f32 	%f98, %f96, %f97, %f95;
	add.s64 	%rd220, %rd249, 3;
	and.b64  	%rd221, %rd220, 4294967295;
	shl.b64 	%rd222, %rd220, 2;
	and.b64  	%rd223, %rd222, 17179869180;
	add.s64 	%rd224, %rd26, %rd223;
	selp.b64 	%rd225, %rd224, %rd5, %p1;
	ld.global.f32 	%f99, [%rd225];
	setp.gt.u64 	%p41, %rd8, %rd221;
	add.s64 	%rd226, %rd27, %rd223;
	selp.b64 	%rd227, %rd226, %rd9, %p41;
	ld.global.f32 	%f100, [%rd227];
	fma.rn.f32 	%f111, %f99, %f100, %f98;
	add.s64 	%rd228, %rd249, 4;
	and.b64  	%rd249, %rd228, 4294967295;
$L__BB2_11:
	setp.eq.s64 	%p42, %rd251, 0;
	@%p42 bra 	$L__BB2_13;
$L__BB2_12:
	.pragma "nounroll";
	shl.b64 	%rd229, %rd249, 2;
	add.s64 	%rd230, %rd26, %rd229;
	selp.b64 	%rd231, %rd230, %rd5, %p1;
	ld.global.f32 	%f101, [%rd231];
	setp.gt.u64 	%p43, %rd8, %rd249;
	add.s64 	%rd232, %rd27, %rd229;
	selp.b64 	%rd233, %rd232, %rd9, %p43;
	ld.global.f32 	%f102, [%rd233];
	fma.rn.f32 	%f111, %f101, %f102, %f111;
	add.s64 	%rd234, %rd249, 1;
	and.b64  	%rd249, %rd234, 4294967295;
	add.s64 	%rd251, %rd251, -1;
	setp.ne.s64 	%p44, %rd251, 0;
	@%p44 bra 	$L__BB2_12;
$L__BB2_13:
	setp.gt.s32 	%p45, %r1, -1;
	cvt.u64.u32 	%rd235, %r1;
	setp.gt.u64 	%p46, %rd43, %rd235;
	setp.gt.u64 	%p47, %rd44, %rd12;
	cvta.to.global.u64 	%rd237, %rd42;
	mad.lo.s64 	%rd238, %rd38, %rd235, %rd237;
	shl.b64 	%rd239, %rd12, 2;
	add.s64 	%rd240, %rd238, %rd239;
	cvta.to.global.u64 	%rd241, %rd47;
	selp.b64 	%rd242, %rd240, %rd241, %p47;
	selp.b64 	%rd243, %rd242, %rd241, %p46;
	selp.b64 	%rd244, %rd243, %rd241, %p45;
	st.global.f32 	[%rd244], %f111;
$L__BB2_14:
	ret;

}
	// .globl	_Z16matmulmatTtoconv6TensorS_S_
.visible .entry _Z16matmulmatTtoconv6TensorS_S_(
	.param .align 8 .b8 _Z16matmulmatTtoconv6TensorS_S__param_0[80],
	.param .align 8 .b8 _Z16matmulmatTtoconv6TensorS_S__param_1[80],
	.param .align 8 .b8 _Z16matmulmatTtoconv6TensorS_S__param_2[80]
)
{
	.reg .pred 	%p<46>;
	.reg .b32 	%r<16>;
	.reg .b32 	%f<112>;
	.reg .b64 	%rd<260>;

	ld.param.u64 	%rd52, [_Z16matmulmatTtoconv6TensorS_S__param_2+56];
	ld.param.u64 	%rd51, [_Z16matmulmatTtoconv6TensorS_S__param_2+48];
	ld.param.u64 	%rd50, [_Z16matmulmatTtoconv6TensorS_S__param_2+40];
	ld.param.u64 	%rd49, [_Z16matmulmatTtoconv6TensorS_S__param_2+32];
	ld.param.u64 	%rd45, [_Z16matmulmatTtoconv6TensorS_S__param_2];
	ld.param.u64 	%rd1, [_Z16matmulmatTtoconv6TensorS_S__param_0];
	ld.param.u64 	%rd4, [_Z16matmulmatTtoconv6TensorS_S__param_0+48];
	ld.param.u64 	%rd6, [_Z16matmulmatTtoconv6TensorS_S__param_1];
	ld.param.u64 	%rd8, [_Z16matmulmatTtoconv6TensorS_S__param_1+48];
	ld.param.u64 	%rd3, [_Z16matmulmatTtoconv6TensorS_S__param_0+40];
	ld.param.u64 	%rd55, [_Z16matmulmatTtoconv6TensorS_S__param_1+72];
	ld.param.u64 	%rd56, [_Z16matmulmatTtoconv6TensorS_S__param_1+32];
	ld.param.u64 	%rd57, [_Z16matmulmatTtoconv6TensorS_S__param_0+72];
	ld.param.u64 	%rd58, [_Z16matmulmatTtoconv6TensorS_S__param_0+32];
	ld.param.u64 	%rd59, [_Z16matmulmatTtoconv6TensorS_S__param_1+40];
	cvta.to.global.u64 	%rd2, %rd58;
	cvta.to.global.u64 	%rd5, %rd57;
	cvta.to.global.u64 	%rd7, %rd56;
	cvta.to.global.u64 	%rd9, %rd55;
	mov.u32 	%r1, %ctaid.x;
	mov.u32 	%r2, %ntid.x;
	mov.u32 	%r3, %tid.x;
	mad.lo.s32 	%r4, %r1, %r2, %r3;
	mov.u32 	%r5, %ctaid.y;
	mov.u32 	%r6, %ntid.y;
	mov.u32 	%r7, %tid.y;
	mad.lo.s32 	%r8, %r5, %r6, %r7;
	cvt.s64.s32 	%rd12, %r4;
	setp.le.u64 	%p2, %rd3, %rd12;
	cvt.u64.u32 	%rd13, %r8;
	setp.le.u64 	%p3, %rd59, %rd13;
	or.pred  	%p4, %p2, %p3;
	@%p4 bra 	$L__BB3_17;
	setp.eq.s64 	%p5, %rd4, 0;
	mov.f32 	%f111, 0f00000000;
	@%p5 bra 	$L__BB3_13;
	cvt.u32.u64 	%r10, %rd12;
	setp.gt.s32 	%p6, %r10, -1;
	and.b64  	%rd63, %rd12, 4294967295;
	setp.gt.u64 	%p7, %rd3, %rd63;
	and.pred  	%p1, %p6, %p7;
	mul.lo.s64 	%rd14, %rd1, %rd63;
	mul.lo.s64 	%rd15, %rd6, %rd13;
	and.b64  	%rd16, %rd4, 15;
	setp.lt.u64 	%p8, %rd4, 16;
	mov.f32 	%f111, 0f00000000;
	mov.b64 	%rd254, 0;
	@%p8 bra 	$L__BB3_5;
	and.b64  	%rd254, %rd4, -16;
	add.s64 	%rd65, %rd14, %rd2;
	add.s64 	%rd251, %rd65, 32;
	add.s64 	%rd66, %rd15, %rd7;
	add.s64 	%rd250, %rd66, 32;
	mov.f32 	%f111, 0f00000000;
	mov.b64 	%rd252, 0;
$L__BB3_4:
	.pragma "nounroll";
	add.s64 	%rd67, %rd251, -32;
	selp.b64 	%rd68, %rd67, %rd5, %p1;
	ld.global.f32 	%f18, [%rd68];
	setp.gt.u64 	%p9, %rd8, %rd252;
	add.s64 	%rd69, %rd250, -32;
	selp.b64 	%rd70, %rd69, %rd9, %p9;
	ld.global.f32 	%f19, [%rd70];
	fma.rn.f32 	%f20, %f18, %f19, %f111;
	add.s64 	%rd71, %rd251, -28;
	selp.b64 	%rd72, %rd71, %rd5, %p1;
	ld.global.f32 	%f21, [%rd72];
	add.s64 	%rd73, %rd252, 1;
	setp.gt.u64 	%p10, %rd8, %rd73;
	add.s64 	%rd74, %rd250, -28;
	selp.b64 	%rd75, %rd74, %rd9, %p10;
	ld.global.f32 	%f22, [%rd75];
	fma.rn.f32 	%f23, %f21, %f22, %f20;
	add.s64 	%rd76, %rd251, -24;
	selp.b64 	%rd77, %rd76, %rd5, %p1;
	ld.global.f32 	%f24, [%rd77];
	add.s64 	%rd78, %rd252, 2;
	setp.gt.u64 	%p11, %rd8, %rd78;
	add.s64 	%rd79, %rd250, -24;
	selp.b64 	%rd80, %rd79, %rd9, %p11;
	ld.global.f32 	%f25, [%rd80];
	fma.rn.f32 	%f26, %f24, %f25, %f23;
	add.s64 	%rd81, %rd251, -20;
	selp.b64 	%rd82, %rd81, %rd5, %p1;
	ld.global.f32 	%f27, [%rd82];
	add.s64 	%rd83, %rd252, 3;
	setp.gt.u64 	%p12, %rd8, %rd83;
	add.s64 	%rd84, %rd250, -20;
	selp.b64 	%rd85, %rd84, %rd9, %p12;
	ld.global.f32 	%f28, [%rd85];
	fma.rn.f32 	%f29, %f27, %f28, %f26;
	add.s64 	%rd86, %rd251, -16;
	selp.b64 	%rd87, %rd86, %rd5, %p1;
	ld.global.f32 	%f30, [%rd87];
	add.s64 	%rd88, %rd252, 4;
	setp.gt.u64 	%p13, %rd8, %rd88;
	add.s64 	%rd89, %rd250, -16;
	selp.b64 	%rd90, %rd89, %rd9, %p13;
	ld.global.f32 	%f31, [%rd90];
	fma.rn.f32 	%f32, %f30, %f31, %f29;
	add.s64 	%rd91, %rd251, -12;
	selp.b64 	%rd92, %rd91, %rd5, %p1;
	ld.global.f32 	%f33, [%rd92];
	add.s64 	%rd93, %rd252, 5;
	setp.gt.u64 	%p14, %rd8, %rd93;
	add.s64 	%rd94, %rd250, -12;
	selp.b64 	%rd95, %rd94, %rd9, %p14;
	ld.global.f32 	%f34, [%rd95];
	fma.rn.f32 	%f35, %f33, %f34, %f32;
	add.s64 	%rd96, %rd251, -8;
	selp.b64 	%rd97, %rd96, %rd5, %p1;
	ld.global.f32 	%f36, [%rd97];
	add.s64 	%rd98, %rd252, 6;
	setp.gt.u64 	%p15, %rd8, %rd98;
	add.s64 	%rd99, %rd250, -8;
	selp.b64 	%rd100, %rd99, %rd9, %p15;
	ld.global.f32 	%f37, [%rd100];
	fma.rn.f32 	%f38, %f36, %f37, %f35;
	add.s64 	%rd101, %rd251, -4;
	selp.b64 	%rd102, %rd101, %rd5, %p1;
	ld.global.f32 	%f39, [%rd102];
	add.s64 	%rd103, %rd252, 7;
	setp.gt.u64 	%p16, %rd8, %rd103;
	add.s64 	%rd104, %rd250, -4;
	selp.b64 	%rd105, %rd104, %rd9, %p16;
	ld.global.f32 	%f40, [%rd105];
	fma.rn.f32 	%f41, %f39, %f40, %f38;
	selp.b64 	%rd106, %rd251, %rd5, %p1;
	ld.global.f32 	%f42, [%rd106];
	add.s64 	%rd107, %rd252, 8;
	setp.gt.u64 	%p17, %rd8, %rd107;
	selp.b64 	%rd108, %rd250, %rd9, %p17;
	ld.global.f32 	%f43, [%rd108];
	fma.rn.f32 	%f44, %f42, %f43, %f41;
	add.s64 	%rd109, %rd251, 4;
	selp.b64 	%rd110, %rd109, %rd5, %p1;
	ld.global.f32 	%f45, [%rd110];
	add.s64 	%rd111, %rd252, 9;
	setp.gt.u64 	%p18, %rd8, %rd111;
	add.s64 	%rd112, %rd250, 4;
	selp.b64 	%rd113, %rd112, %rd9, %p18;
	ld.global.f32 	%f46, [%rd113];
	fma.rn.f32 	%f47, %f45, %f46, %f44;
	add.s64 	%rd114, %rd251, 8;
	selp.b64 	%rd115, %rd114, %rd5, %p1;
	ld.global.f32 	%f48, [%rd115];
	add.s64 	%rd116, %rd252, 10;
	setp.gt.u64 	%p19, %rd8, %rd116;
	add.s64 	%rd117, %rd250, 8;
	selp.b64 	%rd118, %rd117, %rd9, %p19;
	ld.global.f32 	%f49, [%rd118];
	fma.rn.f32 	%f50, %f48, %f49, %f47;
	add.s64 	%rd119, %rd251, 12;
	selp.b64 	%rd120, %rd119, %rd5, %p1;
	ld.global.f32 	%f51, [%rd120];
	add.s64 	%rd121, %rd252, 11;
	setp.gt.u64 	%p20, %rd8, %rd121;
	add.s64 	%rd122, %rd250, 12;
	selp.b64 	%rd123, %rd122, %rd9, %p20;
	ld.global.f32 	%f52, [%rd123];
	fma.rn.f32 	%f53, %f51, %f52, %f50;
	add.s64 	%rd124, %rd251, 16;
	selp.b64 	%rd125, %rd124, %rd5, %p1;
	ld.global.f32 	%f54, [%rd125];
	add.s64 	%rd126, %rd252, 12;
	setp.gt.u64 	%p21, %rd8, %rd126;
	add.s64 	%rd127, %rd250, 16;
	selp.b64 	%rd128, %rd127, %rd9, %p21;
	ld.global.f32 	%f55, [%rd128];
	fma.rn.f32 	%f56, %f54, %f55, %f53;
	add.s64 	%rd129, %rd251, 20;
	selp.b64 	%rd130, %rd129, %rd5, %p1;
	ld.global.f32 	%f57, [%rd130];
	add.s64 	%rd131, %rd252, 13;
	setp.gt.u64 	%p22, %rd8, %rd131;
	add.s64 	%rd132, %rd250, 20;
	selp.b64 	%rd133, %rd132, %rd9, %p22;
	ld.global.f32 	%f58, [%rd133];
	fma.rn.f32 	%f59, %f57, %f58, %f56;
	add.s64 	%rd134, %rd251, 24;
	selp.b64 	%rd135, %rd134, %rd5, %p1;
	ld.global.f32 	%f60, [%rd135];
	add.s64 	%rd136, %rd252, 14;
	setp.gt.u64 	%p23, %rd8, %rd136;
	add.s64 	%rd137, %rd250, 24;
	selp.b64 	%rd138, %rd137, %rd9, %p23;
	ld.global.f32 	%f61, [%rd138];
	fma.rn.f32 	%f62, %f60, %f61, %f59;
	add.s64 	%rd139, %rd251, 28;
	selp.b64 	%rd140, %rd139, %rd5, %p1;
	ld.global.f32 	%f63, [%rd140];
	add.s64 	%rd141, %rd252, 15;
	setp.gt.u64 	%p24, %rd8, %rd141;
	add.s64 	%rd142, %rd250, 28;
	selp.b64 	%rd143, %rd142, %rd9, %p24;
	ld.global.f32 	%f64, [%rd143];
	fma.rn.f32 	%f111, %f63, %f64, %f62;
	add.s64 	%rd251, %rd251, 64;
	add.s64 	%rd250, %rd250, 64;
	add.s64 	%rd252, %rd252, 16;
	setp.ne.s64 	%p25, %rd252, %rd254;
	@%p25 bra 	$L__BB3_4;
$L__BB3_5:
	setp.eq.s64 	%p26, %rd16, 0;
	@%p26 bra 	$L__BB3_13;
	add.s64 	%rd27, %rd2, %rd14;
	add.s64 	%rd28, %rd7, %rd15;
	and.b64  	%rd29, %rd4, 7;
	setp.lt.u64 	%p27, %rd16, 8;
	@%p27 bra 	$L__BB3_8;
	shl.b64 	%rd144, %rd254, 2;
	add.s64 	%rd145, %rd27, %rd144;
	selp.b64 	%rd146, %rd145, %rd5, %p1;
	ld.global.f32 	%f66, [%rd146];
	setp.gt.u64 	%p28, %rd8, %rd254;
	add.s64 	%rd147, %rd28, %rd144;
	selp.b64 	%rd148, %rd147, %rd9, %p28;
	ld.global.f32 	%f67, [%rd148];
	fma.rn.f32 	%f68, %f66, %f67, %f111;
	add.s64 	%rd149, %rd254, 1;
	and.b64  	%rd150, %rd149, 4294967295;
	shl.b64 	%rd151, %rd149, 2;
	and.b64  	%rd152, %rd151, 17179869180;
	add.s64 	%rd153, %rd27, %rd152;
	selp.b64 	%rd154, %rd153, %rd5, %p1;
	ld.global.f32 	%f69, [%rd154];
	setp.gt.u64 	%p29, %rd8, %rd150;
	add.s64 	%rd155, %rd28, %rd152;
	selp.b64 	%rd156, %rd155, %rd9, %p29;
	ld.global.f32 	%f70, [%rd156];
	fma.rn.f32 	%f71, %f69, %f70, %f68;
	add.s64 	%rd157, %rd254, 2;
	and.b64  	%rd158, %rd157, 4294967295;
	shl.b64 	%rd159, %rd157, 2;
	and.b64  	%rd160, %rd159, 17179869180;
	add.s64 	%rd161, %rd27, %rd160;
	selp.b64 	%rd162, %rd161, %rd5, %p1;
	ld.global.f32 	%f72, [%rd162];
	setp.gt.u64 	%p30, %rd8, %rd158;
	add.s64 	%rd163, %rd28, %rd160;
	selp.b64 	%rd164, %rd163, %rd9, %p30;
	ld.global.f32 	%f73, [%rd164];
	fma.rn.f32 	%f74, %f72, %f73, %f71;
	add.s64 	%rd165, %rd254, 3;
	and.b64  	%rd166, %rd165, 4294967295;
	shl.b64 	%rd167, %rd165, 2;
	and.b64  	%rd168, %rd167, 17179869180;
	add.s64 	%rd169, %rd27, %rd168;
	selp.b64 	%rd170, %rd169, %rd5, %p1;
	ld.global.f32 	%f75, [%rd170];
	setp.gt.u64 	%p31, %rd8, %rd166;
	add.s64 	%rd171, %rd28, %rd168;
	selp.b64 	%rd172, %rd171, %rd9, %p31;
	ld.global.f32 	%f76, [%rd172];
	fma.rn.f32 	%f77, %f75, %f76, %f74;
	add.s64 	%rd173, %rd254, 4;
	and.b64  	%rd174, %rd173, 4294967295;
	shl.b64 	%rd175, %rd173, 2;
	and.b64  	%rd176, %rd175, 17179869180;
	add.s64 	%rd177, %rd27, %rd176;
	selp.b64 	%rd178, %rd177, %rd5, %p1;
	ld.global.f32 	%f78, [%rd178];
	setp.gt.u64 	%p32, %rd8, %rd174;
	add.s64 	%rd179, %rd28, %rd176;
	selp.b64 	%rd180, %rd179, %rd9, %p32;
	ld.global.f32 	%f79, [%rd180];
	fma.rn.f32 	%f80, %f78, %f79, %f77;
	add.s64 	%rd181, %rd254, 5;
	and.b64  	%rd182, %rd181, 4294967295;
	shl.b64 	%rd183, %rd181, 2;
	and.b64  	%rd184, %rd183, 17179869180;
	add.s64 	%rd185, %rd27, %rd184;
	selp.b64 	%rd186, %rd185, %rd5, %p1;
	ld.global.f32 	%f81, [%rd186];
	setp.gt.u64 	%p33, %rd8, %rd182;
	add.s64 	%rd187, %rd28, %rd184;
	selp.b64 	%rd188, %rd187, %rd9, %p33;
	ld.global.f32 	%f82, [%rd188];
	fma.rn.f32 	%f83, %f81, %f82, %f80;
	add.s64 	%rd189, %rd254, 6;
	and.b64  	%rd190, %rd189, 4294967295;
	shl.b64 	%rd191, %rd189, 2;
	and.b64  	%rd192, %rd191, 17179869180;
	add.s64 	%rd193, %rd27, %rd192;
	selp.b64 	%rd194, %rd193, %rd5, %p1;
	ld.global.f32 	%f84, [%rd194];
	setp.gt.u64 	%p34, %rd8, %rd190;
	add.s64 	%rd195, %rd28, %rd192;
	selp.b64 	%rd196, %rd195, %rd9, %p34;
	ld.global.f32 	%f85, [%rd196];
	fma.rn.f32 	%f86, %f84, %f85, %f83;
	add.s64 	%rd197, %rd254, 7;
	and.b64  	%rd198, %rd197, 4294967295;
	shl.b64 	%rd199, %rd197, 2;
	and.b64  	%rd200, %rd199, 17179869180;
	add.s64 	%rd201, %rd27, %rd200;
	selp.b64 	%rd202, %rd201, %rd5, %p1;
	ld.global.f32 	%f87, [%rd202];
	setp.gt.u64 	%p35, %rd8, %rd198;
	add.s64 	%rd203, %rd28, %rd200;
	selp.b64 	%rd204, %rd203, %rd9, %p35;
	ld.global.f32 	%f88, [%rd204];
	fma.rn.f32 	%f111, %f87, %f88, %f86;
	add.s64 	%rd205, %rd254, 8;
	and.b64  	%rd254, %rd205, 4294967295;
$L__BB3_8:
	setp.eq.s64 	%p36, %rd29, 0;
	@%p36 bra 	$L__BB3_13;
	and.b64  	%rd256, %rd4, 3;
	setp.lt.u64 	%p37, %rd29, 4;
	@%p37 bra 	$L__BB3_11;
	shl.b64 	%rd206, %rd254, 2;
	add.s64 	%rd207, %rd27, %rd206;
	selp.b64 	%rd208, %rd207, %rd5, %p1;
	ld.global.f32 	%f90, [%rd208];
	setp.gt.u64 	%p38, %rd8, %rd254;
	add.s64 	%rd209, %rd28, %rd206;
	selp.b64 	%rd210, %rd209, %rd9, %p38;
	ld.global.f32 	%f91, [%rd210];
	fma.rn.f32 	%f92, %f90, %f91, %f111;
	add.s64 	%rd211, %rd254, 1;
	and.b64  	%rd212, %rd211, 4294967295;
	shl.b64 	%rd213, %rd211, 2;
	and.b64  	%rd214, %rd213, 17179869180;
	add.s64 	%rd215, %rd27, %rd214;
	selp.b64 	%rd216, %rd215, %rd5, %p1;
	ld.global.f32 	%f93, [%rd216];
	setp.gt.u64 	%p39, %rd8, %rd212;
	add.s64 	%rd217, %rd28, %rd214;
	selp.b64 	%rd218, %rd217, %rd9, %p39;
	ld.global.f32 	%f94, [%rd218];
	fma.rn.f32 	%f95, %f93, %f94, %f92;
	add.s64 	%rd219, %rd254, 2;
	and.b64  	%rd220, %rd219, 4294967295;
	shl.b64 	%rd221, %rd219, 2;
	and.b64  	%rd222, %rd221, 17179869180;
	add.s64 	%rd223, %rd27, %rd222;
	selp.b64 	%rd224, %rd223, %rd5, %p1;
	ld.global.f32 	%f96, [%rd224];
	setp.gt.u64 	%p40, %rd8, %rd220;
	add.s64 	%rd225, %rd28, %rd222;
	selp.b64 	%rd226, %rd225, %rd9, %p40;
	ld.global.f32 	%f97, [%rd226];
	fma.rn.f32 	%f98, %f96, %f97, %f95;
	add.s64 	%rd227, %rd254, 3;
	and.b64  	%rd228, %rd227, 4294967295;
	shl.b64 	%rd229, %rd227, 2;
	and.b64  	%rd230, %rd229, 17179869180;
	add.s64 	%rd231, %rd27, %rd230;
	selp.b64 	%rd232, %rd231, %rd5, %p1;
	ld.global.f32 	%f99, [%rd232];
	setp.gt.u64 	%p41, %rd8, %rd228;
	add.s64 	%rd233, %rd28, %rd230;
	selp.b64 	%rd234, %rd233, %rd9, %p41;
	ld.global.f32 	%f100, [%rd234];
	fma.rn.f32 	%f111, %f99, %f100, %f98;
	add.s64 	%rd235, %rd254, 4;
	and.b64  	%rd254, %rd235, 4294967295;
$L__BB3_11:
	setp.eq.s64 	%p42, %rd256, 0;
	@%p42 bra 	$L__BB3_13;
$L__BB3_12:
	.pragma "nounroll";
	shl.b64 	%rd236, %rd254, 2;
	add.s64 	%rd237, %rd27, %rd236;
	selp.b64 	%rd238, %rd237, %rd5, %p1;
	ld.global.f32 	%f101, [%rd238];
	setp.gt.u64 	%p43, %rd8, %rd254;
	add.s64 	%rd239, %rd28, %rd236;
	selp.b64 	%rd240, %rd239, %rd9, %p43;
	ld.global.f32 	%f102, [%rd240];
	fma.rn.f32 	%f111, %f101, %f102, %f111;
	add.s64 	%rd241, %rd254, 1;
	and.b64  	%rd254, %rd241, 4294967295;
	add.s64 	%rd256, %rd256, -1;
	setp.ne.s64 	%p44, %rd256, 0;
	@%p44 bra 	$L__BB3_12;
$L__BB3_13:
	and.b64  	%rd242, %rd51, -4294967296;
	setp.ne.s64 	%p45, %rd242, 0;
	@%p45 bra 	$L__BB3_15;
	cvt.u32.u64 	%r11, %rd51;
	cvt.u32.u64 	%r12, %rd13;
	div.u32 	%r13, %r12, %r11;
	mul.lo.s32 	%r14, %r13, %r11;
	sub.s32 	%r15, %r12, %r14;
	cvt.u64.u32 	%rd258, %r13;
	cvt.u64.u32 	%rd259, %r15;
	bra.uni 	$L__BB3_16;
$L__BB3_15:
	div.u64 	%rd258, %rd13, %rd51;
	mul.lo.s64 	%rd243, %rd258, %rd51;
	sub.s64 	%rd259, %rd13, %rd243;
$L__BB3_16:
	mul.lo.s64 	%rd244, %rd50, %rd12;
	mad.lo.s64 	%rd245, %rd244, %rd52, %rd258;
	cvta.to.global.u64 	%rd246, %rd49;
	mad.lo.s64 	%rd247, %rd245, %rd45, %rd246;
	shl.b64 	%rd248, %rd259, 2;
	add.s64 	%rd249, %rd247, %rd248;
	st.global.f32 	[%rd249], %f111;
$L__BB3_17:
	ret;

}
	// .globl	_Z9convmulfc6TensorS_S_
.visible .entry _Z9convmulfc6TensorS_S_(
	.param .align 8 .b8 _Z9convmulfc6TensorS_S__param_0[80],
	.param .align 8 .b8 _Z9convmulfc6TensorS_S__param_1[80],
	.param .align 8 .b8 _Z9convmulfc6TensorS_S__param_2[80]
)
{
	.reg .pred 	%p<46>;
	.reg .b32 	%r<86>;
	.reg .b32 	%f<68>;
	.reg .b64 	%rd<343>;

	ld.param.u64 	%rd152, [_Z9convmulfc6TensorS_S__param_2+72];
	ld.param.u64 	%rd149, [_Z9convmulfc6TensorS_S__param_2+48];
	ld.param.u64 	%rd148, [_Z9convmulfc6TensorS_S__param_2+40];
	ld.param.u64 	%rd147, [_Z9convmulfc6TensorS_S__param_2+32];
	ld.param.u64 	%rd143, [_Z9convmulfc6TensorS_S__param_2];
	ld.param.u64 	%rd1, [_Z9convmulfc6TensorS_S__param_0];
	ld.param.u64 	%rd3, [_Z9convmulfc6TensorS_S__param_0+40];
	ld.param.u64 	%rd4, [_Z9convmulfc6TensorS_S__param_0+48];
	ld.param.u64 	%rd5, [_Z9convmulfc6TensorS_S__param_0+56];
	ld.param.u64 	%rd6, [_Z9convmulfc6TensorS_S__param_1];
	ld.param.u64 	%rd7, [_Z9convmulfc6TensorS_S__param_1+32];
	ld.param.u64 	%rd8, [_Z9convmulfc6TensorS_S__param_1+40];
	ld.param.u64 	%rd153, [_Z9convmulfc6TensorS_S__param_0+64];
	ld.param.u64 	%rd154, [_Z9convmulfc6TensorS_S__param_1+72];
	ld.param.u64 	%rd155, [_Z9convmulfc6TensorS_S__param_0+32];
	ld.param.u64 	%rd156, [_Z9convmulfc6TensorS_S__param_1+48];
	cvta.to.global.u64 	%rd2, %rd155;
	cvta.to.global.u64 	%rd9, %rd154;
	mov.u32 	%r1, %ctaid.x;
	mov.u32 	%r2, %ntid.x;
	mov.u32 	%r3, %tid.x;
	mad.lo.s32 	%r4, %r1, %r2, %r3;
	mov.u32 	%r5, %ctaid.y;
	mov.u32 	%r6, %ntid.y;
	mov.u32 	%r7, %tid.y;
	mad.lo.s32 	%r8, %r5, %r6, %r7;
	cvt.s64.s32 	%rd12, %r4;
	setp.le.u64 	%p1, %rd153, %rd12;
	cvt.u64.u32 	%rd13, %r8;
	setp.le.u64 	%p2, %rd156, %rd13;
	or.pred  	%p3, %p1, %p2;
	@%p3 bra 	$L__BB4_59;
	mul.lo.s64 	%rd158, %rd4, %rd3;
	mul.lo.s64 	%rd14, %rd158, %rd5;
	setp.eq.s64 	%p4, %rd14, 0;
	mov.f32 	%f67, 0f00000000;
	@%p4 bra 	$L__BB4_58;
	mul.lo.s64 	%rd160, %rd3, %rd12;
	mul.lo.s64 	%rd15, %rd160, %rd5;
	cvta.to.global.u64 	%rd161, %rd7;
	shl.b64 	%rd162, %rd13, 2;
	add.s64 	%rd16, %rd161, %rd162;
	and.b64  	%rd17, %rd14, 7;
	setp.lt.u64 	%p5, %rd14, 8;
	mov.f32 	%f67, 0f00000000;
	mov.b64 	%rd335, 0;
	@%p5 bra 	$L__BB4_29;
	and.b64  	%rd335, %rd14, -8;
	shl.b64 	%rd19, %rd6, 3;
	mov.f32 	%f67, 0f00000000;
	mov.b64 	%rd309, 7;
	cvt.u32.u64 	%r10, %rd4;
	mov.u64 	%rd308, %rd16;
$L__BB4_4:
	.pragma "nounroll";
	add.s64 	%rd22, %rd309, -7;
	or.b64  	%rd164, %rd22, %rd4;
	and.b64  	%rd165, %rd164, -4294967296;
	setp.ne.s64 	%p6, %rd165, 0;
	@%p6 bra 	$L__BB4_6;
	cvt.u32.u64 	%r11, %rd22;
	div.u32 	%r12, %r11, %r10;
	mul.lo.s32 	%r13, %r12, %r10;
	sub.s32 	%r14, %r11, %r13;
	cvt.u64.u32 	%rd310, %r12;
	cvt.u64.u32 	%rd311, %r14;
	bra.uni 	$L__BB4_7;
$L__BB4_6:
	div.u64 	%rd310, %rd22, %rd4;
	mul.lo.s64 	%rd166, %rd310, %rd4;
	sub.s64 	%rd311, %rd22, %rd166;
$L__BB4_7:
	add.s64 	%rd167, %rd310, %rd15;
	mad.lo.s64 	%rd168, %rd167, %rd1, %rd2;
	shl.b64 	%rd169, %rd311, 2;
	add.s64 	%rd170, %rd168, %rd169;
	ld.global.f32 	%f28, [%rd170];
	setp.gt.u64 	%p7, %rd8, %rd22;
	selp.b64 	%rd171, %rd308, %rd9, %p7;
	ld.global.f32 	%f29, [%rd171];
	fma.rn.f32 	%f2, %f28, %f29, %f67;
	add.s64 	%rd29, %rd309, -6;
	or.b64  	%rd172, %rd29, %rd4;
	and.b64  	%rd173, %rd172, -4294967296;
	setp.ne.s64 	%p8, %rd173, 0;
	@%p8 bra 	$L__BB4_9;
	cvt.u32.u64 	%r16, %rd29;
	div.u32 	%r17, %r16, %r10;
	mul.lo.s32 	%r18, %r17, %r10;
	sub.s32 	%r19, %r16, %r18;
	cvt.u64.u32 	%rd312, %r17;
	cvt.u64.u32 	%rd313, %r19;
	bra.uni 	$L__BB4_10;
$L__BB4_9:
	div.u64 	%rd312, %rd29, %rd4;
	mul.lo.s64 	%rd174, %rd312, %rd4;
	sub.s64 	%rd313, %rd29, %rd174;
$L__BB4_10:
	add.s64 	%rd175, %rd312, %rd15;
	mad.lo.s64 	%rd176, %rd175, %rd1, %rd2;
	shl.b64 	%rd177, %rd313, 2;
	add.s64 	%rd178, %rd176, %rd177;
	ld.global.f32 	%f30, [%rd178];
	add.s64 	%rd36, %rd22, 1;
	setp.gt.u64 	%p9, %rd8, %rd36;
	add.s64 	%rd37, %rd308, %rd6;
	selp.b64 	%rd179, %rd37, %rd9, %p9;
	ld.global.f32 	%f31, [%rd179];
	fma.rn.f32 	%f3, %f30, %f31, %f2;
	add.s64 	%rd38, %rd309, -5;
	or.b64  	%rd180, %rd38, %rd4;
	and.b64  	%rd181, %rd180, -4294967296;
	setp.ne.s64 	%p10, %rd181, 0;
	@%p10 bra 	$L__BB4_12;
	cvt.u32.u64 	%r21, %rd38;
	div.u32 	%r22, %r21, %r10;
	mul.lo.s32 	%r23, %r22, %r10;
	sub.s32 	%r24, %r21, %r23;
	cvt.u64.u32 	%rd314, %r22;
	cvt.u64.u32 	%rd315, %r24;
	bra.uni 	$L__BB4_13;
$L__BB4_12:
	div.u64 	%rd314, %rd38, %rd4;
	mul.lo.s64 	%rd182, %rd314, %rd4;
	sub.s64 	%rd315, %rd38, %rd182;
$L__BB4_13:
	add.s64 	%rd183, %rd314, %rd15;
	mad.lo.s64 	%rd184, %rd183, %rd1, %rd2;
	shl.b64 	%rd185, %rd315, 2;
	add.s64 	%rd186, %rd184, %rd185;
	ld.global.f32 	%f32, [%rd186];
	add.s64 	%rd45, %rd36, 1;
	setp.gt.u64 	%p11, %rd8, %rd45;
	add.s64 	%rd46, %rd37, %rd6;
	selp.b64 	%rd187, %rd46, %rd9, %p11;
	ld.global.f32 	%f33, [%rd187];
	fma.rn.f32 	%f4, %f32, %f33, %f3;
	add.s64 	%rd47, %rd309, -4;
	or.b64  	%rd188, %rd47, %rd4;
	and.b64  	%rd189, %rd188, -4294967296;
	setp.ne.s64 	%p12, %rd189, 0;
	@%p12 bra 	$L__BB4_15;
	cvt.u32.u64 	%r25, %rd4;
	cvt.u32.u64 	%r26, %rd47;
	div.u32 	%r27, %r26, %r25;
	mul.lo.s32 	%r28, %r27, %r25;
	sub.s32 	%r29, %r26, %r28;
	cvt.u64.u32 	%rd316, %r27;
	cvt.u64.u32 	%rd317, %r29;
	bra.uni 	$L__BB4_16;
$L__BB4_15:
	div.u64 	%rd316, %rd47, %rd4;
	mul.lo.s64 	%rd190, %rd316, %rd4;
	sub.s64 	%rd317, %rd47, %rd190;
$L__BB4_16:
	add.s64 	%rd191, %rd316, %rd15;
	mad.lo.s64 	%rd192, %rd191, %rd1, %rd2;
	shl.b64 	%rd193, %rd317, 2;
	add.s64 	%rd194, %rd192, %rd193;
	ld.global.f32 	%f34, [%rd194];
	add.s64 	%rd54, %rd45, 1;
	setp.gt.u64 	%p13, %rd8, %rd54;
	add.s64 	%rd55, %rd46, %rd6;
	selp.b64 	%rd195, %rd55, %rd9, %p13;
	ld.global.f32 	%f35, [%rd195];
	fma.rn.f32 	%f5, %f34, %f35, %f4;
	add.s64 	%rd56, %rd309, -3;
	or.b64  	%rd196, %rd56, %rd4;
	and.b64  	%rd197, %rd196, -4294967296;
	setp.ne.s64 	%p14, %rd197, 0;
	@%p14 bra 	$L__BB4_18;
	cvt.u32.u64 	%r30, %rd4;
	cvt.u32.u64 	%r31, %rd56;
	div.u32 	%r32, %r31, %r30;
	mul.lo.s32 	%r33, %r32, %r30;
	sub.s32 	%r34, %r31, %r33;
	cvt.u64.u32 	%rd318, %r32;
	cvt.u64.u32 	%rd319, %r34;
	bra.uni 	$L__BB4_19;
$L__BB4_18:
	div.u64 	%rd318, %rd56, %rd4;
	mul.lo.s64 	%rd198, %rd318, %rd4;
	sub.s64 	%rd319, %rd56, %rd198;
$L__BB4_19:
	add.s64 	%rd199, %rd318, %rd15;
	mad.lo.s64 	%rd200, %rd199, %rd1, %rd2;
	shl.b64 	%rd201, %rd319, 2;
	add.s64 	%rd202, %rd200, %rd201;
	ld.global.f32 	%f36, [%rd202];
	add.s64 	%rd63, %rd54, 1;
	setp.gt.u64 	%p15, %rd8, %rd63;
	add.s64 	%rd64, %rd55, %rd6;
	selp.b64 	%rd203, %rd64, %rd9, %p15;
	ld.global.f32 	%f37, [%rd203];
	fma.rn.f32 	%f6, %f36, %f37, %f5;
	add.s64 	%rd65, %rd309, -2;
	or.b64  	%rd204, %rd65, %rd4;
	and.b64  	%rd205, %rd204, -4294967296;
	setp.ne.s64 	%p16, %rd205, 0;
	@%p16 bra 	$L__BB4_21;
	cvt.u32.u64 	%r35, %rd4;
	cvt.u32.u64 	%r36, %rd65;
	div.u32 	%r37, %r36, %r35;
	mul.lo.s32 	%r38, %r37, %r35;
	sub.s32 	%r39, %r36, %r38;
	cvt.u64.u32 	%rd320, %r37;
	cvt.u64.u32 	%rd321, %r39;
	bra.uni 	$L__BB4_22;
$L__BB4_21:
	div.u64 	%rd320, %rd65, %rd4;
	mul.lo.s64 	%rd206, %rd320, %rd4;
	sub.s64 	%rd321, %rd65, %rd206;
$L__BB4_22:
	add.s64 	%rd207, %rd320, %rd15;
	mad.lo.s64 	%rd208, %rd207, %rd1, %rd2;
	shl.b64 	%rd209, %rd321, 2;
	add.s64 	%rd210, %rd208, %rd209;
	ld.global.f32 	%f38, [%rd210];
	add.s64 	%rd72, %rd63, 1;
	setp.gt.u64 	%p17, %rd8, %rd72;
	add.s64 	%rd73, %rd64, %rd6;
	selp.b64 	%rd211, %rd73, %rd9, %p17;
	ld.global.f32 	%f39, [%rd211];
	fma.rn.f32 	%f7, %f38, %f39, %f6;
	add.s64 	%rd74, %rd309, -1;
	or.b64  	%rd212, %rd74, %rd4;
	and.b64  	%rd213, %rd212, -4294967296;
	setp.ne.s64 	%p18, %rd213, 0;
	@%p18 bra 	$L__BB4_24;
	cvt.u32.u64 	%r40, %rd4;
	cvt.u32.u64 	%r41, %rd74;
	div.u32 	%r42, %r41, %r40;
	mul.lo.s32 	%r43, %r42, %r40;
	sub.s32 	%r44, %r41, %r43;
	cvt.u64.u32 	%rd322, %r42;
	cvt.u64.u32 	%rd323, %r44;
	bra.uni 	$L__BB4_25;
$L__BB4_24:
	div.u64 	%rd322, %rd74, %rd4;
	mul.lo.s64 	%rd214, %rd322, %rd4;
	sub.s64 	%rd323, %rd74, %rd214;
$L__BB4_25:
	add.s64 	%rd215, %rd322, %rd15;
	mad.lo.s64 	%rd216, %rd215, %rd1, %rd2;
	shl.b64 	%rd217, %rd323, 2;
	add.s64 	%rd218, %rd216, %rd217;
	ld.global.f32 	%f40, [%rd218];
	add.s64 	%rd81, %rd72, 1;
	setp.gt.u64 	%p19, %rd8, %rd81;
	add.s64 	%rd82, %rd73, %rd6;
	selp.b64 	%rd219, %rd82, %rd9, %p19;
	ld.global.f32 	%f41, [%rd219];
	fma.rn.f32 	%f8, %f40, %f41, %f7;
	or.b64  	%rd220, %rd309, %rd4;
	and.b64  	%rd221, %rd220, -4294967296;
	setp.ne.s64 	%p20, %rd221, 0;
	@%p20 bra 	$L__BB4_27;
	cvt.u32.u64 	%r45, %rd4;
	cvt.u32.u64 	%r46, %rd309;
	div.u32 	%r47, %r46, %r45;
	mul.lo.s32 	%r48, %r47, %r45;
	sub.s32 	%r49, %r46, %r48;
	cvt.u64.u32 	%rd324, %r47;
	cvt.u64.u32 	%rd325, %r49;
	bra.uni 	$L__BB4_28;
$L__BB4_27:
	div.u64 	%rd324, %rd309, %rd4;
	mul.lo.s64 	%rd222, %rd324, %rd4;
	sub.s64 	%rd325, %rd309, %rd222;
$L__BB4_28:
	add.s64 	%rd223, %rd324, %rd15;
	mad.lo.s64 	%rd224, %rd223, %rd1, %rd2;
	shl.b64 	%rd225, %rd325, 2;
	add.s64 	%rd226, %rd224, %rd225;
	ld.global.f32 	%f42, [%rd226];
	add.s64 	%rd227, %rd81, 1;
	setp.gt.u64 	%p21, %rd8, %rd227;
	add.s64 	%rd228, %rd82, %rd6;
	selp.b64 	%rd229, %rd228, %rd9, %p21;
	ld.global.f32 	%f43, [%rd229];
	fma.rn.f32 	%f67, %f42, %f43, %f8;
	add.s64 	%rd309, %rd309, 8;
	add.s64 	%rd308, %rd308, %rd19;
	add.s64 	%rd230, %rd81, 2;
	setp.ne.s64 	%p22, %rd230, %rd335;
	@%p22 bra 	$L__BB4_4;
$L__BB4_29:
	setp.eq.s64 	%p23, %rd17, 0;
	@%p23 bra 	$L__BB4_58;
	and.b64  	%rd92, %rd14, 3;
	setp.lt.u64 	%p24, %rd17, 4;
	@%p24 bra 	$L__BB4_44;
	or.b64  	%rd231, %rd335, %rd4;
	and.b64  	%rd232, %rd231, -4294967296;
	setp.ne.s64 	%p25, %rd232, 0;
	@%p25 bra 	$L__BB4_33;
	cvt.u32.u64 	%r50, %rd4;
	cvt.u32.u64 	%r51, %rd335;
	div.u32 	%r52, %r51, %r50;
	mul.lo.s32 	%r53, %r52, %r50;
	sub.s32 	%r54, %r51, %r53;
	cvt.u64.u32 	%rd327, %r52;
	cvt.u64.u32 	%rd328, %r54;
	bra.uni 	$L__BB4_34;
$L__BB4_33:
	div.u64 	%rd327, %rd335, %rd4;
	mul.lo.s64 	%rd233, %rd327, %rd4;
	sub.s64 	%rd328, %rd335, %rd233;
$L__BB4_34:
	add.s64 	%rd234, %rd327, %rd15;
	mad.lo.s64 	%rd235, %rd234, %rd1, %rd2;
	shl.b64 	%rd236, %rd328, 2;
	add.s64 	%rd237, %rd235, %rd236;
	ld.global.f32 	%f45, [%rd237];
	setp.gt.u64 	%p26, %rd8, %rd335;
	mad.lo.s64 	%rd238, %rd335, %rd6, %rd16;
	selp.b64 	%rd239, %rd238, %rd9, %p26;
	ld.global.f32 	%f46, [%rd239];
	fma.rn.f32 	%f12, %f45, %f46, %f67;
	add.s64 	%rd240, %rd335, 1;
	and.b64  	%rd99, %rd240, 4294967295;
	and.b64  	%rd241, %rd4, -4294967296;
	setp.ne.s64 	%p27, %rd241, 0;
	@%p27 bra 	$L__BB4_36;
	cvt.u32.u64 	%r55, %rd4;
	cvt.u32.u64 	%r56, %rd99;
	div.u32 	%r57, %r56, %r55;
	mul.lo.s32 	%r58, %r57, %r55;
	sub.s32 	%r59, %r56, %r58;
	cvt.u64.u32 	%rd329, %r57;
	cvt.u64.u32 	%rd330, %r59;
	bra.uni 	$L__BB4_37;
$L__BB4_36:
	div.u64 	%rd329, %rd99, %rd4;
	mul.lo.s64 	%rd242, %rd329, %rd4;
	sub.s64 	%rd330, %rd99, %rd242;
$L__BB4_37:
	add.s64 	%rd243, %rd329, %rd15;
	mad.lo.s64 	%rd244, %rd243, %rd1, %rd2;
	shl.b64 	%rd245, %rd330, 2;
	add.s64 	%rd246, %rd244, %rd245;
	ld.global.f32 	%f47, [%rd246];
	setp.gt.u64 	%p28, %rd8, %rd99;
	mad.lo.s64 	%rd247, %rd99, %rd6, %rd16;
	selp.b64 	%rd248, %rd247, %rd9, %p28;
	ld.global.f32 	%f48, [%rd248];
	fma.rn.f32 	%f13, %f47, %f48, %f12;
	add.s64 	%rd249, %rd335, 2;
	and.b64  	%rd106, %rd249, 4294967295;
	@%p27 bra 	$L__BB4_39;
	cvt.u32.u64 	%r60, %rd4;
	cvt.u32.u64 	%r61, %rd106;
	div.u32 	%r62, %r61, %r60;
	mul.lo.s32 	%r63, %r62, %r60;
	sub.s32 	%r64, %r61, %r63;
	cvt.u64.u32 	%rd331, %r62;
	cvt.u64.u32 	%rd332, %r64;
	bra.uni 	$L__BB4_40;
$L__BB4_39:
	div.u64 	%rd331, %rd106, %rd4;
	mul.lo.s64 	%rd251, %rd331, %rd4;
	sub.s64 	%rd332, %rd106, %rd251;
$L__BB4_40:
	add.s64 	%rd252, %rd331, %rd15;
	mad.lo.s64 	%rd253, %rd252, %rd1, %rd2;
	shl.b64 	%rd254, %rd332, 2;
	add.s64 	%rd255, %rd253, %rd254;
	ld.global.f32 	%f49, [%rd255];
	setp.gt.u64 	%p30, %rd8, %rd106;
	mad.lo.s64 	%rd256, %rd106, %rd6, %rd16;
	selp.b64 	%rd257, %rd256, %rd9, %p30;
	ld.global.f32 	%f50, [%rd257];
	fma.rn.f32 	%f14, %f49, %f50, %f13;
	add.s64 	%rd258, %rd335, 3;
	and.b64  	%rd113, %rd258, 4294967295;
	@%p27 bra 	$L__BB4_42;
	cvt.u32.u64 	%r65, %rd4;
	cvt.u32.u64 	%r66, %rd113;
	div.u32 	%r67, %r66, %r65;
	mul.lo.s32 	%r68, %r67, %r65;
	sub.s32 	%r69, %r66, %r68;
	cvt.u64.u32 	%rd333, %r67;
	cvt.u64.u32 	%rd334, %r69;
	bra.uni 	$L__BB4_43;
$L__BB4_42:
	div.u64 	%rd333, %rd113, %rd4;
	mul.lo.s64 	%rd260, %rd333, %rd4;
	sub.s64 	%rd334, %rd113, %rd260;
$L__BB4_43:
	add.s64 	%rd261, %rd333, %rd15;
	mad.lo.s64 	%rd262, %rd261, %rd1, %rd2;
	shl.b64 	%rd263, %rd334, 2;
	add.s64 	%rd264, %rd262, %rd263;
	ld.global.f32 	%f51, [%rd264];
	setp.gt.u64 	%p32, %rd8, %rd113;
	mad.lo.s64 	%rd265, %rd113, %rd6, %rd16;
	selp.b64 	%rd266, %rd265, %rd9, %p32;
	ld.global.f32 	%f52, [%rd266];
	fma.rn.f32 	%f67, %f51, %f52, %f14;
	add.s64 	%rd267, %rd335, 4;
	and.b64  	%rd335, %rd267, 4294967295;
$L__BB4_44:
	setp.eq.s64 	%p33, %rd92, 0;
	@%p33 bra 	$L__BB4_58;
	setp.eq.s64 	%p34, %rd92, 1;
	@%p34 bra 	$L__BB4_53;
	or.b64  	%rd268, %rd335, %rd4;
	and.b64  	%rd269, %rd268, -4294967296;
	setp.ne.s64 	%p35, %rd269, 0;
	@%p35 bra 	$L__BB4_48;
	cvt.u32.u64 	%r70, %rd4;
	cvt.u32.u64 	%r71, %rd335;
	div.u32 	%r72, %r71, %r70;
	mul.lo.s32 	%r73, %r72, %r70;
	sub.s32 	%r74, %r71, %r73;
	cvt.u64.u32 	%rd336, %r72;
	cvt.u64.u32 	%rd337, %r74;
	bra.uni 	$L__BB4_49;
$L__BB4_48:
	div.u64 	%rd336, %rd335, %rd4;
	mul.lo.s64 	%rd270, %rd336, %rd4;
	sub.s64 	%rd337, %rd335, %rd270;
$L__BB4_49:
	add.s64 	%rd271, %rd336, %rd15;
	mad.lo.s64 	%rd272, %rd271, %rd1, %rd2;
	shl.b64 	%rd273, %rd337, 2;
	add.s64 	%rd274, %rd272, %rd273;
	ld.global.f32 	%f54, [%rd274];
	setp.gt.u64 	%p36, %rd8, %rd335;
	mad.lo.s64 	%rd275, %rd335, %rd6, %rd16;
	selp.b64 	%rd276, %rd275, %rd9, %p36;
	ld.global.f32 	%f55, [%rd276];
	fma.rn.f32 	%f18, %f54, %f55, %f67;
	add.s64 	%rd277, %rd335, 1;
	and.b64  	%rd128, %rd277, 4294967295;
	and.b64  	%rd278, %rd4, -4294967296;
	setp.ne.s64 	%p37, %rd278, 0;
	@%p37 bra 	$L__BB4_51;
	cvt.u32.u64 	%r75, %rd4;
	cvt.u32.u64 	%r76, %rd128;
	div.u32 	%r77, %r76, %r75;
	mul.lo.s32 	%r78, %r77, %r75;
	sub.s32 	%r79, %r76, %r78;
	cvt.u64.u32 	%rd338, %r77;
	cvt.u64.u32 	%rd339, %r79;
	bra.uni 	$L__BB4_52;
$L__BB4_51:
	div.u64 	%rd338, %rd128, %rd4;
	mul.lo.s64 	%rd279, %rd338, %rd4;
	sub.s64 	%rd339, %rd128, %rd279;
$L__BB4_52:
	add.s64 	%rd280, %rd338, %rd15;
	mad.lo.s64 	%rd281, %rd280, %rd1, %rd2;
	shl.b64 	%rd282, %rd339, 2;
	add.s64 	%rd283, %rd281, %rd282;
	ld.global.f32 	%f56, [%rd283];
	setp.gt.u64 	%p38, %rd8, %rd128;
	mad.lo.s64 	%rd284, %rd128, %rd6, %rd16;
	selp.b64 	%rd285, %rd284, %rd9, %p38;
	ld.global.f32 	%f57, [%rd285];
	fma.rn.f32 	%f67, %f56, %f57, %f18;
	add.s64 	%rd286, %rd335, 2;
	and.b64  	%rd335, %rd286, 4294967295;
$L__BB4_53:
	and.b64  	%rd287, %rd14, 1;
	setp.eq.b64 	%p39, %rd287, 1;
	not.pred 	%p40, %p39;
	@%p40 bra 	$L__BB4_58;
	or.b64  	%rd288, %rd335, %rd4;
	and.b64  	%rd289, %rd288, -4294967296;
	setp.ne.s64 	%p41, %rd289, 0;
	@%p41 bra 	$L__BB4_56;
	cvt.u32.u64 	%r80, %rd4;
	cvt.u32.u64 	%r81, %rd335;
	div.u32 	%r82, %r81, %r80;
	mul.lo.s32 	%r83, %r82, %r80;
	sub.s32 	%r84, %r81, %r83;
	cvt.u64.u32 	%rd341, %r82;
	cvt.u64.u32 	%rd342, %r84;
	bra.uni 	$L__BB4_57;
$L__BB4_56:
	div.u64 	%rd341, %rd335, %rd4;
	mul.lo.s64 	%rd290, %rd341, %rd4;
	sub.s64 	%rd342, %rd335, %rd290;
$L__BB4_57:
	add.s64 	%rd291, %rd341, %rd15;
	mad.lo.s64 	%rd292, %rd291, %rd1, %rd2;
	shl.b64 	%rd293, %rd342, 2;
	add.s64 	%rd294, %rd292, %rd293;
	ld.global.f32 	%f58, [%rd294];
	setp.gt.u64 	%p42, %rd8, %rd335;
	mad.lo.s64 	%rd295, %rd335, %rd6, %rd16;
	selp.b64 	%rd296, %rd295, %rd9, %p42;
	ld.global.f32 	%f59, [%rd296];
	fma.rn.f32 	%f67, %f58, %f59, %f67;
$L__BB4_58:
	cvt.u32.u64 	%r85, %rd12;
	setp.gt.s32 	%p43, %r85, -1;
	and.b64  	%rd298, %rd12, 4294967295;
	setp.gt.u64 	%p44, %rd148, %rd298;
	setp.gt.u64 	%p45, %rd149, %rd13;
	cvta.to.global.u64 	%rd300, %rd147;
	mad.lo.s64 	%rd301, %rd143, %rd298, %rd300;
	shl.b64 	%rd302, %rd13, 2;
	add.s64 	%rd303, %rd301, %rd302;
	cvta.to.global.u64 	%rd304, %rd152;
	selp.b64 	%rd305, %rd303, %rd304, %p45;
	selp.b64 	%rd306, %rd305, %rd304, %p44;
	selp.b64 	%rd307, %rd306, %rd304, %p43;
	st.global.f32 	[%rd307], %f67;
$L__BB4_59:
	ret;

}
	// .globl	_Z11simple_bias6TensorS_S_
.visible .entry _Z11simple_bias6TensorS_S_(
	.param .align 8 .b8 _Z11simple_bias6TensorS_S__param_0[80],
	.param .align 8 .b8 _Z11simple_bias6TensorS_S__param_1[80],
	.param .align 8 .b8 _Z11simple_bias6TensorS_S__param_2[80]
)
{
	.reg .pred 	%p<11>;
	.reg .b32 	%r<12>;
	.reg .b32 	%f<4>;
	.reg .b64 	%rd<57>;

	ld.param.u64 	%rd36, [_Z11simple_bias6TensorS_S__param_0+48];
	ld.param.u64 	%rd37, [_Z11simple_bias6TensorS_S__param_0+40];
	ld.param.u64 	%rd35, [_Z11simple_bias6TensorS_S__param_2+72];
	ld.param.u64 	%rd32, [_Z11simple_bias6TensorS_S__param_2+48];
	ld.param.u64 	%rd31, [_Z11simple_bias6TensorS_S__param_2+40];
	ld.param.u64 	%rd30, [_Z11simple_bias6TensorS_S__param_2+32];
	ld.param.u64 	%rd26, [_Z11simple_bias6TensorS_S__param_2];
	ld.param.u64 	%rd25, [_Z11simple_bias6TensorS_S__param_1+72];
	ld.param.u64 	%rd22, [_Z11simple_bias6TensorS_S__param_1+48];
	ld.param.u64 	%rd21, [_Z11simple_bias6TensorS_S__param_1+40];
	ld.param.u64 	%rd20, [_Z11simple_bias6TensorS_S__param_1+32];
	ld.param.u64 	%rd10, [_Z11simple_bias6TensorS_S__param_0+32];
	ld.param.u64 	%rd6, [_Z11simple_bias6TensorS_S__param_0];
	ld.param.u64 	%rd15, [_Z11simple_bias6TensorS_S__param_0+72];
	cvta.to.global.u64 	%rd56, %rd15;
	mov.u32 	%r1, %ctaid.x;
	mov.u32 	%r2, %ntid.x;
	mov.u32 	%r3, %tid.x;
	mad.lo.s32 	%r4, %r1, %r2, %r3;
	mov.u32 	%r6, %ctaid.y;
	mov.u32 	%r7, %ntid.y;
	mov.u32 	%r8, %tid.y;
	mad.lo.s32 	%r9, %r6, %r7, %r8;
	setp.lt.s32 	%p1, %r4, 0;
	cvt.u64.u32 	%rd2, %r4;
	setp.le.u64 	%p2, %rd37, %rd2;
	cvt.u64.u32 	%rd3, %r9;
	setp.le.u64 	%p3, %rd36, %rd3;
	or.pred  	%p4, %p2, %p3;
	or.pred  	%p5, %p4, %p1;
	@%p5 bra 	$L__BB5_2;
	cvta.to.global.u64 	%rd38, %rd10;
	mad.lo.s64 	%rd39, %rd6, %rd2, %rd38;
	shl.b64 	%rd40, %rd3, 2;
	add.s64 	%rd56, %rd39, %rd40;
$L__BB5_2:
	cvt.u32.u64 	%r11, %rd2;
	setp.gt.s32 	%p6, %r11, -1;
	cvta.to.global.u64 	%rd42, %rd35;
	cvta.to.global.u64 	%rd43, %rd30;
	cvta.to.global.u64 	%rd44, %rd25;
	cvta.to.global.u64 	%rd45, %rd20;
	ld.global.f32 	%f1, [%rd56];
	setp.ne.s64 	%p7, %rd21, 0;
	setp.gt.u64 	%p8, %rd22, %rd3;
	shl.b64 	%rd47, %rd3, 2;
	add.s64 	%rd48, %rd45, %rd47;
	selp.b64 	%rd49, %rd48, %rd44, %p8;
	selp.b64 	%rd50, %rd49, %rd44, %p7;
	ld.global.f32 	%f2, [%rd50];
	add.f32 	%f3, %f1, %f2;
	setp.gt.u64 	%p9, %rd31, %rd2;
	setp.gt.u64 	%p10, %rd32, %rd3;
	mad.lo.s64 	%rd51, %rd26, %rd2, %rd43;
	add.s64 	%rd52, %rd51, %rd47;
	selp.b64 	%rd53, %rd52, %rd42, %p10;
	selp.b64 	%rd54, %rd53, %rd42, %p9;
	selp.b64 	%rd55, %rd54, %rd42, %p6;
	st.global.f32 	[%rd55], %f3;
	ret;

}
	// .globl	_Z16filter_transform6TensorS_S_
.visible .entry _Z16filter_transform6TensorS_S_(
	.param .align 8 .b8 _Z16filter_transform6TensorS_S__param_0[80],
	.param .align 8 .b8 _Z16filter_transform6TensorS_S__param_1[80],
	.param .align 8 .b8 _Z16filter_transform6TensorS_S__param_2[80]
)
{
	.reg .pred 	%p<78>;
	.reg .b32 	%r<53>;
	.reg .b32 	%f<179>;
	.reg .b64 	%rd<398>;
	// demoted variable
	.shared .align 4 .b8 _ZZ16filter_transform6TensorS_S_E12intermediate[432];
	ld.param.u64 	%rd151, [_Z16filter_transform6TensorS_S__param_0+48];
	ld.param.u64 	%rd150, [_Z16filter_transform6TensorS_S__param_2+72];
	ld.param.u64 	%rd148, [_Z16filter_transform6TensorS_S__param_2+56];
	ld.param.u64 	%rd147, [_Z16filter_transform6TensorS_S__param_2+48];
	ld.param.u64 	%rd146, [_Z16filter_transform6TensorS_S__param_2+40];
	ld.param.u64 	%rd145, [_Z16filter_transform6TensorS_S__param_2+32];
	ld.param.u64 	%rd141, [_Z16filter_transform6TensorS_S__param_2];
	ld.param.u64 	%rd137, [_Z16filter_transform6TensorS_S__param_1+48];
	ld.param.u64 	%rd131, [_Z16filter_transform6TensorS_S__param_1];
	ld.param.u64 	%rd1, [_Z16filter_transform6TensorS_S__param_0];
	ld.param.u64 	%rd3, [_Z16filter_transform6TensorS_S__param_0+40];
	ld.param.u64 	%rd5, [_Z16filter_transform6TensorS_S__param_0+56];
	ld.param.u64 	%rd136, [_Z16filter_transform6TensorS_S__param_1+40];
	ld.param.u64 	%rd140, [_Z16filter_transform6TensorS_S__param_1+72];
	ld.param.u64 	%rd135, [_Z16filter_transform6TensorS_S__param_1+32];
	ld.param.u64 	%rd152, [_Z16filter_transform6TensorS_S__param_0+72];
	ld.param.u64 	%rd153, [_Z16filter_transform6TensorS_S__param_0+32];
	cvta.to.global.u64 	%rd2, %rd153;
	cvta.to.global.u64 	%rd381, %rd152;
	cvta.to.global.u64 	%rd8, %rd135;
	cvta.to.global.u64 	%rd11, %rd140;
	mov.u32 	%r4, %ctaid.x;
	mov.u32 	%r5, %ntid.x;
	mov.u32 	%r6, %tid.x;
	mad.lo.s32 	%r7, %r4, %r5, %r6;
	mov.u32 	%r8, %ctaid.y;
	mov.u32 	%r9, %ntid.y;
	mov.u32 	%r10, %tid.y;
	mad.lo.s32 	%r11, %r8, %r9, %r10;
	mov.u32 	%r13, %ctaid.z;
	mov.u32 	%r14, %ntid.z;
	mov.u32 	%r15, %tid.z;
	mad.lo.s32 	%r1, %r13, %r14, %r15;
	cvt.s64.s32 	%rd12, %r7;
	setp.le.u64 	%p2, %rd136, %rd12;
	cvt.u64.u32 	%rd13, %r11;
	setp.le.u64 	%p3, %rd151, %rd13;
	mov.u32 	%r16, _ZZ16filter_transform6TensorS_S_E12intermediate;
	mad.lo.s32 	%r2, %r7, 108, %r16;
	or.pred  	%p4, %p2, %p3;
	@%p4 bra 	$L__BB6_47;
	setp.eq.s64 	%p5, %rd137, 0;
	mov.f32 	%f169, 0f00000000;
	@%p5 bra 	$L__BB6_43;
	cvt.u32.u64 	%r17, %rd12;
	setp.gt.s32 	%p6, %r17, -1;
	and.b64  	%rd156, %rd12, 4294967295;
	setp.gt.u64 	%p7, %rd136, %rd156;
	and.pred  	%p1, %p6, %p7;
	mul.lo.s64 	%rd14, %rd131, %rd156;
	cvt.u64.u32 	%rd15, %r1;
	add.s64 	%rd157, %rd137, -1;
	and.b64  	%rd16, %rd137, 7;
	setp.lt.u64 	%p8, %rd157, 7;
	mov.f32 	%f169, 0f00000000;
	mov.b64 	%rd377, 0;
	@%p8 bra 	$L__BB6_21;
	and.b64  	%rd377, %rd137, -8;
	mul.lo.s64 	%rd159, %rd3, %rd15;
	add.s64 	%rd160, %rd159, 7;
	shl.b64 	%rd161, %rd13, 2;
	mad.lo.s64 	%rd18, %rd1, %rd160, %rd161;
	shl.b64 	%rd19, %rd1, 3;
	add.s64 	%rd162, %rd159, 6;
	mad.lo.s64 	%rd20, %rd1, %rd162, %rd161;
	add.s64 	%rd163, %rd159, 5;
	mad.lo.s64 	%rd21, %rd1, %rd163, %rd161;
	add.s64 	%rd164, %rd159, 4;
	mad.lo.s64 	%rd22, %rd1, %rd164, %rd161;
	add.s64 	%rd165, %rd159, 3;
	mad.lo.s64 	%rd23, %rd1, %rd165, %rd161;
	add.s64 	%rd166, %rd159, 2;
	mad.lo.s64 	%rd24, %rd1, %rd166, %rd161;
	mad.lo.s64 	%rd27, %rd159, %rd1, %rd161;
	add.s64 	%rd25, %rd27, %rd1;
	add.s64 	%rd167, %rd14, %rd8;
	add.s64 	%rd361, %rd167, 16;
	mov.f32 	%f169, 0f00000000;
	mov.b64 	%rd363, 0;
	mov.u64 	%rd362, %rd2;
$L__BB6_4:
	.pragma "nounroll";
	add.s64 	%rd168, %rd361, -16;
	selp.b64 	%rd169, %rd168, %rd11, %p1;
	ld.global.f32 	%f2, [%rd169];
	setp.le.u64 	%p9, %rd3, %rd363;
	mov.u64 	%rd364, %rd381;
	@%p9 bra 	$L__BB6_6;
	add.s64 	%rd364, %rd362, %rd27;
$L__BB6_6:
	ld.global.f32 	%f56, [%rd364];
	fma.rn.f32 	%f3, %f2, %f56, %f169;
	add.s64 	%rd170, %rd361, -12;
	selp.b64 	%rd171, %rd170, %rd11, %p1;
	ld.global.f32 	%f4, [%rd171];
	add.s64 	%rd33, %rd363, 1;
	setp.le.u64 	%p10, %rd3, %rd33;
	mov.u64 	%rd365, %rd381;
	@%p10 bra 	$L__BB6_8;
	add.s64 	%rd365, %rd362, %rd25;
$L__BB6_8:
	ld.global.f32 	%f57, [%rd365];
	fma.rn.f32 	%f5, %f4, %f57, %f3;
	add.s64 	%rd172, %rd361, -8;
	selp.b64 	%rd173, %rd172, %rd11, %p1;
	ld.global.f32 	%f6, [%rd173];
	add.s64 	%rd36, %rd33, 1;
	setp.le.u64 	%p11, %rd3, %rd36;
	mov.u64 	%rd366, %rd381;
	@%p11 bra 	$L__BB6_10;
	add.s64 	%rd366, %rd362, %rd24;
$L__BB6_10:
	ld.global.f32 	%f58, [%rd366];
	fma.rn.f32 	%f7, %f6, %f58, %f5;
	add.s64 	%rd174, %rd361, -4;
	selp.b64 	%rd175, %rd174, %rd11, %p1;
	ld.global.f32 	%f8, [%rd175];
	add.s64 	%rd39, %rd36, 1;
	setp.le.u64 	%p12, %rd3, %rd39;
	mov.u64 	%rd367, %rd381;
	@%p12 bra 	$L__BB6_12;
	add.s64 	%rd367, %rd362, %rd23;
$L__BB6_12:
	ld.global.f32 	%f59, [%rd367];
	fma.rn.f32 	%f9, %f8, %f59, %f7;
	selp.b64 	%rd176, %rd361, %rd11, %p1;
	ld.global.f32 	%f10, [%rd176];
	add.s64 	%rd42, %rd39, 1;
	setp.le.u64 	%p13, %rd3, %rd42;
	mov.u64 	%rd368, %rd381;
	@%p13 bra 	$L__BB6_14;
	add.s64 	%rd368, %rd362, %rd22;
$L__BB6_14:
	ld.global.f32 	%f60, [%rd368];
	fma.rn.f32 	%f11, %f10, %f60, %f9;
	add.s64 	%rd177, %rd361, 4;
	selp.b64 	%rd178, %rd177, %rd11, %p1;
	ld.global.f32 	%f12, [%rd178];
	add.s64 	%rd45, %rd42, 1;
	setp.le.u64 	%p14, %rd3, %rd45;
	mov.u64 	%rd369, %rd381;
	@%p14 bra 	$L__BB6_16;
	add.s64 	%rd369, %rd362, %rd21;
$L__BB6_16:
	ld.global.f32 	%f61, [%rd369];
	fma.rn.f32 	%f13, %f12, %f61, %f11;
	add.s64 	%rd179, %rd361, 8;
	selp.b64 	%rd180, %rd179, %rd11, %p1;
	ld.global.f32 	%f14, [%rd180];
	add.s64 	%rd48, %rd45, 1;
	setp.le.u64 	%p15, %rd3, %rd48;
	mov.u64 	%rd370, %rd381;
	@%p15 bra 	$L__BB6_18;
	add.s64 	%rd370, %rd362, %rd20;
$L__BB6_18:
	ld.global.f32 	%f62, [%rd370];
	fma.rn.f32 	%f15, %f14, %f62, %f13;
	add.s64 	%rd181, %rd361, 12;
	selp.b64 	%rd182, %rd181, %rd11, %p1;
	ld.global.f32 	%f16, [%rd182];
	add.s64 	%rd51, %rd48, 1;
	setp.le.u64 	%p16, %rd3, %rd51;
	mov.u64 	%rd371, %rd381;
	@%p16 bra 	$L__BB6_20;
	add.s64 	%rd371, %rd362, %rd18;
$L__BB6_20:
	ld.global.f32 	%f63, [%rd371];
	fma.rn.f32 	%f169, %f16, %f63, %f15;
	add.s64 	%rd362, %rd362, %rd19;
	add.s64 	%rd361, %rd361, 32;
	add.s64 	%rd363, %rd51, 1;
	setp.ne.s64 	%p17, %rd363, %rd377;
	@%p17 bra 	$L__BB6_4;
$L__BB6_21:
	setp.eq.s64 	%p18, %rd16, 0;
	@%p18 bra 	$L__BB6_43;
	add.s64 	%rd58, %rd8, %rd14;
	shl.b64 	%rd183, %rd13, 2;
	add.s64 	%rd59, %rd2, %rd183;
	and.b64  	%rd60, %rd137, 3;
	setp.lt.u64 	%p19, %rd16, 4;
	@%p19 bra 	$L__BB6_32;
	shl.b64 	%rd184, %rd377, 2;
	add.s64 	%rd185, %rd58, %rd184;
	selp.b64 	%rd186, %rd185, %rd11, %p1;
	ld.global.f32 	%f20, [%rd186];
	setp.le.u64 	%p20, %rd3, %rd377;
	mov.u64 	%rd373, %rd381;
	@%p20 bra 	$L__BB6_25;
	mad.lo.s64 	%rd187, %rd3, %rd15, %rd377;
	mad.lo.s64 	%rd373, %rd187, %rd1, %rd59;
$L__BB6_25:
	ld.global.f32 	%f65, [%rd373];
	fma.rn.f32 	%f21, %f20, %f65, %f169;
	add.s64 	%rd188, %rd377, 1;
	and.b64  	%rd63, %rd188, 4294967295;
	shl.b64 	%rd189, %rd188, 2;
	and.b64  	%rd190, %rd189, 17179869180;
	add.s64 	%rd191, %rd58, %rd190;
	selp.b64 	%rd192, %rd191, %rd11, %p1;
	ld.global.f32 	%f22, [%rd192];
	setp.le.u64 	%p21, %rd3, %rd63;
	mov.u64 	%rd374, %rd381;
	@%p21 bra 	$L__BB6_27;
	mad.lo.s64 	%rd193, %rd3, %rd15, %rd63;
	mad.lo.s64 	%rd374, %rd193, %rd1, %rd59;
$L__BB6_27:
	ld.global.f32 	%f66, [%rd374];
	fma.rn.f32 	%f23, %f22, %f66, %f21;
	add.s64 	%rd194, %rd377, 2;
	and.b64  	%rd66, %rd194, 4294967295;
	shl.b64 	%rd195, %rd194, 2;
	and.b64  	%rd196, %rd195, 17179869180;
	add.s64 	%rd197, %rd58, %rd196;
	selp.b64 	%rd198, %rd197, %rd11, %p1;
	ld.global.f32 	%f24, [%rd198];
	setp.le.u64 	%p22, %rd3, %rd66;
	mov.u64 	%rd375, %rd381;
	@%p22 bra 	$L__BB6_29;
	mad.lo.s64 	%rd199, %rd3, %rd15, %rd66;
	mad.lo.s64 	%rd375, %rd199, %rd1, %rd59;
$L__BB6_29:
	ld.global.f32 	%f67, [%rd375];
	fma.rn.f32 	%f25, %f24, %f67, %f23;
	add.s64 	%rd200, %rd377, 3;
	and.b64  	%rd69, %rd200, 4294967295;
	shl.b64 	%rd201, %rd200, 2;
	and.b64  	%rd202, %rd201, 17179869180;
	add.s64 	%rd203, %rd58, %rd202;
	selp.b64 	%rd204, %rd203, %rd11, %p1;
	ld.global.f32 	%f26, [%rd204];
	setp.le.u64 	%p23, %rd3, %rd69;
	mov.u64 	%rd376, %rd381;
	@%p23 bra 	$L__BB6_31;
	mad.lo.s64 	%rd205, %rd3, %rd15, %rd69;
	mad.lo.s64 	%rd376, %rd205, %rd1, %rd59;
$L__BB6_31:
	ld.global.f32 	%f68, [%rd376];
	fma.rn.f32 	%f169, %f26, %f68, %f25;
	add.s64 	%rd206, %rd377, 4;
	and.b64  	%rd377, %rd206, 4294967295;
$L__BB6_32:
	setp.eq.s64 	%p24, %rd60, 0;
	@%p24 bra 	$L__BB6_43;
	setp.eq.s64 	%p25, %rd60, 1;
	@%p25 bra 	$L__BB6_39;
	shl.b64 	%rd207, %rd377, 2;
	add.s64 	%rd208, %rd58, %rd207;
	selp.b64 	%rd209, %rd208, %rd11, %p1;
	ld.global.f32 	%f30, [%rd209];
	setp.le.u64 	%p26, %rd3, %rd377;
	mov.u64 	%rd378, %rd381;
	@%p26 bra 	$L__BB6_36;
	mad.lo.s64 	%rd210, %rd3, %rd15, %rd377;
	mad.lo.s64 	%rd378, %rd210, %rd1, %rd59;
$L__BB6_36:
	ld.global.f32 	%f70, [%rd378];
	fma.rn.f32 	%f31, %f30, %f70, %f169;
	add.s64 	%rd211, %rd377, 1;
	and.b64  	%rd76, %rd211, 4294967295;
	shl.b64 	%rd212, %rd211, 2;
	and.b64  	%rd213, %rd212, 17179869180;
	add.s64 	%rd214, %rd58, %rd213;
	selp.b64 	%rd215, %rd214, %rd11, %p1;
	ld.global.f32 	%f32, [%rd215];
	setp.le.u64 	%p27, %rd3, %rd76;
	mov.u64 	%rd379, %rd381;
	@%p27 bra 	$L__BB6_38;
	mad.lo.s64 	%rd216, %rd3, %rd15, %rd76;
	mad.lo.s64 	%rd379, %rd216, %rd1, %rd59;
$L__BB6_38:
	ld.global.f32 	%f71, [%rd379];
	fma.rn.f32 	%f169, %f32, %f71, %f31;
	add.s64 	%rd217, %rd377, 2;
	and.b64  	%rd377, %rd217, 4294967295;
$L__BB6_39:
	and.b64  	%rd218, %rd137, 1;
	setp.eq.b64 	%p28, %rd218, 1;
	not.pred 	%p29, %p28;
	@%p29 bra 	$L__BB6_43;
	shl.b64 	%rd219, %rd377, 2;
	add.s64 	%rd220, %rd58, %rd219;
	selp.b64 	%rd221, %rd220, %rd11, %p1;
	ld.global.f32 	%f36, [%rd221];
	setp.le.u64 	%p30, %rd3, %rd377;
	@%p30 bra 	$L__BB6_42;
	mad.lo.s64 	%rd222, %rd3, %rd15, %rd377;
	mad.lo.s64 	%rd381, %rd222, %rd1, %rd59;
$L__BB6_42:
	ld.global.f32 	%f72, [%rd381];
	fma.rn.f32 	%f169, %f36, %f72, %f169;
$L__BB6_43:
	cvt.u64.u32 	%rd83, %r1;
	and.b64  	%rd223, %rd5, -4294967296;
	setp.ne.s64 	%p31, %rd223, 0;
	@%p31 bra 	$L__BB6_45;
	cvt.u32.u64 	%r18, %rd5;
	cvt.u32.u64 	%r19, %rd83;
	div.u32 	%r20, %r19, %r18;
	mul.lo.s32 	%r21, %r20, %r18;
	sub.s32 	%r22, %r19, %r21;
	cvt.u64.u32 	%rd382, %r20;
	cvt.u64.u32 	%rd383, %r22;
	bra.uni 	$L__BB6_46;
$L__BB6_45:
	div.u64 	%rd382, %rd83, %rd5;
	mul.lo.s64 	%rd224, %rd382, %rd5;
	sub.s64 	%rd383, %rd83, %rd224;
$L__BB6_46:
	cvt.u32.u64 	%r23, %rd383;
	cvt.u32.u64 	%r24, %rd13;
	mad.lo.s32 	%r25, %r24, 36, %r2;
	mad.lo.s32 	%r26, %r23, 12, %r25;
	cvt.u32.u64 	%r27, %rd382;
	shl.b32 	%r28, %r27, 2;
	add.s32 	%r29, %r26, %r28;
	st.shared.f32 	[%r29], %f169;
$L__BB6_47:
	max.u64 	%rd226, %rd12, %rd13;
	setp.ge.u64 	%p32, %rd226, %rd136;
	@%p32 bra 	$L__BB6_69;
	setp.eq.s64 	%p33, %rd151, 0;
	mov.f32 	%f178, 0f00000000;
	@%p33 bra 	$L__BB6_63;
	cvt.u64.u32 	%rd90, %r1;
	and.b64  	%rd227, %rd5, -4294967296;
	setp.ne.s64 	%p34, %rd227, 0;
	@%p34 bra 	$L__BB6_51;
	cvt.u32.u64 	%r30, %rd5;
	cvt.u32.u64 	%r31, %rd90;
	div.u32 	%r32, %r31, %r30;
	mul.lo.s32 	%r33, %r32, %r30;
	sub.s32 	%r34, %r31, %r33;
	cvt.u64.u32 	%rd384, %r32;
	cvt.u64.u32 	%rd385, %r34;
	bra.uni 	$L__BB6_52;
$L__BB6_51:
	div.u64 	%rd384, %rd90, %rd5;
	mul.lo.s64 	%rd228, %rd384, %rd5;
	sub.s64 	%rd385, %rd90, %rd228;
$L__BB6_52:
	cvt.u32.u64 	%r35, %rd385;
	mad.lo.s32 	%r36, %r35, 12, %r2;
	cvt.u32.u64 	%r37, %rd384;
	shl.b32 	%r38, %r37, 2;
	add.s32 	%r3, %r36, %r38;
	mad.lo.s64 	%rd97, %rd131, %rd13, %rd8;
	and.b64  	%rd98, %rd151, 15;
	setp.lt.u64 	%p35, %rd151, 16;
	mov.f32 	%f178, 0f00000000;
	mov.b64 	%rd391, 0;
	@%p35 bra 	$L__BB6_55;
	and.b64  	%rd391, %rd151, -16;
	mov.f32 	%f178, 0f00000000;
	mov.b64 	%rd389, 0;
	mov.b64 	%rd388, 15;
	mov.u64 	%rd386, %rd97;
	mov.u64 	%rd387, %rd391;
$L__BB6_54:
	.pragma "nounroll";
	add.s64 	%rd232, %rd388, -15;
	cvt.u32.u64 	%r39, %rd389;
	mad.lo.s32 	%r40, %r39, 36, %r3;
	ld.shared.f32 	%f77, [%r40];
	setp.gt.u64 	%p36, %rd137, %rd232;
	selp.b64 	%rd233, %rd386, %rd11, %p36;
	ld.global.f32 	%f78, [%rd233];
	fma.rn.f32 	%f79, %f77, %f78, %f178;
	add.s64 	%rd234, %rd388, -14;
	and.b64  	%rd235, %rd234, 4294967281;
	ld.shared.f32 	%f80, [%r40+36];
	setp.gt.u64 	%p37, %rd137, %rd235;
	shl.b64 	%rd236, %rd232, 2;
	and.b64  	%rd237, %rd236, 17179869120;
	add.s64 	%rd238, %rd97, %rd237;
	add.s64 	%rd239, %rd238, 4;
	selp.b64 	%rd240, %rd239, %rd11, %p37;
	ld.global.f32 	%f81, [%rd240];
	fma.rn.f32 	%f82, %f80, %f81, %f79;
	add.s64 	%rd241, %rd388, -13;
	and.b64  	%rd242, %rd241, 4294967282;
	ld.shared.f32 	%f83, [%r40+72];
	setp.gt.u64 	%p38, %rd137, %rd242;
	add.s64 	%rd243, %rd238, 8;
	selp.b64 	%rd244, %rd243, %rd11, %p38;
	ld.global.f32 	%f84, [%rd244];
	fma.rn.f32 	%f85, %f83, %f84, %f82;
	add.s64 	%rd245, %rd388, -12;
	and.b64  	%rd246, %rd245, 4294967283;
	ld.shared.f32 	%f86, [%r40+108];
	setp.gt.u64 	%p39, %rd137, %rd246;
	add.s64 	%rd247, %rd238, 12;
	selp.b64 	%rd248, %rd247, %rd11, %p39;
	ld.global.f32 	%f87, [%rd248];
	fma.rn.f32 	%f88, %f86, %f87, %f85;
	add.s64 	%rd249, %rd388, -11;
	and.b64  	%rd250, %rd249, 4294967284;
	ld.shared.f32 	%f89, [%r40+144];
	setp.gt.u64 	%p40, %rd137, %rd250;
	add.s64 	%rd251, %rd238, 16;
	selp.b64 	%rd252, %rd251, %rd11, %p40;
	ld.global.f32 	%f90, [%rd252];
	fma.rn.f32 	%f91, %f89, %f90, %f88;
	add.s64 	%rd253, %rd388, -10;
	and.b64  	%rd254, %rd253, 4294967285;
	ld.shared.f32 	%f92, [%r40+180];
	setp.gt.u64 	%p41, %rd137, %rd254;
	add.s64 	%rd255, %rd238, 20;
	selp.b64 	%rd256, %rd255, %rd11, %p41;
	ld.global.f32 	%f93, [%rd256];
	fma.rn.f32 	%f94, %f92, %f93, %f91;
	add.s64 	%rd257, %rd388, -9;
	and.b64  	%rd258, %rd257, 4294967286;
	ld.shared.f32 	%f95, [%r40+216];
	setp.gt.u64 	%p42, %rd137, %rd258;
	add.s64 	%rd259, %rd238, 24;
	selp.b64 	%rd260, %rd259, %rd11, %p42;
	ld.global.f32 	%f96, [%rd260];
	fma.rn.f32 	%f97, %f95, %f96, %f94;
	add.s64 	%rd261, %rd388, -8;
	and.b64  	%rd262, %rd261, 4294967287;
	ld.shared.f32 	%f98, [%r40+252];
	setp.gt.u64 	%p43, %rd137, %rd262;
	add.s64 	%rd263, %rd238, 28;
	selp.b64 	%rd264, %rd263, %rd11, %p43;
	ld.global.f32 	%f99, [%rd264];
	fma.rn.f32 	%f100, %f98, %f99, %f97;
	add.s64 	%rd265, %rd388, -7;
	and.b64  	%rd266, %rd265, 4294967288;
	ld.shared.f32 	%f101, [%r40+288];
	setp.gt.u64 	%p44, %rd137, %rd266;
	add.s64 	%rd267, %rd238, 32;
	selp.b64 	%rd268, %rd267, %rd11, %p44;
	ld.global.f32 	%f102, [%rd268];
	fma.rn.f32 	%f103, %f101, %f102, %f100;
	add.s64 	%rd269, %rd388, -6;
	and.b64  	%rd270, %rd269, 4294967289;
	ld.shared.f32 	%f104, [%r40+324];
	setp.gt.u64 	%p45, %rd137, %rd270;
	add.s64 	%rd271, %rd238, 36;
	selp.b64 	%rd272, %rd271, %rd11, %p45;
	ld.global.f32 	%f105, [%rd272];
	fma.rn.f32 	%f106, %f104, %f105, %f103;
	add.s64 	%rd273, %rd388, -5;
	and.b64  	%rd274, %rd273, 4294967290;
	ld.shared.f32 	%f107, [%r40+360];
	setp.gt.u64 	%p46, %rd137, %rd274;
	add.s64 	%rd275, %rd238, 40;
	selp.b64 	%rd276, %rd275, %rd11, %p46;
	ld.global.f32 	%f108, [%rd276];
	fma.rn.f32 	%f109, %f107, %f108, %f106;
	add.s64 	%rd277, %rd388, -4;
	and.b64  	%rd278, %rd277, 4294967291;
	ld.shared.f32 	%f110, [%r40+396];
	setp.gt.u64 	%p47, %rd137, %rd278;
	add.s64 	%rd279, %rd238, 44;
	selp.b64 	%rd280, %rd279, %rd11, %p47;
	ld.global.f32 	%f111, [%rd280];
	fma.rn.f32 	%f112, %f110, %f111, %f109;
	add.s64 	%rd281, %rd388, -3;
	and.b64  	%rd282, %rd281, 4294967292;
	ld.shared.f32 	%f113, [%r40+432];
	setp.gt.u64 	%p48, %rd137, %rd282;
	add.s64 	%rd283, %rd238, 48;
	selp.b64 	%rd284, %rd283, %rd11, %p48;
	ld.global.f32 	%f114, [%rd284];
	fma.rn.f32 	%f115, %f113, %f114, %f112;
	add.s64 	%rd285, %rd388, -2;
	and.b64  	%rd286, %rd285, 4294967293;
	ld.shared.f32 	%f116, [%r40+468];
	setp.gt.u64 	%p49, %rd137, %rd286;
	add.s64 	%rd287, %rd238, 52;
	selp.b64 	%rd288, %rd287, %rd11, %p49;
	ld.global.f32 	%f117, [%rd288];
	fma.rn.f32 	%f118, %f116, %f117, %f115;
	add.s64 	%rd289, %rd388, -1;
	and.b64  	%rd290, %rd289, 4294967294;
	ld.shared.f32 	%f119, [%r40+504];
	setp.gt.u64 	%p50, %rd137, %rd290;
	add.s64 	%rd291, %rd238, 56;
	selp.b64 	%rd292, %rd291, %rd11, %p50;
	ld.global.f32 	%f120, [%rd292];
	fma.rn.f32 	%f121, %f119, %f120, %f118;
	and.b64  	%rd293, %rd388, 4294967295;
	ld.shared.f32 	%f122, [%r40+540];
	setp.gt.u64 	%p51, %rd137, %rd293;
	add.s64 	%rd294, %rd238, 60;
	selp.b64 	%rd295, %rd294, %rd11, %p51;
	ld.global.f32 	%f123, [%rd295];
	fma.rn.f32 	%f178, %f122, %f123, %f121;
	add.s64 	%rd389, %rd389, 16;
	add.s64 	%rd388, %rd388, 16;
	add.s64 	%rd387, %rd387, -16;
	add.s64 	%rd386, %rd386, 64;
	setp.ne.s64 	%p52, %rd387, 0;
	@%p52 bra 	$L__BB6_54;
$L__BB6_55:
	setp.eq.s64 	%p53, %rd98, 0;
	@%p53 bra 	$L__BB6_63;
	and.b64  	%rd109, %rd151, 7;
	setp.lt.u64 	%p54, %rd98, 8;
	@%p54 bra 	$L__BB6_58;
	cvt.u32.u64 	%r41, %rd391;
	mad.lo.s32 	%r42, %r41, 36, %r3;
	ld.shared.f32 	%f125, [%r42];
	setp.gt.u64 	%p55, %rd137, %rd391;
	shl.b64 	%rd296, %rd391, 2;
	add.s64 	%rd297, %rd97, %rd296;
	selp.b64 	%rd298, %rd297, %rd11, %p55;
	ld.global.f32 	%f126, [%rd298];
	fma.rn.f32 	%f127, %f125, %f126, %f178;
	add.s64 	%rd299, %rd391, 1;
	and.b64  	%rd300, %rd299, 4294967295;
	ld.shared.f32 	%f128, [%r42+36];
	setp.gt.u64 	%p56, %rd137, %rd300;
	and.b64  	%rd301, %rd296, 17179869180;
	add.s64 	%rd302, %rd97, %rd301;
	add.s64 	%rd303, %rd302, 4;
	selp.b64 	%rd304, %rd303, %rd11, %p56;
	ld.global.f32 	%f129, [%rd304];
	fma.rn.f32 	%f130, %f128, %f129, %f127;
	add.s64 	%rd305, %rd391, 2;
	and.b64  	%rd306, %rd305, 4294967295;
	ld.shared.f32 	%f131, [%r42+72];
	setp.gt.u64 	%p57, %rd137, %rd306;
	add.s64 	%rd307, %rd302, 8;
	selp.b64 	%rd308, %rd307, %rd11, %p57;
	ld.global.f32 	%f132, [%rd308];
	fma.rn.f32 	%f133, %f131, %f132, %f130;
	add.s64 	%rd309, %rd391, 3;
	and.b64  	%rd310, %rd309, 4294967295;
	ld.shared.f32 	%f134, [%r42+108];
	setp.gt.u64 	%p58, %rd137, %rd310;
	add.s64 	%rd311, %rd302, 12;
	selp.b64 	%rd312, %rd311, %rd11, %p58;
	ld.global.f32 	%f135, [%rd312];
	fma.rn.f32 	%f136, %f134, %f135, %f133;
	add.s64 	%rd313, %rd391, 4;
	and.b64  	%rd314, %rd313, 4294967295;
	ld.shared.f32 	%f137, [%r42+144];
	setp.gt.u64 	%p59, %rd137, %rd314;
	add.s64 	%rd315, %rd302, 16;
	selp.b64 	%rd316, %rd315, %rd11, %p59;
	ld.global.f32 	%f138, [%rd316];
	fma.rn.f32 	%f139, %f137, %f138, %f136;
	add.s64 	%rd317, %rd391, 5;
	and.b64  	%rd318, %rd317, 4294967295;
	ld.shared.f32 	%f140, [%r42+180];
	setp.gt.u64 	%p60, %rd137, %rd318;
	add.s64 	%rd319, %rd302, 20;
	selp.b64 	%rd320, %rd319, %rd11, %p60;
	ld.global.f32 	%f141, [%rd320];
	fma.rn.f32 	%f142, %f140, %f141, %f139;
	add.s64 	%rd321, %rd391, 6;
	and.b64  	%rd322, %rd321, 4294967295;
	ld.shared.f32 	%f143, [%r42+216];
	setp.gt.u64 	%p61, %rd137, %rd322;
	add.s64 	%rd323, %rd302, 24;
	selp.b64 	%rd324, %rd323, %rd11, %p61;
	ld.global.f32 	%f144, [%rd324];
	fma.rn.f32 	%f145, %f143, %f144, %f142;
	add.s64 	%rd325, %rd391, 7;
	and.b64  	%rd326, %rd325, 4294967295;
	ld.shared.f32 	%f146, [%r42+252];
	setp.gt.u64 	%p62, %rd137, %rd326;
	add.s64 	%rd327, %rd302, 28;
	selp.b64 	%rd328, %rd327, %rd11, %p62;
	ld.global.f32 	%f147, [%rd328];
	fma.rn.f32 	%f178, %f146, %f147, %f145;
	add.s64 	%rd329, %rd391, 8;
	and.b64  	%rd391, %rd329, 4294967295;
$L__BB6_58:
	setp.eq.s64 	%p63, %rd109, 0;
	@%p63 bra 	$L__BB6_63;
	and.b64  	%rd393, %rd151, 3;
	setp.lt.u64 	%p64, %rd109, 4;
	@%p64 bra 	$L__BB6_61;
	cvt.u32.u64 	%r43, %rd391;
	mad.lo.s32 	%r44, %r43, 36, %r3;
	ld.shared.f32 	%f149, [%r44];
	setp.gt.u64 	%p65, %rd137, %rd391;
	shl.b64 	%rd330, %rd391, 2;
	add.s64 	%rd331, %rd97, %rd330;
	selp.b64 	%rd332, %rd331, %rd11, %p65;
	ld.global.f32 	%f150, [%rd332];
	fma.rn.f32 	%f151, %f149, %f150, %f178;
	add.s64 	%rd333, %rd391, 1;
	and.b64  	%rd334, %rd333, 4294967295;
	ld.shared.f32 	%f152, [%r44+36];
	setp.gt.u64 	%p66, %rd137, %rd334;
	and.b64  	%rd335, %rd330, 17179869180;
	add.s64 	%rd336, %rd97, %rd335;
	add.s64 	%rd337, %rd336, 4;
	selp.b64 	%rd338, %rd337, %rd11, %p66;
	ld.global.f32 	%f153, [%rd338];
	fma.rn.f32 	%f154, %f152, %f153, %f151;
	add.s64 	%rd339, %rd391, 2;
	and.b64  	%rd340, %rd339, 4294967295;
	ld.shared.f32 	%f155, [%r44+72];
	setp.gt.u64 	%p67, %rd137, %rd340;
	add.s64 	%rd341, %rd336, 8;
	selp.b64 	%rd342, %rd341, %rd11, %p67;
	ld.global.f32 	%f156, [%rd342];
	fma.rn.f32 	%f157, %f155, %f156, %f154;
	add.s64 	%rd343, %rd391, 3;
	and.b64  	%rd344, %rd343, 4294967295;
	ld.shared.f32 	%f158, [%r44+108];
	setp.gt.u64 	%p68, %rd137, %rd344;
	add.s64 	%rd345, %rd336, 12;
	selp.b64 	%rd346, %rd345, %rd11, %p68;
	ld.global.f32 	%f159, [%rd346];
	fma.rn.f32 	%f178, %f158, %f159, %f157;
	add.s64 	%rd347, %rd391, 4;
	and.b64  	%rd391, %rd347, 4294967295;
$L__BB6_61:
	setp.eq.s64 	%p69, %rd393, 0;
	@%p69 bra 	$L__BB6_63;
$L__BB6_62:
	.pragma "nounroll";
	cvt.u32.u64 	%r45, %rd391;
	mad.lo.s32 	%r46, %r45, 36, %r3;
	ld.shared.f32 	%f160, [%r46];
	setp.gt.u64 	%p70, %rd137, %rd391;
	shl.b64 	%rd348, %rd391, 2;
	add.s64 	%rd349, %rd97, %rd348;
	selp.b64 	%rd350, %rd349, %rd11, %p70;
	ld.global.f32 	%f161, [%rd350];
	fma.rn.f32 	%f178, %f160, %f161, %f178;
	add.s64 	%rd351, %rd391, 1;
	and.b64  	%rd391, %rd351, 4294967295;
	add.s64 	%rd393, %rd393, -1;
	setp.ne.s64 	%p71, %rd393, 0;
	@%p71 bra 	$L__BB6_62;
$L__BB6_63:
	cvt.u64.u32 	%rd119, %r1;
	and.b64  	%rd352, %rd5, -4294967296;
	setp.ne.s64 	%p72, %rd352, 0;
	@%p72 bra 	$L__BB6_65;
	cvt.u32.u64 	%r47, %rd5;
	cvt.u32.u64 	%r48, %rd119;
	div.u32 	%r49, %r48, %r47;
	mul.lo.s32 	%r50, %r49, %r47;
	sub.s32 	%r51, %r48, %r50;
	cvt.u64.u32 	%rd395, %r49;
	cvt.u64.u32 	%rd396, %r51;
	bra.uni 	$L__BB6_66;
$L__BB6_65:
	div.u64 	%rd395, %rd119, %rd5;
	mul.lo.s64 	%rd353, %rd395, %rd5;
	sub.s64 	%rd396, %rd119, %rd353;
$L__BB6_66:
	cvt.u32.u64 	%r52, %rd12;
	setp.lt.s32 	%p73, %r52, 0;
	and.b64  	%rd126, %rd12, 4294967295;
	setp.le.u64 	%p74, %rd146, %rd126;
	setp.le.u64 	%p75, %rd147, %rd13;
	or.pred  	%p76, %p74, %p75;
	cvta.to.global.u64 	%rd397, %rd150;
	or.pred  	%p77, %p76, %p73;
	@%p77 bra 	$L__BB6_68;
	mad.lo.s64 	%rd356, %rd395, %rd148, %rd396;
	mad.lo.s64 	%rd357, %rd356, %rd146, %rd126;
	cvta.to.global.u64 	%rd358, %rd145;
	mad.lo.s64 	%rd359, %rd357, %rd141, %rd358;
	shl.b64 	%rd360, %rd13, 2;
	add.s64 	%rd397, %rd359, %rd360;
$L__BB6_68:
	st.global.f32 	[%rd397], %f178;
$L__BB6_69:
	ret;

}
	// .globl	_Z24flipped_filter_transform6TensorS_S_
.visible .entry _Z24flipped_filter_transform6TensorS_S_(
	.param .align 8 .b8 _Z24flipped_filter_transform6TensorS_S__param_0[80],
	.param .align 8 .b8 _Z24flipped_filter_transform6TensorS_S__param_1[80],
	.param .align 8 .b8 _Z24flipped_filter_transform6TensorS_S__param_2[80]
)
{
	.reg .pred 	%p<82>;
	.reg .b32 	%r<55>;
	.reg .b32 	%f<150>;
	.reg .b64 	%rd<347>;
	// demoted variable
	.shared .align 4 .b8 _ZZ24flipped_filter_transform6TensorS_S_E12intermediate[432];
	ld.param.u64 	%rd113, [_Z24flipped_filter_transform6TensorS_S__param_0+48];
	ld.param.u64 	%rd112, [_Z24flipped_filter_transform6TensorS_S__param_2+72];
	ld.param.u64 	%rd110, [_Z24flipped_filter_transform6TensorS_S__param_2+56];
	ld.param.u64 	%rd109, [_Z24flipped_filter_transform6TensorS_S__param_2+48];
	ld.param.u64 	%rd108, [_Z24flipped_filter_transform6TensorS_S__param_2+40];
	ld.param.u64 	%rd107, [_Z24flipped_filter_transform6TensorS_S__param_2+32];
	ld.param.u64 	%rd103, [_Z24flipped_filter_transform6TensorS_S__param_2];
	ld.param.u64 	%rd1, [_Z24flipped_filter_transform6TensorS_S__param_0];
	ld.param.u64 	%rd3, [_Z24flipped_filter_transform6TensorS_S__param_0+40];
	ld.param.u64 	%rd5, [_Z24flipped_filter_transform6TensorS_S__param_0+56];
	ld.param.u64 	%rd7, [_Z24flipped_filter_transform6TensorS_S__param_1];
	ld.param.u64 	%rd10, [_Z24flipped_filter_transform6TensorS_S__param_1+48];
	ld.param.u64 	%rd9, [_Z24flipped_filter_transform6TensorS_S__param_1+40];
	ld.param.u64 	%rd114, [_Z24flipped_filter_transform6TensorS_S__param_1+72];
	ld.param.u64 	%rd115, [_Z24flipped_filter_transform6TensorS_S__param_1+32];
	ld.param.u64 	%rd116, [_Z24flipped_filter_transform6TensorS_S__param_0+72];
	ld.param.u64 	%rd117, [_Z24flipped_filter_transform6TensorS_S__param_0+32];
	cvta.to.global.u64 	%rd2, %rd117;
	cvta.to.global.u64 	%rd330, %rd116;
	cvta.to.global.u64 	%rd8, %rd115;
	cvta.to.global.u64 	%rd11, %rd114;
	mov.u32 	%r4, %ctaid.x;
	mov.u32 	%r5, %ntid.x;
	mov.u32 	%r6, %tid.x;
	mad.lo.s32 	%r7, %r4, %r5, %r6;
	mov.u32 	%r8, %ctaid.y;
	mov.u32 	%r9, %ntid.y;
	mov.u32 	%r10, %tid.y;
	mad.lo.s32 	%r11, %r8, %r9, %r10;
	mov.u32 	%r13, %ctaid.z;
	mov.u32 	%r14, %ntid.z;
	mov.u32 	%r15, %tid.z;
	mad.lo.s32 	%r1, %r13, %r14, %r15;
	cvt.s64.s32 	%rd17, %r7;
	setp.le.u64 	%p2, %rd9, %rd17;
	cvt.u64.u32 	%rd18, %r11;
	setp.le.u64 	%p3, %rd113, %rd18;
	mov.u32 	%r16, _ZZ24flipped_filter_transform6TensorS_S_E12intermediate;
	mad.lo.s32 	%r2, %r7, 108, %r16;
	or.pred  	%p4, %p2, %p3;
	@%p4 bra 	$L__BB7_28;
	setp.eq.s64 	%p5, %rd10, 0;
	mov.f32 	%f140, 0f00000000;
	@%p5 bra 	$L__BB7_24;
	cvt.u32.u64 	%r17, %rd17;
	cvt.u32.u64 	%r18, %rd18;
	setp.gt.s32 	%p6, %r17, -1;
	and.b64  	%rd120, %rd17, 4294967295;
	setp.gt.u64 	%p7, %rd9, %rd120;
	and.pred  	%p1, %p6, %p7;
	mul.lo.s64 	%rd19, %rd7, %rd120;
	cvt.u64.u32 	%rd20, %r1;
	not.b32 	%r19, %r18;
	cvt.s64.s32 	%rd121, %r19;
	add.s64 	%rd21, %rd113, %rd121;
	shl.b64 	%rd122, %rd21, 2;
	add.s64 	%rd22, %rd2, %rd122;
	add.s64 	%rd123, %rd10, -1;
	and.b64  	%rd23, %rd10, 3;
	setp.lt.u64 	%p8, %rd123, 3;
	mov.f32 	%f140, 0f00000000;
	mov.b64 	%rd329, 0;
	@%p8 bra 	$L__BB7_13;
	and.b64  	%rd329, %rd10, -4;
	mad.lo.s64 	%rd25, %rd3, %rd20, %rd3;
	add.s64 	%rd126, %rd25, -1;
	mad.lo.s64 	%rd128, %rd1, %rd126, %rd122;
	add.s64 	%rd319, %rd2, %rd128;
	shl.b64 	%rd129, %rd1, 2;
	neg.s64 	%rd27, %rd129;
	add.s64 	%rd130, %rd19, %rd8;
	add.s64 	%rd318, %rd130, 8;
	mov.f32 	%f140, 0f00000000;
	mov.b64 	%rd321, 0;
	mov.b64 	%rd320, -17179869184;
$L__BB7_4:
	.pragma "nounroll";
	setp.lt.u64 	%p9, %rd113, %rd18;
	add.s64 	%rd132, %rd318, -8;
	selp.b64 	%rd133, %rd132, %rd11, %p1;
	ld.global.f32 	%f2, [%rd133];
	setp.lt.u64 	%p10, %rd3, %rd321;
	or.pred  	%p11, %p10, %p9;
	mov.u64 	%rd322, %rd330;
	@%p11 bra 	$L__BB7_6;
	mov.u64 	%rd322, %rd319;
$L__BB7_6:
	ld.global.f32 	%f38, [%rd322];
	fma.rn.f32 	%f3, %f2, %f38, %f140;
	add.s64 	%rd135, %rd318, -4;
	selp.b64 	%rd136, %rd135, %rd11, %p1;
	ld.global.f32 	%f4, [%rd136];
	setp.le.u64 	%p13, %rd3, %rd321;
	or.pred  	%p14, %p13, %p9;
	mov.u64 	%rd323, %rd330;
	@%p14 bra 	$L__BB7_8;
	add.s64 	%rd137, %rd320, 8589934592;
	shr.s64 	%rd138, %rd137, 32;
	add.s64 	%rd139, %rd138, %rd25;
	mad.lo.s64 	%rd323, %rd139, %rd1, %rd22;
$L__BB7_8:
	ld.global.f32 	%f39, [%rd323];
	fma.rn.f32 	%f5, %f4, %f39, %f3;
	selp.b64 	%rd141, %rd318, %rd11, %p1;
	ld.global.f32 	%f6, [%rd141];
	add.s64 	%rd36, %rd321, 2;
	setp.lt.u64 	%p16, %rd3, %rd36;
	or.pred  	%p17, %p16, %p9;
	mov.u64 	%rd324, %rd330;
	@%p17 bra 	$L__BB7_10;
	add.s64 	%rd142, %rd320, 4294967296;
	shr.s64 	%rd143, %rd142, 32;
	add.s64 	%rd144, %rd143, %rd25;
	mad.lo.s64 	%rd324, %rd144, %rd1, %rd22;
$L__BB7_10:
	ld.global.f32 	%f40, [%rd324];
	fma.rn.f32 	%f7, %f6, %f40, %f5;
	add.s64 	%rd146, %rd318, 4;
	selp.b64 	%rd147, %rd146, %rd11, %p1;
	ld.global.f32 	%f8, [%rd147];
	add.s64 	%rd39, %rd36, 1;
	setp.lt.u64 	%p19, %rd3, %rd39;
	or.pred  	%p20, %p19, %p9;
	mov.u64 	%rd325, %rd330;
	@%p20 bra 	$L__BB7_12;
	shr.s64 	%rd148, %rd320, 32;
	add.s64 	%rd149, %rd148, %rd25;
	mad.lo.s64 	%rd325, %rd149, %rd1, %rd22;
$L__BB7_12:
	ld.global.f32 	%f41, [%rd325];
	fma.rn.f32 	%f140, %f8, %f41, %f7;
	add.s64 	%rd320, %rd320, -17179869184;
	add.s64 	%rd319, %rd319, %rd27;
	add.s64 	%rd318, %rd318, 16;
	add.s64 	%rd321, %rd39, 1;
	setp.ne.s64 	%p21, %rd321, %rd329;
	@%p21 bra 	$L__BB7_4;
$L__BB7_13:
	setp.eq.s64 	%p22, %rd23, 0;
	@%p22 bra 	$L__BB7_24;
	add.s64 	%rd47, %rd8, %rd19;
	setp.eq.s64 	%p23, %rd23, 1;
	@%p23 bra 	$L__BB7_20;
	setp.lt.u64 	%p24, %rd113, %rd18;
	shl.b64 	%rd151, %rd329, 2;
	add.s64 	%rd152, %rd47, %rd151;
	selp.b64 	%rd153, %rd152, %rd11, %p1;
	ld.global.f32 	%f12, [%rd153];
	setp.lt.u64 	%p25, %rd3, %rd329;
	or.pred  	%p26, %p25, %p24;
	mov.u64 	%rd327, %rd330;
	@%p26 bra 	$L__BB7_17;
	not.b64 	%rd154, %rd329;
	cvt.s64.s32 	%rd155, %rd154;
	add.s64 	%rd156, %rd3, %rd155;
	mad.lo.s64 	%rd157, %rd3, %rd20, %rd156;
	mad.lo.s64 	%rd327, %rd157, %rd1, %rd22;
$L__BB7_17:
	ld.global.f32 	%f43, [%rd327];
	fma.rn.f32 	%f13, %f12, %f43, %f140;
	add.s64 	%rd159, %rd329, 1;
	and.b64  	%rd160, %rd159, 4294967295;
	shl.b64 	%rd161, %rd159, 2;
	and.b64  	%rd162, %rd161, 17179869180;
	add.s64 	%rd163, %rd47, %rd162;
	selp.b64 	%rd164, %rd163, %rd11, %p1;
	ld.global.f32 	%f14, [%rd164];
	setp.lt.u64 	%p28, %rd3, %rd160;
	or.pred  	%p29, %p28, %p24;
	mov.u64 	%rd328, %rd330;
	@%p29 bra 	$L__BB7_19;
	shl.b64 	%rd165, %rd329, 32;
	sub.s64 	%rd166, -8589934592, %rd165;
	shr.s64 	%rd167, %rd166, 32;
	add.s64 	%rd168, %rd3, %rd167;
	mad.lo.s64 	%rd169, %rd3, %rd20, %rd168;
	mad.lo.s64 	%rd328, %rd169, %rd1, %rd22;
$L__BB7_19:
	ld.global.f32 	%f44, [%rd328];
	fma.rn.f32 	%f140, %f14, %f44, %f13;
	add.s64 	%rd170, %rd329, 2;
	and.b64  	%rd329, %rd170, 4294967295;
$L__BB7_20:
	and.b64  	%rd171, %rd10, 1;
	setp.eq.b64 	%p30, %rd171, 1;
	not.pred 	%p31, %p30;
	@%p31 bra 	$L__BB7_24;
	setp.lt.u64 	%p32, %rd113, %rd18;
	shl.b64 	%rd173, %rd329, 2;
	add.s64 	%rd174, %rd47, %rd173;
	selp.b64 	%rd175, %rd174, %rd11, %p1;
	ld.global.f32 	%f18, [%rd175];
	setp.lt.u64 	%p33, %rd3, %rd329;
	or.pred  	%p34, %p33, %p32;
	@%p34 bra 	$L__BB7_23;
	not.b64 	%rd176, %rd329;
	cvt.s64.s32 	%rd177, %rd176;
	add.s64 	%rd178, %rd3, %rd177;
	mad.lo.s64 	%rd179, %rd3, %rd20, %rd178;
	mad.lo.s64 	%rd330, %rd179, %rd1, %rd22;
$L__BB7_23:
	ld.global.f32 	%f45, [%rd330];
	fma.rn.f32 	%f140, %f18, %f45, %f140;
$L__BB7_24:
	cvt.u64.u32 	%rd56, %r1;
	and.b64  	%rd180, %rd5, -4294967296;
	setp.ne.s64 	%p35, %rd180, 0;
	@%p35 bra 	$L__BB7_26;
	cvt.u32.u64 	%r20, %rd5;
	cvt.u32.u64 	%r21, %rd56;
	div.u32 	%r22, %r21, %r20;
	mul.lo.s32 	%r23, %r22, %r20;
	sub.s32 	%r24, %r21, %r23;
	cvt.u64.u32 	%rd331, %r22;
	cvt.u64.u32 	%rd332, %r24;
	bra.uni 	$L__BB7_27;
$L__BB7_26:
	div.u64 	%rd331, %rd56, %rd5;
	mul.lo.s64 	%rd181, %rd331, %rd5;
	sub.s64 	%rd332, %rd56, %rd181;
$L__BB7_27:
	cvt.u32.u64 	%r25, %rd332;
	cvt.u32.u64 	%r26, %rd18;
	mad.lo.s32 	%r27, %r26, 36, %r2;
	mad.lo.s32 	%r28, %r25, 12, %r27;
	cvt.u32.u64 	%r29, %rd331;
	shl.b32 	%r30, %r29, 2;
	add.s32 	%r31, %r28, %r30;
	st.shared.f32 	[%r31], %f140;
$L__BB7_28:
	max.u64 	%rd183, %rd17, %rd18;
	setp.ge.u64 	%p36, %rd183, %rd9;
	@%p36 bra 	$L__BB7_50;
	setp.eq.s64 	%p37, %rd113, 0;
	mov.f32 	%f149, 0f00000000;
	@%p37 bra 	$L__BB7_44;
	cvt.u64.u32 	%rd63, %r1;
	and.b64  	%rd184, %rd5, -4294967296;
	setp.ne.s64 	%p38, %rd184, 0;
	@%p38 bra 	$L__BB7_32;
	cvt.u32.u64 	%r32, %rd5;
	cvt.u32.u64 	%r33, %rd63;
	div.u32 	%r34, %r33, %r32;
	mul.lo.s32 	%r35, %r34, %r32;
	sub.s32 	%r36, %r33, %r35;
	cvt.u64.u32 	%rd333, %r34;
	cvt.u64.u32 	%rd334, %r36;
	bra.uni 	$L__BB7_33;
$L__BB7_32:
	div.u64 	%rd333, %rd63, %rd5;
	mul.lo.s64 	%rd185, %rd333, %rd5;
	sub.s64 	%rd334, %rd63, %rd185;
$L__BB7_33:
	cvt.u32.u64 	%r37, %rd334;
	mad.lo.s32 	%r38, %r37, 12, %r2;
	cvt.u32.u64 	%r39, %rd333;
	shl.b32 	%r40, %r39, 2;
	add.s32 	%r3, %r38, %r40;
	mad.lo.s64 	%rd70, %rd7, %rd18, %rd8;
	and.b64  	%rd71, %rd113, 15;
	setp.lt.u64 	%p39, %rd113, 16;
	mov.f32 	%f149, 0f00000000;
	mov.b64 	%rd340, 0;
	@%p39 bra 	$L__BB7_36;
	and.b64  	%rd340, %rd113, -16;
	mov.f32 	%f149, 0f00000000;
	mov.b64 	%rd338, 0;
	mov.b64 	%rd337, 15;
	mov.u64 	%rd335, %rd70;
	mov.u64 	%rd336, %rd340;
$L__BB7_35:
	.pragma "nounroll";
	add.s64 	%rd189, %rd337, -15;
	cvt.u32.u64 	%r41, %rd338;
	mad.lo.s32 	%r42, %r41, 36, %r3;
	ld.shared.f32 	%f50, [%r42];
	setp.gt.u64 	%p40, %rd10, %rd189;
	selp.b64 	%rd190, %rd335, %rd11, %p40;
	ld.global.f32 	%f51, [%rd190];
	fma.rn.f32 	%f52, %f50, %f51, %f149;
	add.s64 	%rd191, %rd337, -14;
	and.b64  	%rd192, %rd191, 4294967281;
	ld.shared.f32 	%f53, [%r42+36];
	setp.gt.u64 	%p41, %rd10, %rd192;
	shl.b64 	%rd193, %rd189, 2;
	and.b64  	%rd194, %rd193, 17179869120;
	add.s64 	%rd195, %rd70, %rd194;
	add.s64 	%rd196, %rd195, 4;
	selp.b64 	%rd197, %rd196, %rd11, %p41;
	ld.global.f32 	%f54, [%rd197];
	fma.rn.f32 	%f55, %f53, %f54, %f52;
	add.s64 	%rd198, %rd337, -13;
	and.b64  	%rd199, %rd198, 4294967282;
	ld.shared.f32 	%f56, [%r42+72];
	setp.gt.u64 	%p42, %rd10, %rd199;
	add.s64 	%rd200, %rd195, 8;
	selp.b64 	%rd201, %rd200, %rd11, %p42;
	ld.global.f32 	%f57, [%rd201];
	fma.rn.f32 	%f58, %f56, %f57, %f55;
	add.s64 	%rd202, %rd337, -12;
	and.b64  	%rd203, %rd202, 4294967283;
	ld.shared.f32 	%f59, [%r42+108];
	setp.gt.u64 	%p43, %rd10, %rd203;
	add.s64 	%rd204, %rd195, 12;
	selp.b64 	%rd205, %rd204, %rd11, %p43;
	ld.global.f32 	%f60, [%rd205];
	fma.rn.f32 	%f61, %f59, %f60, %f58;
	add.s64 	%rd206, %rd337, -11;
	and.b64  	%rd207, %rd206, 4294967284;
	ld.shared.f32 	%f62, [%r42+144];
	setp.gt.u64 	%p44, %rd10, %rd207;
	add.s64 	%rd208, %rd195, 16;
	selp.b64 	%rd209, %rd208, %rd11, %p44;
	ld.global.f32 	%f63, [%rd209];
	fma.rn.f32 	%f64, %f62, %f63, %f61;
	add.s64 	%rd210, %rd337, -10;
	and.b64  	%rd211, %rd210, 4294967285;
	ld.shared.f32 	%f65, [%r42+180];
	setp.gt.u64 	%p45, %rd10, %rd211;
	add.s64 	%rd212, %rd195, 20;
	selp.b64 	%rd213, %rd212, %rd11, %p45;
	ld.global.f32 	%f66, [%rd213];
	fma.rn.f32 	%f67, %f65, %f66, %f64;
	add.s64 	%rd214, %rd337, -9;
	and.b64  	%rd215, %rd214, 4294967286;
	ld.shared.f32 	%f68, [%r42+216];
	setp.gt.u64 	%p46, %rd10, %rd215;
	add.s64 	%rd216, %rd195, 24;
	selp.b64 	%rd217, %rd216, %rd11, %p46;
	ld.global.f32 	%f69, [%rd217];
	fma.rn.f32 	%f70, %f68, %f69, %f67;
	add.s64 	%rd218, %rd337, -8;
	and.b64  	%rd219, %rd218, 4294967287;
	ld.shared.f32 	%f71, [%r42+252];
	setp.gt.u64 	%p47, %rd10, %rd219;
	add.s64 	%rd220, %rd195, 28;
	selp.b64 	%rd221, %rd220, %rd11, %p47;
	ld.global.f32 	%f72, [%rd221];
	fma.rn.f32 	%f73, %f71, %f72, %f70;
	add.s64 	%rd222, %rd337, -7;
	and.b64  	%rd223, %rd222, 4294967288;
	ld.shared.f32 	%f74, [%r42+288];
	setp.gt.u64 	%p48, %rd10, %rd223;
	add.s64 	%rd224, %rd195, 32;
	selp.b64 	%rd225, %rd224, %rd11, %p48;
	ld.global.f32 	%f75, [%rd225];
	fma.rn.f32 	%f76, %f74, %f75, %f73;
	add.s64 	%rd226, %rd337, -6;
	and.b64  	%rd227, %rd226, 4294967289;
	ld.shared.f32 	%f77, [%r42+324];
	setp.gt.u64 	%p49, %rd10, %rd227;
	add.s64 	%rd228, %rd195, 36;
	selp.b64 	%rd229, %rd228, %rd11, %p49;
	ld.global.f32 	%f78, [%rd229];
	fma.rn.f32 	%f79, %f77, %f78, %f76;
	add.s64 	%rd230, %rd337, -5;
	and.b64  	%rd231, %rd230, 4294967290;
	ld.shared.f32 	%f80, [%r42+360];
	setp.gt.u64 	%p50, %rd10, %rd231;
	add.s64 	%rd232, %rd195, 40;
	selp.b64 	%rd233, %rd232, %rd11, %p50;
	ld.global.f32 	%f81, [%rd233];
	fma.rn.f32 	%f82, %f80, %f81, %f79;
	add.s64 	%rd234, %rd337, -4;
	and.b64  	%rd235, %rd234, 4294967291;
	ld.shared.f32 	%f83, [%r42+396];
	setp.gt.u64 	%p51, %rd10, %rd235;
	add.s64 	%rd236, %rd195, 44;
	selp.b64 	%rd237, %rd236, %rd11, %p51;
	ld.global.f32 	%f84, [%rd237];
	fma.rn.f32 	%f85, %f83, %f84, %f82;
	add.s64 	%rd238, %rd337, -3;
	and.b64  	%rd239, %rd238, 4294967292;
	ld.shared.f32 	%f86, [%r42+432];
	setp.gt.u64 	%p52, %rd10, %rd239;
	add.s64 	%rd240, %rd195, 48;
	selp.b64 	%rd241, %rd240, %rd11, %p52;
	ld.global.f32 	%f87, [%rd241];
	fma.rn.f32 	%f88, %f86, %f87, %f85;
	add.s64 	%rd242, %rd337, -2;
	and.b64  	%rd243, %rd242, 4294967293;
	ld.shared.f32 	%f89, [%r42+468];
	setp.gt.u64 	%p53, %rd10, %rd243;
	add.s64 	%rd244, %rd195, 52;
	selp.b64 	%rd245, %rd244, %rd11, %p53;
	ld.global.f32 	%f90, [%rd245];
	fma.rn.f32 	%f91, %f89, %f90, %f88;
	add.s64 	%rd246, %rd337, -1;
	and.b64  	%rd247, %rd246, 4294967294;
	ld.shared.f32 	%f92, [%r42+504];
	setp.gt.u64 	%p54, %rd10, %rd247;
	add.s64 	%rd248, %rd195, 56;
	selp.b64 	%rd249, %rd248, %rd11, %p54;
	ld.global.f32 	%f93, [%rd249];
	fma.rn.f32 	%f94, %f92, %f93, %f91;
	and.b64  	%rd250, %rd337, 4294967295;
	ld.shared.f32 	%f95, [%r42+540];
	setp.gt.u64 	%p55, %rd10, %rd250;
	add.s64 	%rd251, %rd195, 60;
	selp.b64 	%rd252, %rd251, %rd11, %p55;
	ld.global.f32 	%f96, [%rd252];
	fma.rn.f32 	%f149, %f95, %f96, %f94;
	add.s64 	%rd338, %rd338, 16;
	add.s64 	%rd337, %rd337, 16;
	add.s64 	%rd336, %rd336, -16;
	add.s64 	%rd335, %rd335, 64;
	setp.ne.s64 	%p56, %rd336, 0;
	@%p56 bra 	$L__BB7_35;
$L__BB7_36:
	setp.eq.s64 	%p57, %rd71, 0;
	@%p57 bra 	$L__BB7_44;
	and.b64  	%rd82, %rd113, 7;
	setp.lt.u64 	%p58, %rd71, 8;
	@%p58 bra 	$L__BB7_39;
	cvt.u32.u64 	%r43, %rd340;
	mad.lo.s32 	%r44, %r43, 36, %r3;
	ld.shared.f32 	%f98, [%r44];
	setp.gt.u64 	%p59, %rd10, %rd340;
	shl.b64 	%rd253, %rd340, 2;
	add.s64 	%rd254, %rd70, %rd253;
	selp.b64 	%rd255, %rd254, %rd11, %p59;
	ld.global.f32 	%f99, [%rd255];
	fma.rn.f32 	%f100, %f98, %f99, %f149;
	add.s64 	%rd256, %rd340, 1;
	and.b64  	%rd257, %rd256, 4294967295;
	ld.shared.f32 	%f101, [%r44+36];
	setp.gt.u64 	%p60, %rd10, %rd257;
	and.b64  	%rd258, %rd253, 17179869180;
	add.s64 	%rd259, %rd70, %rd258;
	add.s64 	%rd260, %rd259, 4;
	selp.b64 	%rd261, %rd260, %rd11, %p60;
	ld.global.f32 	%f102, [%rd261];
	fma.rn.f32 	%f103, %f101, %f102, %f100;
	add.s64 	%rd262, %rd340, 2;
	and.b64  	%rd263, %rd262, 4294967295;
	ld.shared.f32 	%f104, [%r44+72];
	setp.gt.u64 	%p61, %rd10, %rd263;
	add.s64 	%rd264, %rd259, 8;
	selp.b64 	%rd265, %rd264, %rd11, %p61;
	ld.global.f32 	%f105, [%rd265];
	fma.rn.f32 	%f106, %f104, %f105, %f103;
	add.s64 	%rd266, %rd340, 3;
	and.b64  	%rd267, %rd266, 4294967295;
	ld.shared.f32 	%f107, [%r44+108];
	setp.gt.u64 	%p62, %rd10, %rd267;
	add.s64 	%rd268, %rd259, 12;
	selp.b64 	%rd269, %rd268, %rd11, %p62;
	ld.global.f32 	%f108, [%rd269];
	fma.rn.f32 	%f109, %f107, %f108, %f106;
	add.s64 	%rd270, %rd340, 4;
	and.b64  	%rd271, %rd270, 4294967295;
	ld.shared.f32 	%f110, [%r44+144];
	setp.gt.u64 	%p63, %rd10, %rd271;
	add.s64 	%rd272, %rd259, 16;
	selp.b64 	%rd273, %rd272, %rd11, %p63;
	ld.global.f32 	%f111, [%rd273];
	fma.rn.f32 	%f112, %f110, %f111, %f109;
	add.s64 	%rd274, %rd340, 5;
	and.b64  	%rd275, %rd274, 4294967295;
	ld.shared.f32 	%f113, [%r44+180];
	setp.gt.u64 	%p64, %rd10, %rd275;
	add.s64 	%rd276, %rd259, 20;
	selp.b64 	%rd277, %rd276, %rd11, %p64;
	ld.global.f32 	%f114, [%rd277];
	fma.rn.f32 	%f115, %f113, %f114, %f112;
	add.s64 	%rd278, %rd340, 6;
	and.b64  	%rd279, %rd278, 4294967295;
	ld.shared.f32 	%f116, [%r44+216];
	setp.gt.u64 	%p65, %rd10, %rd279;
	add.s64 	%rd280, %rd259, 24;
	selp.b64 	%rd281, %rd280, %rd11, %p65;
	ld.global.f32 	%f117, [%rd281];
	fma.rn.f32 	%f118, %f116, %f117, %f115;
	add.s64 	%rd282, %rd340, 7;
	and.b64  	%rd283, %rd282, 4294967295;
	ld.shared.f32 	%f119, [%r44+252];
	setp.gt.u64 	%p66, %rd10, %rd283;
	add.s64 	%rd284, %rd259, 28;
	selp.b64 	%rd285, %rd284, %rd11, %p66;
	ld.global.f32 	%f120, [%rd285];
	fma.rn.f32 	%f149, %f119, %f120, %f118;
	add.s64 	%rd286, %rd340, 8;
	and.b64  	%rd340, %rd286, 4294967295;
$L__BB7_39:
	setp.eq.s64 	%p67, %rd82, 0;
	@%p67 bra 	$L__BB7_44;
	and.b64  	%rd342, %rd113, 3;
	setp.lt.u64 	%p68, %rd82, 4;
	@%p68 bra 	$L__BB7_42;
	cvt.u32.u64 	%r45, %rd340;
	mad.lo.s32 	%r46, %r45, 36, %r3;
	ld.shared.f32 	%f122, [%r46];
	setp.gt.u64 	%p69, %rd10, %rd340;
	shl.b64 	%rd287, %rd340, 2;
	add.s64 	%rd288, %rd70, %rd287;
	selp.b64 	%rd289, %rd288, %rd11, %p69;
	ld.global.f32 	%f123, [%rd289];
	fma.rn.f32 	%f124, %f122, %f123, %f149;
	add.s64 	%rd290, %rd340, 1;
	and.b64  	%rd291, %rd290, 4294967295;
	ld.shared.f32 	%f125, [%r46+36];
	setp.gt.u64 	%p70, %rd10, %rd291;
	and.b64  	%rd292, %rd287, 17179869180;
	add.s64 	%rd293, %rd70, %rd292;
	add.s64 	%rd294, %rd293, 4;
	selp.b64 	%rd295, %rd294, %rd11, %p70;
	ld.global.f32 	%f126, [%rd295];
	fma.rn.f32 	%f127, %f125, %f126, %f124;
	add.s64 	%rd296, %rd340, 2;
	and.b64  	%rd297, %rd296, 4294967295;
	ld.shared.f32 	%f128, [%r46+72];
	setp.gt.u64 	%p71, %rd10, %rd297;
	add.s64 	%rd298, %rd293, 8;
	selp.b64 	%rd299, %rd298, %rd11, %p71;
	ld.global.f32 	%f129, [%rd299];
	fma.rn.f32 	%f130, %f128, %f129, %f127;
	add.s64 	%rd300, %rd340, 3;
	and.b64  	%rd301, %rd300, 4294967295;
	ld.shared.f32 	%f131, [%r46+108];
	setp.gt.u64 	%p72, %rd10, %rd301;
	add.s64 	%rd302, %rd293, 12;
	selp.b64 	%rd303, %rd302, %rd11, %p72;
	ld.global.f32 	%f132, [%rd303];
	fma.rn.f32 	%f149, %f131, %f132, %f130;
	add.s64 	%rd304, %rd340, 4;
	and.b64  	%rd340, %rd304, 4294967295;
$L__BB7_42:
	setp.eq.s64 	%p73, %rd342, 0;
	@%p73 bra 	$L__BB7_44;
$L__BB7_43:
	.pragma "nounroll";
	cvt.u32.u64 	%r47, %rd340;
	mad.lo.s32 	%r48, %r47, 36, %r3;
	ld.shared.f32 	%f133, [%r48];
	setp.gt.u64 	%p74, %rd10, %rd340;
	shl.b64 	%rd305, %rd340, 2;
	add.s64 	%rd306, %rd70, %rd305;
	selp.b64 	%rd307, %rd306, %rd11, %p74;
	ld.global.f32 	%f134, [%rd307];
	fma.rn.f32 	%f149, %f133, %f134, %f149;
	add.s64 	%rd308, %rd340, 1;
	and.b64  	%rd340, %rd308, 4294967295;
	add.s64 	%rd342, %rd342, -1;
	setp.ne.s64 	%p75, %rd342, 0;
	@%p75 bra 	$L__BB7_43;
$L__BB7_44:
	cvt.u64.u32 	%rd92, %r1;
	and.b64  	%rd309, %rd5, -4294967296;
	setp.ne.s64 	%p76, %rd309, 0;
	@%p76 bra 	$L__BB7_46;
	cvt.u32.u64 	%r49, %rd5;
	cvt.u32.u64 	%r50, %rd92;
	div.u32 	%r51, %r50, %r49;
	mul.lo.s32 	%r52, %r51, %r49;
	sub.s32 	%r53, %r50, %r52;
	cvt.u64.u32 	%rd344, %r51;
	cvt.u64.u32 	%rd345, %r53;
	bra.uni 	$L__BB7_47;
$L__BB7_46:
	div.u64 	%rd344, %rd92, %rd5;
	mul.lo.s64 	%rd310, %rd344, %rd5;
	sub.s64 	%rd345, %rd92, %rd310;
$L__BB7_47:
	cvt.u32.u64 	%r54, %rd17;
	setp.lt.s32 	%p77, %r54, 0;
	and.b64  	%rd99, %rd17, 4294967295;
	setp.le.u64 	%p78, %rd108, %rd99;
	setp.le.u64 	%p79, %rd109, %rd18;
	or.pred  	%p80, %p78, %p79;
	cvta.to.global.u64 	%rd346, %rd112;
	or.pred  	%p81, %p80, %p77;
	@%p81 bra 	$L__BB7_49;
	mad.lo.s64 	%rd313, %rd344, %rd110, %rd345;
	mad.lo.s64 	%rd314, %rd313, %rd108, %rd99;
	cvta.to.global.u64 	%rd315, %rd107;
	mad.lo.s64 	%rd316, %rd314, %rd103, %rd315;
	shl.b64 	%rd317, %rd18, 2;
	add.s64 	%rd346, %rd316, %rd317;
$L__BB7_49:
	st.global.f32 	[%rd346], %f149;
$L__BB7_50:
	ret;

}
	// .globl	_Z13map_transform6TensorS_S_
.visible .entry _Z13map_transform6TensorS_S_(
	.param .align 8 .b8 _Z13map_transform6TensorS_S__param_0[80],
	.param .align 8 .b8 _Z13map_transform6TensorS_S__param_1[80],
	.param .align 8 .b8 _Z13map_transform6TensorS_S__param_2[80]
)
{
	.local .align 16 .b8 	__local_depot8[64];
	.reg .b64 	%SP;
	.reg .b64 	%SPL;
	.reg .pred 	%p<97>;
	.reg .b32 	%r<82>;
	.reg .b32 	%f<185>;
	.reg .b64 	%rd<281>;

	mov.u64 	%SPL, __local_depot8;
	ld.param.u64 	%rd87, [_Z13map_transform6TensorS_S__param_2+56];
	ld.param.u64 	%rd86, [_Z13map_transform6TensorS_S__param_2+48];
	ld.param.u64 	%rd85, [_Z13map_transform6TensorS_S__param_2+40];
	ld.param.u64 	%rd84, [_Z13map_transform6TensorS_S__param_2+32];
	ld.param.u64 	%rd80, [_Z13map_transform6TensorS_S__param_2];
	ld.param.u64 	%rd76, [_Z13map_transform6TensorS_S__param_1+48];
	ld.param.u64 	%rd75, [_Z13map_transform6TensorS_S__param_1+40];
	ld.param.u64 	%rd74, [_Z13map_transform6TensorS_S__param_1+32];
	ld.param.u64 	%rd70, [_Z13map_transform6TensorS_S__param_1];
	ld.param.u64 	%rd66, [_Z13map_transform6TensorS_S__param_0+48];
	ld.param.u64 	%rd65, [_Z13map_transform6TensorS_S__param_0+40];
	ld.param.u64 	%rd64, [_Z13map_transform6TensorS_S__param_0+32];
	ld.param.u64 	%rd60, [_Z13map_transform6TensorS_S__param_0];
	ld.param.u64 	%rd67, [_Z13map_transform6TensorS_S__param_0+56];
	ld.param.u64 	%rd89, [_Z13map_transform6TensorS_S__param_2+72];
	ld.param.u64 	%rd79, [_Z13map_transform6TensorS_S__param_1+72];
	ld.param.u64 	%rd69, [_Z13map_transform6TensorS_S__param_0+72];
	add.u64 	%rd1, %SPL, 0;
	cvta.to.global.u64 	%rd5, %rd69;
	cvta.to.global.u64 	%rd8, %rd79;
	cvta.to.global.u64 	%rd12, %rd89;
	mov.u32 	%r13, %ctaid.x;
	mov.u32 	%r14, %ntid.x;
	mov.u32 	%r15, %tid.x;
	mad.lo.s32 	%r1, %r13, %r14, %r15;
	mov.u32 	%r16, %ctaid.y;
	mov.u32 	%r17, %ntid.y;
	mov.u32 	%r18, %tid.y;
	mad.lo.s32 	%r2, %r16, %r17, %r18;
	mov.u32 	%r19, %ctaid.z;
	mov.u32 	%r20, %ntid.z;
	mov.u32 	%r21, %tid.z;
	mad.lo.s32 	%r22, %r19, %r20, %r21;
	cvt.u64.u32 	%rd13, %r22;
	and.b64  	%rd91, %rd67, -4294967296;
	setp.ne.s64 	%p1, %rd91, 0;
	@%p1 bra 	$L__BB8_2;
	cvt.u32.u64 	%r23, %rd67;
	cvt.u32.u64 	%r24, %rd13;
	rem.u32 	%r25, %r24, %r23;
	cvt.u64.u32 	%rd276, %r25;
	bra.uni 	$L__BB8_3;
$L__BB8_2:
	rem.u64 	%rd276, %rd13, %rd67;
$L__BB8_3:
	setp.eq.s64 	%p2, %rd76, 0;
	cvta.to.global.u64 	%rd92, %rd74;
	shl.b32 	%r27, %r2, 1;
	cvt.u64.u32 	%rd17, %r27;
	setp.gt.u64 	%p3, %rd76, 1;
	or.b32  	%r28, %r27, 1;
	cvt.u64.u32 	%rd18, %r28;
	setp.gt.u64 	%p4, %rd76, 2;
	add.s32 	%r29, %r27, 2;
	cvt.u64.u32 	%rd19, %r29;
	setp.gt.u64 	%p5, %rd76, 3;
	add.s32 	%r30, %r27, 3;
	cvt.u64.u32 	%rd20, %r30;
	add.s64 	%rd93, %rd92, %rd70;
	selp.b64 	%rd21, %rd8, %rd93, %p2;
	add.s64 	%rd94, %rd93, 4;
	selp.b64 	%rd22, %rd94, %rd8, %p3;
	add.s64 	%rd95, %rd93, 8;
	selp.b64 	%rd23, %rd95, %rd8, %p4;
	add.s64 	%rd96, %rd93, 12;
	selp.b64 	%rd24, %rd96, %rd8, %p5;
	add.s64 	%rd97, %rd93, %rd70;
	selp.b64 	%rd25, %rd8, %rd97, %p2;
	add.s64 	%rd98, %rd97, 4;
	selp.b64 	%rd26, %rd98, %rd8, %p3;
	add.s64 	%rd99, %rd97, 8;
	selp.b64 	%rd27, %rd99, %rd8, %p4;
	add.s64 	%rd100, %rd97, 12;
	selp.b64 	%rd28, %rd100, %rd8, %p5;
	add.s64 	%rd101, %rd97, %rd70;
	selp.b64 	%rd29, %rd8, %rd101, %p2;
	add.s64 	%rd102, %rd101, 4;
	selp.b64 	%rd30, %rd102, %rd8, %p3;
	add.s64 	%rd103, %rd101, 8;
	selp.b64 	%rd31, %rd103, %rd8, %p4;
	add.s64 	%rd104, %rd101, 12;
	selp.b64 	%rd32, %rd104, %rd8, %p5;
	add.s64 	%rd277, %rd1, 32;
	shl.b32 	%r78, %r1, 1;
	mov.b32 	%r79, 0;
$L__BB8_4:
	setp.ne.s64 	%p6, %rd75, 0;
	cvt.u64.u32 	%rd35, %r78;
	cvta.to.global.u64 	%rd105, %rd64;
	mul.wide.u32 	%rd106, %r78, 4;
	add.s64 	%rd107, %rd105, %rd106;
	mad.lo.s64 	%rd108, %rd65, %rd13, %rd17;
	mad.lo.s64 	%rd36, %rd108, %rd60, %rd107;
	add.s64 	%rd37, %rd36, %rd60;
	add.s64 	%rd38, %rd37, %rd60;
	add.s64 	%rd39, %rd38, %rd60;
	@%p6 bra 	$L__BB8_6;
	cvt.u32.u64 	%r32, %rd35;
	setp.gt.u64 	%p17, %rd66, %rd35;
	setp.gt.s32 	%p18, %r32, -1;
	setp.gt.u64 	%p19, %rd65, %rd20;
	setp.gt.u64 	%p20, %rd65, %rd19;
	setp.gt.u64 	%p21, %rd65, %rd18;
	setp.gt.u64 	%p22, %rd65, %rd17;
	ld.global.f32 	%f68, [%rd8];
	selp.b64 	%rd131, %rd36, %rd5, %p17;
	selp.b64 	%rd132, %rd131, %rd5, %p18;
	selp.b64 	%rd133, %rd132, %rd5, %p22;
	ld.global.f32 	%f69, [%rd133];
	fma.rn.f32 	%f70, %f68, %f69, 0f00000000;
	selp.b64 	%rd134, %rd37, %rd5, %p17;
	selp.b64 	%rd135, %rd134, %rd5, %p18;
	selp.b64 	%rd136, %rd135, %rd5, %p21;
	ld.global.f32 	%f71, [%rd136];
	fma.rn.f32 	%f72, %f68, %f71, %f70;
	selp.b64 	%rd137, %rd38, %rd5, %p17;
	selp.b64 	%rd138, %rd137, %rd5, %p18;
	selp.b64 	%rd139, %rd138, %rd5, %p20;
	ld.global.f32 	%f73, [%rd139];
	fma.rn.f32 	%f74, %f68, %f73, %f72;
	selp.b64 	%rd140, %rd39, %rd5, %p17;
	selp.b64 	%rd141, %rd140, %rd5, %p18;
	selp.b64 	%rd142, %rd141, %rd5, %p19;
	ld.global.f32 	%f75, [%rd142];
	fma.rn.f32 	%f177, %f68, %f75, %f74;
	bra.uni 	$L__BB8_7;
$L__BB8_6:
	cvt.u32.u64 	%r31, %rd35;
	setp.gt.u64 	%p7, %rd66, %rd35;
	setp.gt.s32 	%p8, %r31, -1;
	setp.gt.u64 	%p9, %rd65, %rd20;
	setp.gt.u64 	%p10, %rd65, %rd19;
	setp.gt.u64 	%p11, %rd65, %rd18;
	setp.gt.u64 	%p12, %rd65, %rd17;
	setp.eq.s64 	%p13, %rd76, 0;
	cvta.to.global.u64 	%rd110, %rd74;
	selp.b64 	%rd111, %rd8, %rd110, %p13;
	ld.global.f32 	%f57, [%rd111];
	selp.b64 	%rd112, %rd36, %rd5, %p7;
	selp.b64 	%rd113, %rd112, %rd5, %p8;
	selp.b64 	%rd114, %rd113, %rd5, %p12;
	ld.global.f32 	%f58, [%rd114];
	fma.rn.f32 	%f59, %f57, %f58, 0f00000000;
	setp.gt.u64 	%p14, %rd76, 1;
	add.s64 	%rd115, %rd110, 4;
	selp.b64 	%rd116, %rd115, %rd8, %p14;
	ld.global.f32 	%f60, [%rd116];
	selp.b64 	%rd117, %rd37, %rd5, %p7;
	selp.b64 	%rd118, %rd117, %rd5, %p8;
	selp.b64 	%rd119, %rd118, %rd5, %p11;
	ld.global.f32 	%f61, [%rd119];
	fma.rn.f32 	%f62, %f60, %f61, %f59;
	setp.gt.u64 	%p15, %rd76, 2;
	add.s64 	%rd120, %rd110, 8;
	selp.b64 	%rd121, %rd120, %rd8, %p15;
	ld.global.f32 	%f63, [%rd121];
	selp.b64 	%rd122, %rd38, %rd5, %p7;
	selp.b64 	%rd123, %rd122, %rd5, %p8;
	selp.b64 	%rd124, %rd123, %rd5, %p10;
	ld.global.f32 	%f64, [%rd124];
	fma.rn.f32 	%f65, %f63, %f64, %f62;
	setp.gt.u64 	%p16, %rd76, 3;
	add.s64 	%rd125, %rd110, 12;
	selp.b64 	%rd126, %rd125, %rd8, %p16;
	ld.global.f32 	%f66, [%rd126];
	selp.b64 	%rd127, %rd39, %rd5, %p7;
	selp.b64 	%rd128, %rd127, %rd5, %p8;
	selp.b64 	%rd129, %rd128, %rd5, %p9;
	ld.global.f32 	%f67, [%rd129];
	fma.rn.f32 	%f177, %f66, %f67, %f65;
$L__BB8_7:
	setp.gt.u64 	%p23, %rd75, 1;
	st.local.f32 	[%rd277+-32], %f177;
	@%p23 bra 	$L__BB8_9;
	cvt.u32.u64 	%r33, %rd35;
	setp.gt.u64 	%p24, %rd66, %rd35;
	setp.gt.s32 	%p25, %r33, -1;
	setp.gt.u64 	%p26, %rd65, %rd20;
	setp.gt.u64 	%p27, %rd65, %rd19;
	setp.gt.u64 	%p28, %rd65, %rd18;
	setp.gt.u64 	%p29, %rd65, %rd17;
	ld.global.f32 	%f76, [%rd8];
	selp.b64 	%rd144, %rd36, %rd5, %p24;
	selp.b64 	%rd145, %rd144, %rd5, %p25;
	selp.b64 	%rd146, %rd145, %rd5, %p29;
	ld.global.f32 	%f77, [%rd146];
	fma.rn.f32 	%f78, %f76, %f77, 0f00000000;
	selp.b64 	%rd147, %rd37, %rd5, %p24;
	selp.b64 	%rd148, %rd147, %rd5, %p25;
	selp.b64 	%rd149, %rd148, %rd5, %p28;
	ld.global.f32 	%f79, [%rd149];
	fma.rn.f32 	%f80, %f76, %f79, %f78;
	selp.b64 	%rd150, %rd38, %rd5, %p24;
	selp.b64 	%rd151, %rd150, %rd5, %p25;
	selp.b64 	%rd152, %rd151, %rd5, %p27;
	ld.global.f32 	%f81, [%rd152];
	fma.rn.f32 	%f82, %f76, %f81, %f80;
	selp.b64 	%rd153, %rd39, %rd5, %p24;
	selp.b64 	%rd154, %rd153, %rd5, %p25;
	selp.b64 	%rd155, %rd154, %rd5, %p26;
	ld.global.f32 	%f83, [%rd155];
	fma.rn.f32 	%f178, %f76, %f83, %f82;
	bra.uni 	$L__BB8_10;
$L__BB8_9:
	cvt.u32.u64 	%r34, %rd35;
	setp.gt.u64 	%p30, %rd66, %rd35;
	setp.gt.s32 	%p31, %r34, -1;
	setp.gt.u64 	%p32, %rd65, %rd20;
	setp.gt.u64 	%p33, %rd65, %rd19;
	setp.gt.u64 	%p34, %rd65, %rd18;
	setp.gt.u64 	%p35, %rd65, %rd17;
	ld.global.f32 	%f84, [%rd21];
	selp.b64 	%rd157, %rd36, %rd5, %p30;
	selp.b64 	%rd158, %rd157, %rd5, %p31;
	selp.b64 	%rd159, %rd158, %rd5, %p35;
	ld.global.f32 	%f85, [%rd159];
	fma.rn.f32 	%f86, %f84, %f85, 0f00000000;
	ld.global.f32 	%f87, [%rd22];
	selp.b64 	%rd160, %rd37, %rd5, %p30;
	selp.b64 	%rd161, %rd160, %rd5, %p31;
	selp.b64 	%rd162, %rd161, %rd5, %p34;
	ld.global.f32 	%f88, [%rd162];
	fma.rn.f32 	%f89, %f87, %f88, %f86;
	ld.global.f32 	%f90, [%rd23];
	selp.b64 	%rd163, %rd38, %rd5, %p30;
	selp.b64 	%rd164, %rd163, %rd5, %p31;
	selp.b64 	%rd165, %rd164, %rd5, %p33;
	ld.global.f32 	%f91, [%rd165];
	fma.rn.f32 	%f92, %f90, %f91, %f89;
	ld.global.f32 	%f93, [%rd24];
	selp.b64 	%rd166, %rd39, %rd5, %p30;
	selp.b64 	%rd167, %rd166, %rd5, %p31;
	selp.b64 	%rd168, %rd167, %rd5, %p32;
	ld.global.f32 	%f94, [%rd168];
	fma.rn.f32 	%f178, %f93, %f94, %f92;
$L__BB8_10:
	setp.gt.u64 	%p36, %rd75, 2;
	st.local.f32 	[%rd277+-16], %f178;
	@%p36 bra 	$L__BB8_12;
	cvt.u32.u64 	%r35, %rd35;
	setp.gt.u64 	%p37, %rd66, %rd35;
	setp.gt.s32 	%p38, %r35, -1;
	setp.gt.u64 	%p39, %rd65, %rd20;
	setp.gt.u64 	%p40, %rd65, %rd19;
	setp.gt.u64 	%p41, %rd65, %rd18;
	setp.gt.u64 	%p42, %rd65, %rd17;
	ld.global.f32 	%f95, [%rd8];
	selp.b64 	%rd170, %rd36, %rd5, %p37;
	selp.b64 	%rd171, %rd170, %rd5, %p38;
	selp.b64 	%rd172, %rd171, %rd5, %p42;
	ld.global.f32 	%f96, [%rd172];
	fma.rn.f32 	%f97, %f95, %f96, 0f00000000;
	selp.b64 	%rd173, %rd37, %rd5, %p37;
	selp.b64 	%rd174, %rd173, %rd5, %p38;
	selp.b64 	%rd175, %rd174, %rd5, %p41;
	ld.global.f32 	%f98, [%rd175];
	fma.rn.f32 	%f99, %f95, %f98, %f97;
	selp.b64 	%rd176, %rd38, %rd5, %p37;
	selp.b64 	%rd177, %rd176, %rd5, %p38;
	selp.b64 	%rd178, %rd177, %rd5, %p40;
	ld.global.f32 	%f100, [%rd178];
	fma.rn.f32 	%f101, %f95, %f100, %f99;
	selp.b64 	%rd179, %rd39, %rd5, %p37;
	selp.b64 	%rd180, %rd179, %rd5, %p38;
	selp.b64 	%rd181, %rd180, %rd5, %p39;
	ld.global.f32 	%f102, [%rd181];
	fma.rn.f32 	%f179, %f95, %f102, %f101;
	bra.uni 	$L__BB8_13;
$L__BB8_12:
	cvt.u32.u64 	%r36, %rd35;
	setp.gt.u64 	%p43, %rd66, %rd35;
	setp.gt.s32 	%p44, %r36, -1;
	setp.gt.u64 	%p45, %rd65, %rd20;
	setp.gt.u64 	%p46, %rd65, %rd19;
	setp.gt.u64 	%p47, %rd65, %rd18;
	setp.gt.u64 	%p48, %rd65, %rd17;
	ld.global.f32 	%f103, [%rd25];
	selp.b64 	%rd183, %rd36, %rd5, %p43;
	selp.b64 	%rd184, %rd183, %rd5, %p44;
	selp.b64 	%rd185, %rd184, %rd5, %p48;
	ld.global.f32 	%f104, [%rd185];
	fma.rn.f32 	%f105, %f103, %f104, 0f00000000;
	ld.global.f32 	%f106, [%rd26];
	selp.b64 	%rd186, %rd37, %rd5, %p43;
	selp.b64 	%rd187, %rd186, %rd5, %p44;
	selp.b64 	%rd188, %rd187, %rd5, %p47;
	ld.global.f32 	%f107, [%rd188];
	fma.rn.f32 	%f108, %f106, %f107, %f105;
	ld.global.f32 	%f109, [%rd27];
	selp.b64 	%rd189, %rd38, %rd5, %p43;
	selp.b64 	%rd190, %rd189, %rd5, %p44;
	selp.b64 	%rd191, %rd190, %rd5, %p46;
	ld.global.f32 	%f110, [%rd191];
	fma.rn.f32 	%f111, %f109, %f110, %f108;
	ld.global.f32 	%f112, [%rd28];
	selp.b64 	%rd192, %rd39, %rd5, %p43;
	selp.b64 	%rd193, %rd192, %rd5, %p44;
	selp.b64 	%rd194, %rd193, %rd5, %p45;
	ld.global.f32 	%f113, [%rd194];
	fma.rn.f32 	%f179, %f112, %f113, %f111;
$L__BB8_13:
	setp.gt.u64 	%p49, %rd75, 3;
	st.local.f32 	[%rd277], %f179;
	@%p49 bra 	$L__BB8_15;
	cvt.u32.u64 	%r37, %rd35;
	setp.gt.u64 	%p50, %rd66, %rd35;
	setp.gt.s32 	%p51, %r37, -1;
	setp.gt.u64 	%p52, %rd65, %rd20;
	setp.gt.u64 	%p53, %rd65, %rd19;
	setp.gt.u64 	%p54, %rd65, %rd18;
	setp.gt.u64 	%p55, %rd65, %rd17;
	ld.global.f32 	%f114, [%rd8];
	selp.b64 	%rd196, %rd36, %rd5, %p50;
	selp.b64 	%rd197, %rd196, %rd5, %p51;
	selp.b64 	%rd198, %rd197, %rd5, %p55;
	ld.global.f32 	%f115, [%rd198];
	fma.rn.f32 	%f116, %f114, %f115, 0f00000000;
	selp.b64 	%rd199, %rd37, %rd5, %p50;
	selp.b64 	%rd200, %rd199, %rd5, %p51;
	selp.b64 	%rd201, %rd200, %rd5, %p54;
	ld.global.f32 	%f117, [%rd201];
	fma.rn.f32 	%f118, %f114, %f117, %f116;
	selp.b64 	%rd202, %rd38, %rd5, %p50;
	selp.b64 	%rd203, %rd202, %rd5, %p51;
	selp.b64 	%rd204, %rd203, %rd5, %p53;
	ld.global.f32 	%f119, [%rd204];
	fma.rn.f32 	%f120, %f114, %f119, %f118;
	selp.b64 	%rd205, %rd39, %rd5, %p50;
	selp.b64 	%rd206, %rd205, %rd5, %p51;
	selp.b64 	%rd207, %rd206, %rd5, %p52;
	ld.global.f32 	%f121, [%rd207];
	fma.rn.f32 	%f180, %f114, %f121, %f120;
	bra.uni 	$L__BB8_16;
$L__BB8_15:
	cvt.u32.u64 	%r38, %rd35;
	setp.gt.u64 	%p56, %rd66, %rd35;
	setp.gt.s32 	%p57, %r38, -1;
	setp.gt.u64 	%p58, %rd65, %rd20;
	setp.gt.u64 	%p59, %rd65, %rd19;
	setp.gt.u64 	%p60, %rd65, %rd18;
	setp.gt.u64 	%p61, %rd65, %rd17;
	ld.global.f32 	%f122, [%rd29];
	selp.b64 	%rd209, %rd36, %rd5, %p56;
	selp.b64 	%rd210, %rd209, %rd5, %p57;
	selp.b64 	%rd211, %rd210, %rd5, %p61;
	ld.global.f32 	%f123, [%rd211];
	fma.rn.f32 	%f124, %f122, %f123, 0f00000000;
	ld.global.f32 	%f125, [%rd30];
	selp.b64 	%rd212, %rd37, %rd5, %p56;
	selp.b64 	%rd213, %rd212, %rd5, %p57;
	selp.b64 	%rd214, %rd213, %rd5, %p60;
	ld.global.f32 	%f126, [%rd214];
	fma.rn.f32 	%f127, %f125, %f126, %f124;
	ld.global.f32 	%f128, [%rd31];
	selp.b64 	%rd215, %rd38, %rd5, %p56;
	selp.b64 	%rd216, %rd215, %rd5, %p57;
	selp.b64 	%rd217, %rd216, %rd5, %p59;
	ld.global.f32 	%f129, [%rd217];
	fma.rn.f32 	%f130, %f128, %f129, %f127;
	ld.global.f32 	%f131, [%rd32];
	selp.b64 	%rd218, %rd39, %rd5, %p56;
	selp.b64 	%rd219, %rd218, %rd5, %p57;
	selp.b64 	%rd220, %rd219, %rd5, %p58;
	ld.global.f32 	%f132, [%rd220];
	fma.rn.f32 	%f180, %f131, %f132, %f130;
$L__BB8_16:
	cvt.u32.u64 	%r39, %rd35;
	st.local.f32 	[%rd277+16], %f180;
	add.s32 	%r79, %r79, 1;
	add.s32 	%r78, %r39, 1;
	add.s64 	%rd277, %rd277, 4;
	setp.ne.s32 	%p62, %r79, 4;
	@%p62 bra 	$L__BB8_4;
	shl.b32 	%r8, %r1, 2;
	and.b64  	%rd221, %rd67, -4294967296;
	setp.ne.s64 	%p63, %rd221, 0;
	@%p63 bra 	$L__BB8_19;
	cvt.u32.u64 	%r40, %rd67;
	cvt.u32.u64 	%r41, %rd13;
	div.u32 	%r42, %r41, %r40;
	cvt.u64.u32 	%rd278, %r42;
	bra.uni 	$L__BB8_20;
$L__BB8_19:
	div.u64 	%rd278, %rd13, %rd67;
$L__BB8_20:
	cvta.to.global.u64 	%rd279, %rd74;
	cvt.u32.u64 	%r44, %rd20;
	cvt.u32.u64 	%r45, %rd19;
	cvt.u32.u64 	%r46, %rd18;
	mad.lo.s64 	%rd223, %rd278, %rd87, %rd276;
	ld.local.f32 	%f13, [%rd1];
	ld.local.v2.f32 	{%f14, %f15}, [%rd1];
	mov.b32 	%r47, %f15;
	mov.b64 	%rd224, {%r48, %r47};
	ld.local.f32 	%f16, [%rd1+8];
	ld.local.v2.f32 	{%f17, %f18}, [%rd1+8];
	mov.b32 	%r49, %f18;
	mov.b64 	%rd225, {%r50, %r49};
	{ .reg .b32 tmp; mov.b64 {tmp, %r51}, %rd224; }
	mov.b32 	%f19, %r51;
	{ .reg .b32 tmp; mov.b64 {tmp, %r52}, %rd225; }
	mov.b32 	%f20, %r52;
	shl.b32 	%r53, %r2, 2;
	cvt.u64.u32 	%rd45, %r53;
	mad.lo.s64 	%rd226, %rd223, %rd85, %rd45;
	mul.lo.s64 	%rd46, %rd226, %rd80;
	ld.local.f32 	%f21, [%rd1+16];
	ld.local.v2.f32 	{%f22, %f23}, [%rd1+16];
	mov.b32 	%r54, %f23;
	mov.b64 	%rd227, {%r55, %r54};
	ld.local.f32 	%f24, [%rd1+24];
	ld.local.v2.f32 	{%f25, %f26}, [%rd1+24];
	mov.b32 	%r56, %f26;
	mov.b64 	%rd228, {%r57, %r56};
	{ .reg .b32 tmp; mov.b64 {tmp, %r58}, %rd227; }
	mov.b32 	%f27, %r58;
	{ .reg .b32 tmp; mov.b64 {tmp, %r59}, %rd228; }
	mov.b32 	%f28, %r59;
	shl.b32 	%r60, %r2, 1;
	add.s32 	%r61, %r46, %r60;
	cvt.u64.u32 	%rd47, %r61;
	ld.local.f32 	%f29, [%rd1+32];
	ld.local.v2.f32 	{%f30, %f31}, [%rd1+32];
	mov.b32 	%r62, %f31;
	mov.b64 	%rd229, {%r63, %r62};
	ld.local.f32 	%f32, [%rd1+40];
	ld.local.v2.f32 	{%f33, %f34}, [%rd1+40];
	mov.b32 	%r64, %f34;
	mov.b64 	%rd230, {%r65, %r64};
	{ .reg .b32 tmp; mov.b64 {tmp, %r66}, %rd229; }
	mov.b32 	%f35, %r66;
	{ .reg .b32 tmp; mov.b64 {tmp, %r67}, %rd230; }
	mov.b32 	%f36, %r67;
	add.s32 	%r68, %r45, %r60;
	cvt.u64.u32 	%rd48, %r68;
	ld.local.f32 	%f37, [%rd1+48];
	ld.local.v2.f32 	{%f38, %f39}, [%rd1+48];
	mov.b32 	%r69, %f39;
	mov.b64 	%rd231, {%r70, %r69};
	ld.local.f32 	%f40, [%rd1+56];
	ld.local.v2.f32 	{%f41, %f42}, [%rd1+56];
	mov.b32 	%r71, %f42;
	mov.b64 	%rd232, {%r72, %r71};
	{ .reg .b32 tmp; mov.b64 {tmp, %r73}, %rd231; }
	mov.b32 	%f43, %r73;
	{ .reg .b32 tmp; mov.b64 {tmp, %r74}, %rd232; }
	mov.b32 	%f44, %r74;
	add.s32 	%r75, %r44, %r60;
	cvt.u64.u32 	%rd49, %r75;
	cvt.u64.u32 	%rd50, %r8;
	cvta.to.global.u64 	%rd51, %rd84;
	mov.b64 	%rd280, 0;
	mov.b32 	%r80, 0;
	mov.u32 	%r81, %r8;
$L__BB8_21:
	setp.gt.u64 	%p64, %rd75, %rd280;
	add.s64 	%rd54, %rd50, %rd280;
	@%p64 bra 	$L__BB8_23;
	ld.global.f32 	%f133, [%rd8];
	fma.rn.f32 	%f134, %f13, %f133, 0f00000000;
	fma.rn.f32 	%f135, %f15, %f133, %f134;
	fma.rn.f32 	%f136, %f16, %f133, %f135;
	fma.rn.f32 	%f181, %f18, %f133, %f136;
	bra.uni 	$L__BB8_24;
$L__BB8_23:
	setp.gt.u64 	%p65, %rd76, 3;
	setp.gt.u64 	%p66, %rd76, 2;
	setp.gt.u64 	%p67, %rd76, 1;
	setp.eq.s64 	%p68, %rd76, 0;
	selp.b64 	%rd233, %rd8, %rd279, %p68;
	ld.global.f32 	%f137, [%rd233];
	fma.rn.f32 	%f138, %f14, %f137, 0f00000000;
	add.s64 	%rd234, %rd279, 4;
	selp.b64 	%rd235, %rd234, %rd8, %p67;
	ld.global.f32 	%f139, [%rd235];
	fma.rn.f32 	%f140, %f19, %f139, %f138;
	add.s64 	%rd236, %rd279, 8;
	selp.b64 	%rd237, %rd236, %rd8, %p66;
	ld.global.f32 	%f141, [%rd237];
	fma.rn.f32 	%f142, %f17, %f141, %f140;
	add.s64 	%rd238, %rd279, 12;
	selp.b64 	%rd239, %rd238, %rd8, %p65;
	ld.global.f32 	%f143, [%rd239];
	fma.rn.f32 	%f181, %f20, %f143, %f142;
$L__BB8_24:
	setp.gt.u64 	%p69, %rd86, %rd54;
	setp.gt.s32 	%p70, %r81, -1;
	setp.gt.u64 	%p72, %rd85, %rd45;
	cvt.u32.u64 	%r76, %rd280;
	add.s32 	%r77, %r76, %r8;
	mul.wide.u32 	%rd240, %r77, 4;
	add.s64 	%rd241, %rd51, %rd240;
	add.s64 	%rd55, %rd241, %rd46;
	selp.b64 	%rd242, %rd55, %rd12, %p69;
	selp.b64 	%rd243, %rd242, %rd12, %p70;
	selp.b64 	%rd244, %rd243, %rd12, %p72;
	st.global.f32 	[%rd244], %f181;
	@%p64 bra 	$L__BB8_26;
	ld.global.f32 	%f144, [%rd8];
	fma.rn.f32 	%f145, %f21, %f144, 0f00000000;
	fma.rn.f32 	%f146, %f23, %f144, %f145;
	fma.rn.f32 	%f147, %f24, %f144, %f146;
	fma.rn.f32 	%f182, %f26, %f144, %f147;
	bra.uni 	$L__BB8_27;
$L__BB8_26:
	setp.gt.u64 	%p73, %rd76, 3;
	setp.gt.u64 	%p74, %rd76, 2;
	setp.gt.u64 	%p75, %rd76, 1;
	setp.eq.s64 	%p76, %rd76, 0;
	selp.b64 	%rd245, %rd8, %rd279, %p76;
	ld.global.f32 	%f148, [%rd245];
	fma.rn.f32 	%f149, %f22, %f148, 0f00000000;
	add.s64 	%rd246, %rd279, 4;
	selp.b64 	%rd247, %rd246, %rd8, %p75;
	ld.global.f32 	%f150, [%rd247];
	fma.rn.f32 	%f151, %f27, %f150, %f149;
	add.s64 	%rd248, %rd279, 8;
	selp.b64 	%rd249, %rd248, %rd8, %p74;
	ld.global.f32 	%f152, [%rd249];
	fma.rn.f32 	%f153, %f25, %f152, %f151;
	add.s64 	%rd250, %rd279, 12;
	selp.b64 	%rd251, %rd250, %rd8, %p73;
	ld.global.f32 	%f154, [%rd251];
	fma.rn.f32 	%f182, %f28, %f154, %f153;
$L__BB8_27:
	setp.gt.u64 	%p80, %rd85, %rd47;
	add.s64 	%rd56, %rd55, %rd80;
	selp.b64 	%rd252, %rd56, %rd12, %p69;
	selp.b64 	%rd253, %rd252, %rd12, %p70;
	selp.b64 	%rd254, %rd253, %rd12, %p80;
	st.global.f32 	[%rd254], %f182;
	@%p64 bra 	$L__BB8_29;
	ld.global.f32 	%f155, [%rd8];
	fma.rn.f32 	%f156, %f29, %f155, 0f00000000;
	fma.rn.f32 	%f157, %f31, %f155, %f156;
	fma.rn.f32 	%f158, %f32, %f155, %f157;
	fma.rn.f32 	%f183, %f34, %f155, %f158;
	bra.uni 	$L__BB8_30;
$L__BB8_29:
	setp.gt.u64 	%p81, %rd76, 3;
	setp.gt.u64 	%p82, %rd76, 2;
	setp.gt.u64 	%p83, %rd76, 1;
	setp.eq.s64 	%p84, %rd76, 0;
	selp.b64 	%rd255, %rd8, %rd279, %p84;
	ld.global.f32 	%f159, [%rd255];
	fma.rn.f32 	%f160, %f30, %f159, 0f00000000;
	add.s64 	%rd256, %rd279, 4;
	selp.b64 	%rd257, %rd256, %rd8, %p83;
	ld.global.f32 	%f161, [%rd257];
	fma.rn.f32 	%f162, %f35, %f161, %f160;
	add.s64 	%rd258, %rd279, 8;
	selp.b64 	%rd259, %rd258, %rd8, %p82;
	ld.global.f32 	%f163, [%rd259];
	fma.rn.f32 	%f164, %f33, %f163, %f162;
	add.s64 	%rd260, %rd279, 12;
	selp.b64 	%rd261, %rd260, %rd8, %p81;
	ld.global.f32 	%f165, [%rd261];
	fma.rn.f32 	%f183, %f36, %f165, %f164;
$L__BB8_30:
	setp.gt.u64 	%p85, %rd86, %rd54;
	setp.gt.s32 	%p86, %r81, -1;
	setp.gt.u64 	%p87, %rd75, %rd280;
	setp.gt.u64 	%p88, %rd85, %rd48;
	add.s64 	%rd57, %rd56, %rd80;
	selp.b64 	%rd262, %rd57, %rd12, %p85;
	selp.b64 	%rd263, %rd262, %rd12, %p86;
	selp.b64 	%rd264, %rd263, %rd12, %p88;
	st.global.f32 	[%rd264], %f183;
	@%p87 bra 	$L__BB8_32;
	ld.global.f32 	%f166, [%rd8];
	fma.rn.f32 	%f167, %f37, %f166, 0f00000000;
	fma.rn.f32 	%f168, %f39, %f166, %f167;
	fma.rn.f32 	%f169, %f40, %f166, %f168;
	fma.rn.f32 	%f184, %f42, %f166, %f169;
	bra.uni 	$L__BB8_33;
$L__BB8_32:
	setp.gt.u64 	%p89, %rd76, 3;
	setp.gt.u64 	%p90, %rd76, 2;
	setp.gt.u64 	%p91, %rd76, 1;
	setp.eq.s64 	%p92, %rd76, 0;
	selp.b64 	%rd265, %rd8, %rd279, %p92;
	ld.global.f32 	%f170, [%rd265];
	fma.rn.f32 	%f171, %f38, %f170, 0f00000000;
	add.s64 	%rd266, %rd279, 4;
	selp.b64 	%rd267, %rd266, %rd8, %p91;
	ld.global.f32 	%f172, [%rd267];
	fma.rn.f32 	%f173, %f43, %f172, %f171;
	add.s64 	%rd268, %rd279, 8;
	selp.b64 	%rd269, %rd268, %rd8, %p90;
	ld.global.f32 	%f174, [%rd269];
	fma.rn.f32 	%f175, %f41, %f174, %f173;
	add.s64 	%rd270, %rd279, 12;
	selp.b64 	%rd271, %rd270, %rd8, %p89;
	ld.global.f32 	%f176, [%rd271];
	fma.rn.f32 	%f184, %f44, %f176, %f175;
$L__BB8_33:
	setp.gt.u64 	%p95, %rd85, %rd49;
	add.s64 	%rd272, %rd57, %rd80;
	selp.b64 	%rd273, %rd272, %rd12, %p85;
	selp.b64 	%rd274, %rd273, %rd12, %p86;
	selp.b64 	%rd275, %rd274, %rd12, %p95;
	st.global.f32 	[%rd275], %f184;
	add.s64 	%rd280, %rd280, 1;
	add.s64 	%rd279, %rd279, %rd70;
	add.s32 	%r81, %r81, 1;
	add.s32 	%r80, %r80, 4;
	setp.ne.s32 	%p96, %r80, 16;
	@%p96 bra 	$L__BB8_21;
	ret;

}
	// .globl	_Z26map_transform_for_backprop6TensorS_S_
.visible .entry _Z26map_transform_for_backprop6TensorS_S_(
	.param .align 8 .b8 _Z26map_transform_for_backprop6TensorS_S__param_0[80],
	.param .align 8 .b8 _Z26map_transform_for_backprop6TensorS_S__param_1[80],
	.param .align 8 .b8 _Z26map_transform_for_backprop6TensorS_S__param_2[80]
)
{
	.reg .pred 	%p<212>;
	.reg .b32 	%r<38>;
	.reg .b32 	%f<141>;
	.reg .b64 	%rd<249>;

	ld.param.u64 	%rd116, [_Z26map_transform_for_backprop6TensorS_S__param_2+72];
	ld.param.u64 	%rd114, [_Z26map_transform_for_backprop6TensorS_S__param_2+56];
	ld.param.u64 	%rd113, [_Z26map_transform_for_backprop6TensorS_S__param_2+48];
	ld.param.u64 	%rd112, [_Z26map_transform_for_backprop6TensorS_S__param_2+40];
	ld.param.u64 	%rd111, [_Z26map_transform_for_backprop6TensorS_S__param_2+32];
	ld.param.u64 	%rd107, [_Z26map_transform_for_backprop6TensorS_S__param_2];
	ld.param.u64 	%rd103, [_Z26map_transform_for_backprop6TensorS_S__param_1+48];
	ld.param.u64 	%rd102, [_Z26map_transform_for_backprop6TensorS_S__param_1+40];
	ld.param.u64 	%rd97, [_Z26map_transform_for_backprop6TensorS_S__param_1];
	ld.param.u64 	%rd93, [_Z26map_transform_for_backprop6TensorS_S__param_0+48];
	ld.param.u64 	%rd92, [_Z26map_transform_for_backprop6TensorS_S__param_0+40];
	ld.param.u64 	%rd91, [_Z26map_transform_for_backprop6TensorS_S__param_0+32];
	ld.param.u64 	%rd87, [_Z26map_transform_for_backprop6TensorS_S__param_0];
	ld.param.u64 	%rd94, [_Z26map_transform_for_backprop6TensorS_S__param_0+56];
	ld.param.u64 	%rd106, [_Z26map_transform_for_backprop6TensorS_S__param_1+72];
	ld.param.u64 	%rd101, [_Z26map_transform_for_backprop6TensorS_S__param_1+32];
	ld.param.u64 	%rd96, [_Z26map_transform_for_backprop6TensorS_S__param_0+72];
	cvta.to.global.u64 	%rd243, %rd96;
	cvta.to.global.u64 	%rd247, %rd101;
	cvta.to.global.u64 	%rd8, %rd106;
	mov.u32 	%r9, %ctaid.x;
	mov.u32 	%r10, %ntid.x;
	mov.u32 	%r11, %tid.x;
	mad.lo.s32 	%r1, %r9, %r10, %r11;
	mov.u32 	%r12, %ctaid.y;
	mov.u32 	%r13, %ntid.y;
	mov.u32 	%r14, %tid.y;
	mad.lo.s32 	%r2, %r12, %r13, %r14;
	mov.u32 	%r15, %ctaid.z;
	mov.u32 	%r16, %ntid.z;
	mov.u32 	%r17, %tid.z;
	mad.lo.s32 	%r18, %r15, %r16, %r17;
	shl.b32 	%r3, %r1, 1;
	cvt.u64.u32 	%rd9, %r18;
	and.b64  	%rd117, %rd94, -4294967296;
	setp.ne.s64 	%p1, %rd117, 0;
	@%p1 bra 	$L__BB9_2;
	cvt.u32.u64 	%r19, %rd94;
	cvt.u32.u64 	%r20, %rd9;
	rem.u32 	%r21, %r20, %r19;
	cvt.u64.u32 	%rd213, %r21;
	bra.uni 	$L__BB9_3;
$L__BB9_2:
	rem.u64 	%rd213, %rd9, %rd94;
$L__BB9_3:
	shl.b32 	%r22, %r2, 1;
	cvt.u64.u32 	%rd13, %r3;
	cvta.to.global.u64 	%rd118, %rd91;
	mul.wide.u32 	%rd119, %r3, 4;
	add.s64 	%rd120, %rd118, %rd119;
	setp.eq.s64 	%p2, %rd102, 0;
	cvt.u64.u32 	%rd14, %r22;
	mul.lo.s64 	%rd121, %rd92, %rd9;
	add.s64 	%rd122, %rd121, %rd14;
	mad.lo.s64 	%rd15, %rd122, %rd87, %rd120;
	or.b32  	%r23, %r22, 1;
	cvt.u64.u32 	%rd16, %r23;
	add.s64 	%rd123, %rd121, %rd16;
	mad.lo.s64 	%rd17, %rd123, %rd87, %rd120;
	@%p2 bra 	$L__BB9_4;
	bra.uni 	$L__BB9_9;
$L__BB9_4:
	setp.gt.u64 	%p15, %rd93, %rd13;
	setp.gt.s32 	%p16, %r1, -1;
	ld.global.f32 	%f3, [%rd8];
	setp.gt.u64 	%p17, %rd92, %rd14;
	and.pred  	%p18, %p17, %p15;
	and.pred  	%p19, %p18, %p16;
	mov.u64 	%rd214, %rd243;
	@%p19 bra 	$L__BB9_5;
	bra.uni 	$L__BB9_6;
$L__BB9_5:
	mov.u64 	%rd214, %rd15;
$L__BB9_6:
	setp.le.u64 	%p20, %rd93, %rd13;
	setp.lt.s32 	%p21, %r1, 0;
	ld.global.f32 	%f79, [%rd214];
	fma.rn.f32 	%f1, %f3, %f79, 0f00000000;
	setp.le.u64 	%p22, %rd92, %rd16;
	or.pred  	%p23, %p22, %p20;
	or.pred  	%p24, %p23, %p21;
	mov.u64 	%rd215, %rd243;
	@%p24 bra 	$L__BB9_8;
	mov.u64 	%rd215, %rd17;
$L__BB9_8:
	ld.global.f32 	%f80, [%rd215];
	fma.rn.f32 	%f129, %f3, %f80, %f1;
	bra.uni 	$L__BB9_14;
$L__BB9_9:
	setp.le.u64 	%p3, %rd93, %rd13;
	setp.lt.s32 	%p4, %r1, 0;
	setp.eq.s64 	%p5, %rd103, 0;
	selp.b64 	%rd125, %rd8, %rd247, %p5;
	ld.global.f32 	%f4, [%rd125];
	setp.le.u64 	%p6, %rd92, %rd14;
	or.pred  	%p7, %p6, %p3;
	or.pred  	%p8, %p7, %p4;
	mov.u64 	%rd216, %rd243;
	@%p8 bra 	$L__BB9_11;
	mov.u64 	%rd216, %rd15;
$L__BB9_11:
	ld.global.f32 	%f77, [%rd216];
	fma.rn.f32 	%f5, %f4, %f77, 0f00000000;
	setp.gt.u64 	%p11, %rd103, 1;
	add.s64 	%rd127, %rd247, 4;
	selp.b64 	%rd128, %rd127, %rd8, %p11;
	ld.global.f32 	%f6, [%rd128];
	setp.le.u64 	%p12, %rd92, %rd16;
	or.pred  	%p13, %p12, %p3;
	or.pred  	%p14, %p13, %p4;
	mov.u64 	%rd217, %rd243;
	@%p14 bra 	$L__BB9_13;
	mov.u64 	%rd217, %rd17;
$L__BB9_13:
	ld.global.f32 	%f78, [%rd217];
	fma.rn.f32 	%f129, %f6, %f78, %f5;
$L__BB9_14:
	setp.gt.u64 	%p25, %rd102, 1;
	add.s64 	%rd22, %rd247, %rd97;
	@%p25 bra 	$L__BB9_20;
	setp.le.u64 	%p26, %rd93, %rd13;
	setp.lt.s32 	%p27, %r1, 0;
	ld.global.f32 	%f9, [%rd8];
	setp.le.u64 	%p28, %rd92, %rd14;
	or.pred  	%p29, %p28, %p26;
	or.pred  	%p30, %p29, %p27;
	mov.u64 	%rd218, %rd243;
	@%p30 bra 	$L__BB9_17;
	mov.u64 	%rd218, %rd15;
$L__BB9_17:
	ld.global.f32 	%f81, [%rd218];
	fma.rn.f32 	%f10, %f9, %f81, 0f00000000;
	setp.le.u64 	%p33, %rd92, %rd16;
	or.pred  	%p34, %p33, %p26;
	or.pred  	%p35, %p34, %p27;
	mov.u64 	%rd219, %rd243;
	@%p35 bra 	$L__BB9_19;
	mov.u64 	%rd219, %rd17;
$L__BB9_19:
	ld.global.f32 	%f82, [%rd219];
	fma.rn.f32 	%f130, %f9, %f82, %f10;
	bra.uni 	$L__BB9_25;
$L__BB9_20:
	setp.le.u64 	%p36, %rd93, %rd13;
	setp.lt.s32 	%p37, %r1, 0;
	setp.eq.s64 	%p38, %rd103, 0;
	selp.b64 	%rd134, %rd8, %rd22, %p38;
	ld.global.f32 	%f12, [%rd134];
	setp.le.u64 	%p39, %rd92, %rd14;
	or.pred  	%p40, %p39, %p36;
	or.pred  	%p41, %p40, %p37;
	mov.u64 	%rd220, %rd243;
	@%p41 bra 	$L__BB9_22;
	mov.u64 	%rd220, %rd15;
$L__BB9_22:
	ld.global.f32 	%f83, [%rd220];
	fma.rn.f32 	%f13, %f12, %f83, 0f00000000;
	setp.gt.u64 	%p44, %rd103, 1;
	add.s64 	%rd136, %rd22, 4;
	selp.b64 	%rd137, %rd136, %rd8, %p44;
	ld.global.f32 	%f14, [%rd137];
	setp.le.u64 	%p45, %rd92, %rd16;
	or.pred  	%p46, %p45, %p36;
	or.pred  	%p47, %p46, %p37;
	mov.u64 	%rd221, %rd243;
	@%p47 bra 	$L__BB9_24;
	mov.u64 	%rd221, %rd17;
$L__BB9_24:
	ld.global.f32 	%f84, [%rd221];
	fma.rn.f32 	%f130, %f14, %f84, %f13;
$L__BB9_25:
	setp.gt.u64 	%p48, %rd102, 2;
	add.s64 	%rd27, %rd22, %rd97;
	@%p48 bra 	$L__BB9_31;
	setp.le.u64 	%p49, %rd93, %rd13;
	setp.lt.s32 	%p50, %r1, 0;
	ld.global.f32 	%f17, [%rd8];
	setp.le.u64 	%p51, %rd92, %rd14;
	or.pred  	%p52, %p51, %p49;
	or.pred  	%p53, %p52, %p50;
	mov.u64 	%rd222, %rd243;
	@%p53 bra 	$L__BB9_28;
	mov.u64 	%rd222, %rd15;
$L__BB9_28:
	ld.global.f32 	%f85, [%rd222];
	fma.rn.f32 	%f18, %f17, %f85, 0f00000000;
	setp.le.u64 	%p56, %rd92, %rd16;
	or.pred  	%p57, %p56, %p49;
	or.pred  	%p58, %p57, %p50;
	mov.u64 	%rd223, %rd243;
	@%p58 bra 	$L__BB9_30;
	mov.u64 	%rd223, %rd17;
$L__BB9_30:
	ld.global.f32 	%f86, [%rd223];
	fma.rn.f32 	%f131, %f17, %f86, %f18;
	bra.uni 	$L__BB9_36;
$L__BB9_31:
	setp.le.u64 	%p59, %rd93, %rd13;
	setp.lt.s32 	%p60, %r1, 0;
	setp.eq.s64 	%p61, %rd103, 0;
	selp.b64 	%rd141, %rd8, %rd27, %p61;
	ld.global.f32 	%f20, [%rd141];
	setp.le.u64 	%p62, %rd92, %rd14;
	or.pred  	%p63, %p62, %p59;
	or.pred  	%p64, %p63, %p60;
	mov.u64 	%rd224, %rd243;
	@%p64 bra 	$L__BB9_33;
	mov.u64 	%rd224, %rd15;
$L__BB9_33:
	ld.global.f32 	%f87, [%rd224];
	fma.rn.f32 	%f21, %f20, %f87, 0f00000000;
	setp.gt.u64 	%p67, %rd103, 1;
	add.s64 	%rd143, %rd27, 4;
	selp.b64 	%rd144, %rd143, %rd8, %p67;
	ld.global.f32 	%f22, [%rd144];
	setp.le.u64 	%p68, %rd92, %rd16;
	or.pred  	%p69, %p68, %p59;
	or.pred  	%p70, %p69, %p60;
	mov.u64 	%rd225, %rd243;
	@%p70 bra 	$L__BB9_35;
	mov.u64 	%rd225, %rd17;
$L__BB9_35:
	ld.global.f32 	%f88, [%rd225];
	fma.rn.f32 	%f131, %f22, %f88, %f21;
$L__BB9_36:
	setp.gt.u64 	%p71, %rd102, 3;
	add.s64 	%rd32, %rd27, %rd97;
	@%p71 bra 	$L__BB9_42;
	setp.le.u64 	%p72, %rd93, %rd13;
	setp.lt.s32 	%p73, %r1, 0;
	ld.global.f32 	%f25, [%rd8];
	setp.le.u64 	%p74, %rd92, %rd14;
	or.pred  	%p75, %p74, %p72;
	or.pred  	%p76, %p75, %p73;
	mov.u64 	%rd226, %rd243;
	@%p76 bra 	$L__BB9_39;
	mov.u64 	%rd226, %rd15;
$L__BB9_39:
	ld.global.f32 	%f89, [%rd226];
	fma.rn.f32 	%f26, %f25, %f89, 0f00000000;
	setp.le.u64 	%p79, %rd92, %rd16;
	or.pred  	%p80, %p79, %p72;
	or.pred  	%p81, %p80, %p73;
	mov.u64 	%rd227, %rd243;
	@%p81 bra 	$L__BB9_41;
	mov.u64 	%rd227, %rd17;
$L__BB9_41:
	ld.global.f32 	%f90, [%rd227];
	fma.rn.f32 	%f132, %f25, %f90, %f26;
	bra.uni 	$L__BB9_47;
$L__BB9_42:
	setp.le.u64 	%p82, %rd93, %rd13;
	setp.lt.s32 	%p83, %r1, 0;
	setp.eq.s64 	%p84, %rd103, 0;
	selp.b64 	%rd148, %rd8, %rd32, %p84;
	ld.global.f32 	%f28, [%rd148];
	setp.le.u64 	%p85, %rd92, %rd14;
	or.pred  	%p86, %p85, %p82;
	or.pred  	%p87, %p86, %p83;
	mov.u64 	%rd228, %rd243;
	@%p87 bra 	$L__BB9_44;
	mov.u64 	%rd228, %rd15;
$L__BB9_44:
	ld.global.f32 	%f91, [%rd228];
	fma.rn.f32 	%f29, %f28, %f91, 0f00000000;
	setp.gt.u64 	%p90, %rd103, 1;
	add.s64 	%rd150, %rd32, 4;
	selp.b64 	%rd151, %rd150, %rd8, %p90;
	ld.global.f32 	%f30, [%rd151];
	setp.le.u64 	%p91, %rd92, %rd16;
	or.pred  	%p92, %p91, %p82;
	or.pred  	%p93, %p92, %p83;
	mov.u64 	%rd229, %rd243;
	@%p93 bra 	$L__BB9_46;
	mov.u64 	%rd229, %rd17;
$L__BB9_46:
	ld.global.f32 	%f92, [%rd229];
	fma.rn.f32 	%f132, %f30, %f92, %f29;
$L__BB9_47:
	setp.ne.s64 	%p94, %rd102, 0;
	shl.b32 	%r24, %r1, 1;
	or.b32  	%r25, %r24, 1;
	cvt.u64.u32 	%rd37, %r25;
	@%p94 bra 	$L__BB9_53;
	setp.le.u64 	%p107, %rd93, %rd37;
	setp.lt.s32 	%p108, %r1, 0;
	ld.global.f32 	%f33, [%rd8];
	setp.le.u64 	%p109, %rd92, %rd14;
	or.pred  	%p110, %p109, %p107;
	or.pred  	%p111, %p110, %p108;
	mov.u64 	%rd230, %rd243;
	@%p111 bra 	$L__BB9_50;
	add.s64 	%rd230, %rd15, 4;
$L__BB9_50:
	ld.global.f32 	%f95, [%rd230];
	fma.rn.f32 	%f34, %f33, %f95, 0f00000000;
	setp.le.u64 	%p114, %rd92, %rd16;
	or.pred  	%p115, %p114, %p107;
	or.pred  	%p116, %p115, %p108;
	mov.u64 	%rd231, %rd243;
	@%p116 bra 	$L__BB9_52;
	add.s64 	%rd231, %rd17, 4;
$L__BB9_52:
	ld.global.f32 	%f96, [%rd231];
	fma.rn.f32 	%f133, %f33, %f96, %f34;
	bra.uni 	$L__BB9_58;
$L__BB9_53:
	setp.le.u64 	%p95, %rd93, %rd37;
	setp.lt.s32 	%p96, %r1, 0;
	setp.eq.s64 	%p97, %rd103, 0;
	selp.b64 	%rd153, %rd8, %rd247, %p97;
	ld.global.f32 	%f36, [%rd153];
	setp.le.u64 	%p98, %rd92, %rd14;
	or.pred  	%p99, %p98, %p95;
	or.pred  	%p100, %p99, %p96;
	mov.u64 	%rd232, %rd243;
	@%p100 bra 	$L__BB9_55;
	add.s64 	%rd232, %rd15, 4;
$L__BB9_55:
	ld.global.f32 	%f93, [%rd232];
	fma.rn.f32 	%f37, %f36, %f93, 0f00000000;
	setp.gt.u64 	%p103, %rd103, 1;
	add.s64 	%rd155, %rd247, 4;
	selp.b64 	%rd156, %rd155, %rd8, %p103;
	ld.global.f32 	%f38, [%rd156];
	setp.le.u64 	%p104, %rd92, %rd16;
	or.pred  	%p105, %p104, %p95;
	or.pred  	%p106, %p105, %p96;
	mov.u64 	%rd233, %rd243;
	@%p106 bra 	$L__BB9_57;
	add.s64 	%rd233, %rd17, 4;
$L__BB9_57:
	ld.global.f32 	%f94, [%rd233];
	fma.rn.f32 	%f133, %f38, %f94, %f37;
$L__BB9_58:
	@%p25 bra 	$L__BB9_64;
	setp.le.u64 	%p118, %rd93, %rd37;
	setp.lt.s32 	%p119, %r1, 0;
	ld.global.f32 	%f41, [%rd8];
	setp.le.u64 	%p120, %rd92, %rd14;
	or.pred  	%p121, %p120, %p118;
	or.pred  	%p122, %p121, %p119;
	mov.u64 	%rd234, %rd243;
	@%p122 bra 	$L__BB9_61;
	add.s64 	%rd234, %rd15, 4;
$L__BB9_61:
	ld.global.f32 	%f97, [%rd234];
	fma.rn.f32 	%f42, %f41, %f97, 0f00000000;
	setp.le.u64 	%p125, %rd92, %rd16;
	or.pred  	%p126, %p125, %p118;
	or.pred  	%p127, %p126, %p119;
	mov.u64 	%rd235, %rd243;
	@%p127 bra 	$L__BB9_63;
	add.s64 	%rd235, %rd17, 4;
$L__BB9_63:
	ld.global.f32 	%f98, [%rd235];
	fma.rn.f32 	%f134, %f41, %f98, %f42;
	bra.uni 	$L__BB9_69;
$L__BB9_64:
	setp.le.u64 	%p128, %rd93, %rd37;
	setp.lt.s32 	%p129, %r1, 0;
	setp.eq.s64 	%p130, %rd103, 0;
	selp.b64 	%rd162, %rd8, %rd22, %p130;
	ld.global.f32 	%f44, [%rd162];
	setp.le.u64 	%p131, %rd92, %rd14;
	or.pred  	%p132, %p131, %p128;
	or.pred  	%p133, %p132, %p129;
	mov.u64 	%rd236, %rd243;
	@%p133 bra 	$L__BB9_66;
	add.s64 	%rd236, %rd15, 4;
$L__BB9_66:
	ld.global.f32 	%f99, [%rd236];
	fma.rn.f32 	%f45, %f44, %f99, 0f00000000;
	setp.gt.u64 	%p136, %rd103, 1;
	add.s64 	%rd164, %rd22, 4;
	selp.b64 	%rd165, %rd164, %rd8, %p136;
	ld.global.f32 	%f46, [%rd165];
	setp.le.u64 	%p137, %rd92, %rd16;
	or.pred  	%p138, %p137, %p128;
	or.pred  	%p139, %p138, %p129;
	mov.u64 	%rd237, %rd243;
	@%p139 bra 	$L__BB9_68;
	add.s64 	%rd237, %rd17, 4;
$L__BB9_68:
	ld.global.f32 	%f100, [%rd237];
	fma.rn.f32 	%f134, %f46, %f100, %f45;
$L__BB9_69:
	setp.gt.u64 	%p140, %rd102, 2;
	@%p140 bra 	$L__BB9_75;
	setp.le.u64 	%p141, %rd93, %rd37;
	setp.lt.s32 	%p142, %r1, 0;
	ld.global.f32 	%f49, [%rd8];
	setp.le.u64 	%p143, %rd92, %rd14;
	or.pred  	%p144, %p143, %p141;
	or.pred  	%p145, %p144, %p142;
	mov.u64 	%rd238, %rd243;
	@%p145 bra 	$L__BB9_72;
	add.s64 	%rd238, %rd15, 4;
$L__BB9_72:
	ld.global.f32 	%f101, [%rd238];
	fma.rn.f32 	%f50, %f49, %f101, 0f00000000;
	setp.le.u64 	%p148, %rd92, %rd16;
	or.pred  	%p149, %p148, %p141;
	or.pred  	%p150, %p149, %p142;
	mov.u64 	%rd239, %rd243;
	@%p150 bra 	$L__BB9_74;
	add.s64 	%rd239, %rd17, 4;
$L__BB9_74:
	ld.global.f32 	%f102, [%rd239];
	fma.rn.f32 	%f135, %f49, %f102, %f50;
	bra.uni 	$L__BB9_80;
$L__BB9_75:
	setp.le.u64 	%p151, %rd93, %rd37;
	setp.lt.s32 	%p152, %r1, 0;
	setp.eq.s64 	%p153, %rd103, 0;
	selp.b64 	%rd169, %rd8, %rd27, %p153;
	ld.global.f32 	%f52, [%rd169];
	setp.le.u64 	%p154, %rd92, %rd14;
	or.pred  	%p155, %p154, %p151;
	or.pred  	%p156, %p155, %p152;
	mov.u64 	%rd240, %rd243;
	@%p156 bra 	$L__BB9_77;
	add.s64 	%rd240, %rd15, 4;
$L__BB9_77:
	ld.global.f32 	%f103, [%rd240];
	fma.rn.f32 	%f53, %f52, %f103, 0f00000000;
	setp.gt.u64 	%p159, %rd103, 1;
	add.s64 	%rd171, %rd27, 4;
	selp.b64 	%rd172, %rd171, %rd8, %p159;
	ld.global.f32 	%f54, [%rd172];
	setp.le.u64 	%p160, %rd92, %rd16;
	or.pred  	%p161, %p160, %p151;
	or.pred  	%p162, %p161, %p152;
	mov.u64 	%rd241, %rd243;
	@%p162 bra 	$L__BB9_79;
	add.s64 	%rd241, %rd17, 4;
$L__BB9_79:
	ld.global.f32 	%f104, [%rd241];
	fma.rn.f32 	%f135, %f54, %f104, %f53;
$L__BB9_80:
	setp.gt.u64 	%p163, %rd102, 3;
	@%p163 bra 	$L__BB9_86;
	setp.le.u64 	%p164, %rd93, %rd37;
	setp.lt.s32 	%p165, %r1, 0;
	ld.global.f32 	%f57, [%rd8];
	setp.le.u64 	%p166, %rd92, %rd14;
	or.pred  	%p167, %p166, %p164;
	or.pred  	%p168, %p167, %p165;
	mov.u64 	%rd242, %rd243;
	@%p168 bra 	$L__BB9_83;
	add.s64 	%rd242, %rd15, 4;
$L__BB9_83:
	ld.global.f32 	%f105, [%rd242];
	fma.rn.f32 	%f58, %f57, %f105, 0f00000000;
	setp.le.u64 	%p171, %rd92, %rd16;
	or.pred  	%p172, %p171, %p164;
	or.pred  	%p173, %p172, %p165;
	@%p173 bra 	$L__BB9_85;
	add.s64 	%rd243, %rd17, 4;
$L__BB9_85:
	ld.global.f32 	%f106, [%rd243];
	fma.rn.f32 	%f136, %f57, %f106, %f58;
	bra.uni 	$L__BB9_91;
$L__BB9_86:
	setp.le.u64 	%p174, %rd93, %rd37;
	setp.lt.s32 	%p175, %r1, 0;
	setp.eq.s64 	%p176, %rd103, 0;
	selp.b64 	%rd176, %rd8, %rd32, %p176;
	ld.global.f32 	%f60, [%rd176];
	setp.le.u64 	%p177, %rd92, %rd14;
	or.pred  	%p178, %p177, %p174;
	or.pred  	%p179, %p178, %p175;
	mov.u64 	%rd244, %rd243;
	@%p179 bra 	$L__BB9_88;
	add.s64 	%rd244, %rd15, 4;
$L__BB9_88:
	ld.global.f32 	%f107, [%rd244];
	fma.rn.f32 	%f61, %f60, %f107, 0f00000000;
	setp.gt.u64 	%p182, %rd103, 1;
	add.s64 	%rd178, %rd32, 4;
	selp.b64 	%rd179, %rd178, %rd8, %p182;
	ld.global.f32 	%f62, [%rd179];
	setp.le.u64 	%p183, %rd92, %rd16;
	or.pred  	%p184, %p183, %p174;
	or.pred  	%p185, %p184, %p175;
	@%p185 bra 	$L__BB9_90;
	add.s64 	%rd243, %rd17, 4;
$L__BB9_90:
	ld.global.f32 	%f108, [%rd243];
	fma.rn.f32 	%f136, %f62, %f108, %f61;
$L__BB9_91:
	shl.b32 	%r4, %r1, 2;
	and.b64  	%rd180, %rd94, -4294967296;
	setp.ne.s64 	%p186, %rd180, 0;
	@%p186 bra 	$L__BB9_93;
	cvt.u32.u64 	%r26, %rd94;
	cvt.u32.u64 	%r27, %rd9;
	div.u32 	%r28, %r27, %r26;
	cvt.u64.u32 	%rd246, %r28;
	bra.uni 	$L__BB9_94;
$L__BB9_93:
	div.u64 	%rd246, %rd9, %rd94;
$L__BB9_94:
	shl.b32 	%r30, %r2, 2;
	mad.lo.s64 	%rd182, %rd246, %rd114, %rd213;
	cvt.u64.u32 	%rd73, %r30;
	mad.lo.s64 	%rd183, %rd182, %rd112, %rd73;
	mul.lo.s64 	%rd74, %rd183, %rd107;
	or.b32  	%r31, %r30, 1;
	cvt.u64.u32 	%rd75, %r31;
	or.b32  	%r32, %r30, 2;
	cvt.u64.u32 	%rd76, %r32;
	or.b32  	%r33, %r30, 3;
	cvt.u64.u32 	%rd77, %r33;
	mov.b64 	%rd248, 0;
	mov.b32 	%r36, 0;
	mov.u32 	%r37, %r4;
$L__BB9_95:
	setp.gt.u64 	%p187, %rd102, %rd248;
	cvt.u64.u32 	%rd184, %r4;
	add.s64 	%rd80, %rd184, %rd248;
	@%p187 bra 	$L__BB9_97;
	ld.global.f32 	%f109, [%rd8];
	fma.rn.f32 	%f110, %f129, %f109, 0f00000000;
	fma.rn.f32 	%f137, %f133, %f109, %f110;
	bra.uni 	$L__BB9_98;
$L__BB9_97:
	setp.gt.u64 	%p188, %rd103, 1;
	setp.eq.s64 	%p189, %rd103, 0;
	selp.b64 	%rd185, %rd8, %rd247, %p189;
	ld.global.f32 	%f111, [%rd185];
	fma.rn.f32 	%f112, %f129, %f111, 0f00000000;
	add.s64 	%rd186, %rd247, 4;
	selp.b64 	%rd187, %rd186, %rd8, %p188;
	ld.global.f32 	%f113, [%rd187];
	fma.rn.f32 	%f137, %f133, %f113, %f112;
$L__BB9_98:
	setp.gt.u64 	%p190, %rd113, %rd80;
	setp.gt.s32 	%p191, %r37, -1;
	setp.gt.u64 	%p193, %rd112, %rd73;
	cvt.u32.u64 	%r34, %rd248;
	add.s32 	%r35, %r34, %r4;
	cvta.to.global.u64 	%rd188, %rd111;
	mul.wide.u32 	%rd189, %r35, 4;
	add.s64 	%rd190, %rd188, %rd189;
	add.s64 	%rd81, %rd190, %rd74;
	cvta.to.global.u64 	%rd82, %rd116;
	selp.b64 	%rd191, %rd81, %rd82, %p190;
	selp.b64 	%rd192, %rd191, %rd82, %p191;
	selp.b64 	%rd193, %rd192, %rd82, %p193;
	st.global.f32 	[%rd193], %f137;
	@%p187 bra 	$L__BB9_100;
	ld.global.f32 	%f114, [%rd8];
	fma.rn.f32 	%f115, %f130, %f114, 0f00000000;
	fma.rn.f32 	%f138, %f134, %f114, %f115;
	bra.uni 	$L__BB9_101;
$L__BB9_100:
	setp.gt.u64 	%p194, %rd103, 1;
	setp.eq.s64 	%p195, %rd103, 0;
	selp.b64 	%rd194, %rd8, %rd247, %p195;
	ld.global.f32 	%f116, [%rd194];
	fma.rn.f32 	%f117, %f130, %f116, 0f00000000;
	add.s64 	%rd195, %rd247, 4;
	selp.b64 	%rd196, %rd195, %rd8, %p194;
	ld.global.f32 	%f118, [%rd196];
	fma.rn.f32 	%f138, %f134, %f118, %f117;
$L__BB9_101:
	setp.gt.u64 	%p199, %rd112, %rd75;
	add.s64 	%rd83, %rd81, %rd107;
	selp.b64 	%rd197, %rd83, %rd82, %p190;
	selp.b64 	%rd198, %rd197, %rd82, %p191;
	selp.b64 	%rd199, %rd198, %rd82, %p199;
	st.global.f32 	[%rd199], %f138;
	@%p187 bra 	$L__BB9_103;
	ld.global.f32 	%f119, [%rd8];
	fma.rn.f32 	%f120, %f131, %f119, 0f00000000;
	fma.rn.f32 	%f139, %f135, %f119, %f120;
	bra.uni 	$L__BB9_104;
$L__BB9_103:
	setp.gt.u64 	%p200, %rd103, 1;
	setp.eq.s64 	%p201, %rd103, 0;
	selp.b64 	%rd200, %rd8, %rd247, %p201;
	ld.global.f32 	%f121, [%rd200];
	fma.rn.f32 	%f122, %f131, %f121, 0f00000000;
	add.s64 	%rd201, %rd247, 4;
	selp.b64 	%rd202, %rd201, %rd8, %p200;
	ld.global.f32 	%f123, [%rd202];
	fma.rn.f32 	%f139, %f135, %f123, %f122;
$L__BB9_104:
	setp.gt.u64 	%p202, %rd113, %rd80;
	setp.gt.s32 	%p203, %r37, -1;
	setp.gt.u64 	%p204, %rd102, %rd248;
	setp.gt.u64 	%p205, %rd112, %rd76;
	add.s64 	%rd84, %rd83, %rd107;
	selp.b64 	%rd203, %rd84, %rd82, %p202;
	selp.b64 	%rd204, %rd203, %rd82, %p203;
	selp.b64 	%rd205, %rd204, %rd82, %p205;
	st.global.f32 	[%rd205], %f139;
	@%p204 bra 	$L__BB9_106;
	ld.global.f32 	%f124, [%rd8];
	fma.rn.f32 	%f125, %f132, %f124, 0f00000000;
	fma.rn.f32 	%f140, %f136, %f124, %f125;
	bra.uni 	$L__BB9_107;
$L__BB9_106:
	setp.gt.u64 	%p206, %rd103, 1;
	setp.eq.s64 	%p207, %rd103, 0;
	selp.b64 	%rd206, %rd8, %rd247, %p207;
	ld.global.f32 	%f126, [%rd206];
	fma.rn.f32 	%f127, %f132, %f126, 0f00000000;
	add.s64 	%rd207, %rd247, 4;
	selp.b64 	%rd208, %rd207, %rd8, %p206;
	ld.global.f32 	%f128, [%rd208];
	fma.rn.f32 	%f140, %f136, %f128, %f127;
$L__BB9_107:
	setp.gt.u64 	%p210, %rd112, %rd77;
	add.s64 	%rd209, %rd84, %rd107;
	selp.b64 	%rd210, %rd209, %rd82, %p202;
	selp.b64 	%rd211, %rd210, %rd82, %p203;
	selp.b64 	%rd212, %rd211, %rd82, %p210;
	st.global.f32 	[%rd212], %f140;
	add.s64 	%rd248, %rd248, 1;
	add.s64 	%rd247, %rd247, %rd97;
	add.s32 	%r37, %r37, 1;
	add.s32 	%r36, %r36, 4;
	setp.ne.s32 	%p211, %r36, 16;
	@%p211 bra 	$L__BB9_95;
	ret;

}
	// .globl	_Z29inverse_transform_for_weights6TensorS_fS_
.visible .entry _Z29inverse_transform_for_weights6TensorS_fS_(
	.param .align 8 .b8 _Z29inverse_transform_for_weights6TensorS_fS__param_0[80],
	.param .align 8 .b8 _Z29inverse_transform_for_weights6TensorS_fS__param_1[80],
	.param .f32 _Z29inverse_transform_for_weights6TensorS_fS__param_2,
	.param .align 8 .b8 _Z29inverse_transform_for_weights6TensorS_fS__param_3[80]
)
{
	.local .align 16 .b8 	__local_depot10[48];
	.reg .b64 	%SP;
	.reg .b64 	%SPL;
	.reg .pred 	%p<76>;
	.reg .b32 	%r<60>;
	.reg .b32 	%f<149>;
	.reg .b64 	%rd<242>;

	mov.u64 	%SPL, __local_depot10;
	ld.param.u64 	%rd86, [_Z29inverse_transform_for_weights6TensorS_fS__param_3+56];
	ld.param.u64 	%rd85, [_Z29inverse_transform_for_weights6TensorS_fS__param_3+48];
	ld.param.u64 	%rd84, [_Z29inverse_transform_for_weights6TensorS_fS__param_3+40];
	ld.param.u64 	%rd83, [_Z29inverse_transform_for_weights6TensorS_fS__param_3+32];
	ld.param.u64 	%rd79, [_Z29inverse_transform_for_weights6TensorS_fS__param_3];
	ld.param.u64 	%rd75, [_Z29inverse_transform_for_weights6TensorS_fS__param_1+48];
	ld.param.u64 	%rd74, [_Z29inverse_transform_for_weights6TensorS_fS__param_1+40];
	ld.param.u64 	%rd73, [_Z29inverse_transform_for_weights6TensorS_fS__param_1+32];
	ld.param.u64 	%rd69, [_Z29inverse_transform_for_weights6TensorS_fS__param_1];
	ld.param.u64 	%rd65, [_Z29inverse_transform_for_weights6TensorS_fS__param_0+48];
	ld.param.u64 	%rd64, [_Z29inverse_transform_for_weights6TensorS_fS__param_0+40];
	ld.param.u64 	%rd63, [_Z29inverse_transform_for_weights6TensorS_fS__param_0+32];
	ld.param.u64 	%rd59, [_Z29inverse_transform_for_weights6TensorS_fS__param_0];
	ld.param.u64 	%rd66, [_Z29inverse_transform_for_weights6TensorS_fS__param_0+56];
	ld.param.u64 	%rd88, [_Z29inverse_transform_for_weights6TensorS_fS__param_3+72];
	ld.param.u64 	%rd78, [_Z29inverse_transform_for_weights6TensorS_fS__param_1+72];
	ld.param.u64 	%rd68, [_Z29inverse_transform_for_weights6TensorS_fS__param_0+72];
	ld.param.f32 	%f43, [_Z29inverse_transform_for_weights6TensorS_fS__param_2];
	add.u64 	%rd1, %SPL, 0;
	cvta.to.global.u64 	%rd5, %rd68;
	cvta.to.global.u64 	%rd8, %rd78;
	cvta.to.global.u64 	%rd10, %rd88;
	mov.u32 	%r9, %ctaid.x;
	mov.u32 	%r10, %ntid.x;
	mov.u32 	%r11, %tid.x;
	mad.lo.s32 	%r1, %r9, %r10, %r11;
	mov.u32 	%r12, %ctaid.y;
	mov.u32 	%r13, %ntid.y;
	mov.u32 	%r14, %tid.y;
	mad.lo.s32 	%r2, %r12, %r13, %r14;
	mov.u32 	%r15, %ctaid.z;
	mov.u32 	%r16, %ntid.z;
	mov.u32 	%r17, %tid.z;
	mad.lo.s32 	%r18, %r15, %r16, %r17;
	cvt.u64.u32 	%rd11, %r18;
	and.b64  	%rd90, %rd66, -4294967296;
	setp.ne.s64 	%p1, %rd90, 0;
	@%p1 bra 	$L__BB10_2;
	cvt.u32.u64 	%r19, %rd66;
	cvt.u32.u64 	%r20, %rd11;
	rem.u32 	%r21, %r20, %r19;
	cvt.u64.u32 	%rd236, %r21;
	bra.uni 	$L__BB10_3;
$L__BB10_2:
	rem.u64 	%rd236, %rd11, %rd66;
$L__BB10_3:
	cvta.to.global.u64 	%rd92, %rd63;
	shl.b32 	%r23, %r2, 2;
	setp.eq.s64 	%p2, %rd75, 0;
	cvta.to.global.u64 	%rd93, %rd73;
	cvt.u64.u32 	%rd15, %r23;
	setp.gt.u64 	%p3, %rd75, 1;
	or.b32  	%r24, %r23, 1;
	cvt.u64.u32 	%rd16, %r24;
	setp.gt.u64 	%p4, %rd75, 2;
	or.b32  	%r25, %r23, 2;
	cvt.u64.u32 	%rd17, %r25;
	setp.gt.u64 	%p5, %rd75, 3;
	or.b32  	%r26, %r23, 3;
	cvt.u64.u32 	%rd18, %r26;
	add.s64 	%rd94, %rd93, %rd69;
	selp.b64 	%rd19, %rd8, %rd94, %p2;
	add.s64 	%rd95, %rd94, 4;
	selp.b64 	%rd20, %rd95, %rd8, %p3;
	add.s64 	%rd96, %rd94, 8;
	selp.b64 	%rd21, %rd96, %rd8, %p4;
	add.s64 	%rd97, %rd94, 12;
	selp.b64 	%rd22, %rd97, %rd8, %p5;
	add.s64 	%rd98, %rd94, %rd69;
	selp.b64 	%rd23, %rd8, %rd98, %p2;
	add.s64 	%rd99, %rd98, 4;
	selp.b64 	%rd24, %rd99, %rd8, %p3;
	add.s64 	%rd100, %rd98, 8;
	selp.b64 	%rd25, %rd100, %rd8, %p4;
	add.s64 	%rd101, %rd98, 12;
	selp.b64 	%rd26, %rd101, %rd8, %p5;
	mad.lo.s64 	%rd102, %rd64, %rd11, %rd15;
	shl.b32 	%r27, %r1, 2;
	cvt.u64.u32 	%rd237, %r27;
	mul.wide.u32 	%rd103, %r27, 4;
	mad.lo.s64 	%rd104, %rd59, %rd102, %rd103;
	add.s64 	%rd28, %rd92, %rd104;
	add.s64 	%rd105, %rd104, %rd59;
	add.s64 	%rd29, %rd92, %rd105;
	add.s64 	%rd106, %rd102, 2;
	mad.lo.s64 	%rd107, %rd59, %rd106, %rd103;
	add.s64 	%rd30, %rd92, %rd107;
	add.s64 	%rd108, %rd102, 3;
	mad.lo.s64 	%rd109, %rd59, %rd108, %rd103;
	add.s64 	%rd31, %rd92, %rd109;
	mov.b32 	%r58, 0;
	mov.b64 	%rd238, 0;
$L__BB10_4:
	setp.ne.s64 	%p6, %rd74, 0;
	cvt.u32.u64 	%r4, %rd237;
	add.s64 	%rd34, %rd28, %rd238;
	add.s64 	%rd35, %rd29, %rd238;
	add.s64 	%rd36, %rd30, %rd238;
	add.s64 	%rd37, %rd31, %rd238;
	@%p6 bra 	$L__BB10_6;
	setp.gt.u64 	%p17, %rd65, %rd237;
	setp.gt.s32 	%p18, %r4, -1;
	setp.gt.u64 	%p19, %rd64, %rd18;
	setp.gt.u64 	%p20, %rd64, %rd17;
	setp.gt.u64 	%p21, %rd64, %rd16;
	setp.gt.u64 	%p22, %rd64, %rd15;
	ld.global.f32 	%f55, [%rd8];
	selp.b64 	%rd130, %rd34, %rd5, %p17;
	selp.b64 	%rd131, %rd130, %rd5, %p18;
	selp.b64 	%rd132, %rd131, %rd5, %p22;
	ld.global.f32 	%f56, [%rd132];
	fma.rn.f32 	%f57, %f55, %f56, 0f00000000;
	selp.b64 	%rd133, %rd35, %rd5, %p17;
	selp.b64 	%rd134, %rd133, %rd5, %p18;
	selp.b64 	%rd135, %rd134, %rd5, %p21;
	ld.global.f32 	%f58, [%rd135];
	fma.rn.f32 	%f59, %f55, %f58, %f57;
	selp.b64 	%rd136, %rd36, %rd5, %p17;
	selp.b64 	%rd137, %rd136, %rd5, %p18;
	selp.b64 	%rd138, %rd137, %rd5, %p20;
	ld.global.f32 	%f60, [%rd138];
	fma.rn.f32 	%f61, %f55, %f60, %f59;
	selp.b64 	%rd139, %rd37, %rd5, %p17;
	selp.b64 	%rd140, %rd139, %rd5, %p18;
	selp.b64 	%rd141, %rd140, %rd5, %p19;
	ld.global.f32 	%f62, [%rd141];
	fma.rn.f32 	%f143, %f55, %f62, %f61;
	bra.uni 	$L__BB10_7;
$L__BB10_6:
	setp.gt.u64 	%p7, %rd65, %rd237;
	setp.gt.s32 	%p8, %r4, -1;
	setp.gt.u64 	%p9, %rd64, %rd18;
	setp.gt.u64 	%p10, %rd64, %rd17;
	setp.gt.u64 	%p11, %rd64, %rd16;
	setp.gt.u64 	%p12, %rd64, %rd15;
	setp.eq.s64 	%p13, %rd75, 0;
	cvta.to.global.u64 	%rd110, %rd73;
	selp.b64 	%rd111, %rd8, %rd110, %p13;
	ld.global.f32 	%f44, [%rd111];
	selp.b64 	%rd112, %rd34, %rd5, %p7;
	selp.b64 	%rd113, %rd112, %rd5, %p8;
	selp.b64 	%rd114, %rd113, %rd5, %p12;
	ld.global.f32 	%f45, [%rd114];
	fma.rn.f32 	%f46, %f44, %f45, 0f00000000;
	setp.gt.u64 	%p14, %rd75, 1;
	add.s64 	%rd115, %rd110, 4;
	selp.b64 	%rd116, %rd115, %rd8, %p14;
	ld.global.f32 	%f47, [%rd116];
	selp.b64 	%rd117, %rd35, %rd5, %p7;
	selp.b64 	%rd118, %rd117, %rd5, %p8;
	selp.b64 	%rd119, %rd118, %rd5, %p11;
	ld.global.f32 	%f48, [%rd119];
	fma.rn.f32 	%f49, %f47, %f48, %f46;
	setp.gt.u64 	%p15, %rd75, 2;
	add.s64 	%rd120, %rd110, 8;
	selp.b64 	%rd121, %rd120, %rd8, %p15;
	ld.global.f32 	%f50, [%rd121];
	selp.b64 	%rd122, %rd36, %rd5, %p7;
	selp.b64 	%rd123, %rd122, %rd5, %p8;
	selp.b64 	%rd124, %rd123, %rd5, %p10;
	ld.global.f32 	%f51, [%rd124];
	fma.rn.f32 	%f52, %f50, %f51, %f49;
	setp.gt.u64 	%p16, %rd75, 3;
	add.s64 	%rd125, %rd110, 12;
	selp.b64 	%rd126, %rd125, %rd8, %p16;
	ld.global.f32 	%f53, [%rd126];
	selp.b64 	%rd127, %rd37, %rd5, %p7;
	selp.b64 	%rd128, %rd127, %rd5, %p8;
	selp.b64 	%rd129, %rd128, %rd5, %p9;
	ld.global.f32 	%f54, [%rd129];
	fma.rn.f32 	%f143, %f53, %f54, %f52;
$L__BB10_7:
	add.s64 	%rd38, %rd1, %rd238;
	setp.gt.u64 	%p23, %rd74, 1;
	st.local.f32 	[%rd38], %f143;
	@%p23 bra 	$L__BB10_9;
	setp.gt.u64 	%p24, %rd65, %rd237;
	setp.gt.s32 	%p25, %r4, -1;
	setp.gt.u64 	%p26, %rd64, %rd18;
	setp.gt.u64 	%p27, %rd64, %rd17;
	setp.gt.u64 	%p28, %rd64, %rd16;
	setp.gt.u64 	%p29, %rd64, %rd15;
	ld.global.f32 	%f63, [%rd8];
	selp.b64 	%rd142, %rd34, %rd5, %p24;
	selp.b64 	%rd143, %rd142, %rd5, %p25;
	selp.b64 	%rd144, %rd143, %rd5, %p29;
	ld.global.f32 	%f64, [%rd144];
	fma.rn.f32 	%f65, %f63, %f64, 0f00000000;
	selp.b64 	%rd145, %rd35, %rd5, %p24;
	selp.b64 	%rd146, %rd145, %rd5, %p25;
	selp.b64 	%rd147, %rd146, %rd5, %p28;
	ld.global.f32 	%f66, [%rd147];
	fma.rn.f32 	%f67, %f63, %f66, %f65;
	selp.b64 	%rd148, %rd36, %rd5, %p24;
	selp.b64 	%rd149, %rd148, %rd5, %p25;
	selp.b64 	%rd150, %rd149, %rd5, %p27;
	ld.global.f32 	%f68, [%rd150];
	fma.rn.f32 	%f69, %f63, %f68, %f67;
	selp.b64 	%rd151, %rd37, %rd5, %p24;
	selp.b64 	%rd152, %rd151, %rd5, %p25;
	selp.b64 	%rd153, %rd152, %rd5, %p26;
	ld.global.f32 	%f70, [%rd153];
	fma.rn.f32 	%f144, %f63, %f70, %f69;
	bra.uni 	$L__BB10_10;
$L__BB10_9:
	setp.gt.u64 	%p30, %rd65, %rd237;
	setp.gt.s32 	%p31, %r4, -1;
	setp.gt.u64 	%p32, %rd64, %rd18;
	setp.gt.u64 	%p33, %rd64, %rd17;
	setp.gt.u64 	%p34, %rd64, %rd16;
	setp.gt.u64 	%p35, %rd64, %rd15;
	ld.global.f32 	%f71, [%rd19];
	selp.b64 	%rd154, %rd34, %rd5, %p30;
	selp.b64 	%rd155, %rd154, %rd5, %p31;
	selp.b64 	%rd156, %rd155, %rd5, %p35;
	ld.global.f32 	%f72, [%rd156];
	fma.rn.f32 	%f73, %f71, %f72, 0f00000000;
	ld.global.f32 	%f74, [%rd20];
	selp.b64 	%rd157, %rd35, %rd5, %p30;
	selp.b64 	%rd158, %rd157, %rd5, %p31;
	selp.b64 	%rd159, %rd158, %rd5, %p34;
	ld.global.f32 	%f75, [%rd159];
	fma.rn.f32 	%f76, %f74, %f75, %f73;
	ld.global.f32 	%f77, [%rd21];
	selp.b64 	%rd160, %rd36, %rd5, %p30;
	selp.b64 	%rd161, %rd160, %rd5, %p31;
	selp.b64 	%rd162, %rd161, %rd5, %p33;
	ld.global.f32 	%f78, [%rd162];
	fma.rn.f32 	%f79, %f77, %f78, %f76;
	ld.global.f32 	%f80, [%rd22];
	selp.b64 	%rd163, %rd37, %rd5, %p30;
	selp.b64 	%rd164, %rd163, %rd5, %p31;
	selp.b64 	%rd165, %rd164, %rd5, %p32;
	ld.global.f32 	%f81, [%rd165];
	fma.rn.f32 	%f144, %f80, %f81, %f79;
$L__BB10_10:
	setp.gt.u64 	%p36, %rd74, 2;
	st.local.f32 	[%rd38+16], %f144;
	@%p36 bra 	$L__BB10_12;
	setp.gt.u64 	%p37, %rd65, %rd237;
	setp.gt.s32 	%p38, %r4, -1;
	setp.gt.u64 	%p39, %rd64, %rd18;
	setp.gt.u64 	%p40, %rd64, %rd17;
	setp.gt.u64 	%p41, %rd64, %rd16;
	setp.gt.u64 	%p42, %rd64, %rd15;
	ld.global.f32 	%f82, [%rd8];
	selp.b64 	%rd166, %rd34, %rd5, %p37;
	selp.b64 	%rd167, %rd166, %rd5, %p38;
	selp.b64 	%rd168, %rd167, %rd5, %p42;
	ld.global.f32 	%f83, [%rd168];
	fma.rn.f32 	%f84, %f82, %f83, 0f00000000;
	selp.b64 	%rd169, %rd35, %rd5, %p37;
	selp.b64 	%rd170, %rd169, %rd5, %p38;
	selp.b64 	%rd171, %rd170, %rd5, %p41;
	ld.global.f32 	%f85, [%rd171];
	fma.rn.f32 	%f86, %f82, %f85, %f84;
	selp.b64 	%rd172, %rd36, %rd5, %p37;
	selp.b64 	%rd173, %rd172, %rd5, %p38;
	selp.b64 	%rd174, %rd173, %rd5, %p40;
	ld.global.f32 	%f87, [%rd174];
	fma.rn.f32 	%f88, %f82, %f87, %f86;
	selp.b64 	%rd175, %rd37, %rd5, %p37;
	selp.b64 	%rd176, %rd175, %rd5, %p38;
	selp.b64 	%rd177, %rd176, %rd5, %p39;
	ld.global.f32 	%f89, [%rd177];
	fma.rn.f32 	%f145, %f82, %f89, %f88;
	bra.uni 	$L__BB10_13;
$L__BB10_12:
	setp.gt.u64 	%p43, %rd65, %rd237;
	setp.gt.s32 	%p44, %r4, -1;
	setp.gt.u64 	%p45, %rd64, %rd18;
	setp.gt.u64 	%p46, %rd64, %rd17;
	setp.gt.u64 	%p47, %rd64, %rd16;
	setp.gt.u64 	%p48, %rd64, %rd15;
	ld.global.f32 	%f90, [%rd23];
	selp.b64 	%rd178, %rd34, %rd5, %p43;
	selp.b64 	%rd179, %rd178, %rd5, %p44;
	selp.b64 	%rd180, %rd179, %rd5, %p48;
	ld.global.f32 	%f91, [%rd180];
	fma.rn.f32 	%f92, %f90, %f91, 0f00000000;
	ld.global.f32 	%f93, [%rd24];
	selp.b64 	%rd181, %rd35, %rd5, %p43;
	selp.b64 	%rd182, %rd181, %rd5, %p44;
	selp.b64 	%rd183, %rd182, %rd5, %p47;
	ld.global.f32 	%f94, [%rd183];
	fma.rn.f32 	%f95, %f93, %f94, %f92;
	ld.global.f32 	%f96, [%rd25];
	selp.b64 	%rd184, %rd36, %rd5, %p43;
	selp.b64 	%rd185, %rd184, %rd5, %p44;
	selp.b64 	%rd186, %rd185, %rd5, %p46;
	ld.global.f32 	%f97, [%rd186];
	fma.rn.f32 	%f98, %f96, %f97, %f95;
	ld.global.f32 	%f99, [%rd26];
	selp.b64 	%rd187, %rd37, %rd5, %p43;
	selp.b64 	%rd188, %rd187, %rd5, %p44;
	selp.b64 	%rd189, %rd188, %rd5, %p45;
	ld.global.f32 	%f100, [%rd189];
	fma.rn.f32 	%f145, %f99, %f100, %f98;
$L__BB10_13:
	st.local.f32 	[%rd38+32], %f145;
	add.s32 	%r58, %r58, 1;
	add.s64 	%rd237, %rd237, 1;
	add.s64 	%rd238, %rd238, 4;
	setp.ne.s32 	%p49, %r58, 4;
	@%p49 bra 	$L__BB10_4;
	and.b64  	%rd190, %rd66, -4294967296;
	setp.ne.s64 	%p50, %rd190, 0;
	@%p50 bra 	$L__BB10_16;
	cvt.u32.u64 	%r28, %rd66;
	cvt.u32.u64 	%r29, %rd11;
	div.u32 	%r30, %r29, %r28;
	cvt.u64.u32 	%rd239, %r30;
	bra.uni 	$L__BB10_17;
$L__BB10_16:
	div.u64 	%rd239, %rd11, %rd66;
$L__BB10_17:
	cvta.to.global.u64 	%rd240, %rd73;
	shl.b32 	%r31, %r2, 1;
	cvt.u32.u64 	%r32, %rd17;
	cvt.u32.u64 	%r33, %rd16;
	mad.lo.s64 	%rd192, %rd239, %rd86, %rd236;
	ld.local.f32 	%f10, [%rd1];
	ld.local.v2.f32 	{%f11, %f12}, [%rd1];
	mov.b32 	%r34, %f12;
	mov.b64 	%rd193, {%r35, %r34};
	ld.local.f32 	%f13, [%rd1+8];
	ld.local.v2.f32 	{%f14, %f15}, [%rd1+8];
	mov.b32 	%r36, %f15;
	mov.b64 	%rd194, {%r37, %r36};
	{ .reg .b32 tmp; mov.b64 {tmp, %r38}, %rd193; }
	mov.b32 	%f16, %r38;
	{ .reg .b32 tmp; mov.b64 {tmp, %r39}, %rd194; }
	mov.b32 	%f17, %r39;
	cvt.u64.u32 	%rd45, %r31;
	mad.lo.s64 	%rd195, %rd192, %rd84, %rd45;
	mul.lo.s64 	%rd47, %rd195, %rd79;
	ld.local.f32 	%f18, [%rd1+16];
	ld.local.v2.f32 	{%f19, %f20}, [%rd1+16];
	mov.b32 	%r40, %f20;
	mov.b64 	%rd196, {%r41, %r40};
	ld.local.f32 	%f21, [%rd1+24];
	ld.local.v2.f32 	{%f22, %f23}, [%rd1+24];
	mov.b32 	%r42, %f23;
	mov.b64 	%rd197, {%r43, %r42};
	{ .reg .b32 tmp; mov.b64 {tmp, %r44}, %rd196; }
	mov.b32 	%f24, %r44;
	{ .reg .b32 tmp; mov.b64 {tmp, %r45}, %rd197; }
	mov.b32 	%f25, %r45;
	sub.s32 	%r46, %r33, %r31;
	cvt.u64.u32 	%rd48, %r46;
	ld.local.f32 	%f26, [%rd1+32];
	ld.local.v2.f32 	{%f27, %f28}, [%rd1+32];
	mov.b32 	%r47, %f28;
	mov.b64 	%rd198, {%r48, %r47};
	ld.local.f32 	%f29, [%rd1+40];
	ld.local.v2.f32 	{%f30, %f31}, [%rd1+40];
	mov.b32 	%r49, %f31;
	mov.b64 	%rd199, {%r50, %r49};
	{ .reg .b32 tmp; mov.b64 {tmp, %r51}, %rd198; }
	mov.b32 	%f32, %r51;
	{ .reg .b32 tmp; mov.b64 {tmp, %r52}, %rd199; }
	mov.b32 	%f33, %r52;
	sub.s32 	%r53, %r32, %r31;
	cvt.u64.u32 	%rd49, %r53;
	cvta.to.global.u64 	%rd50, %rd83;
	shl.b32 	%r59, %r1, 1;
	mov.b64 	%rd241, 0;
$L__BB10_18:
	setp.gt.u64 	%p51, %rd74, %rd241;
	cvt.u64.u32 	%rd53, %r59;
	@%p51 bra 	$L__BB10_20;
	ld.global.f32 	%f101, [%rd8];
	fma.rn.f32 	%f102, %f10, %f101, 0f00000000;
	fma.rn.f32 	%f103, %f12, %f101, %f102;
	fma.rn.f32 	%f104, %f13, %f101, %f103;
	fma.rn.f32 	%f146, %f15, %f101, %f104;
	bra.uni 	$L__BB10_21;
$L__BB10_20:
	setp.gt.u64 	%p52, %rd75, 3;
	setp.gt.u64 	%p53, %rd75, 2;
	setp.gt.u64 	%p54, %rd75, 1;
	setp.eq.s64 	%p55, %rd75, 0;
	selp.b64 	%rd200, %rd8, %rd240, %p55;
	ld.global.f32 	%f105, [%rd200];
	fma.rn.f32 	%f106, %f11, %f105, 0f00000000;
	add.s64 	%rd201, %rd240, 4;
	selp.b64 	%rd202, %rd201, %rd8, %p54;
	ld.global.f32 	%f107, [%rd202];
	fma.rn.f32 	%f108, %f16, %f107, %f106;
	add.s64 	%rd203, %rd240, 8;
	selp.b64 	%rd204, %rd203, %rd8, %p53;
	ld.global.f32 	%f109, [%rd204];
	fma.rn.f32 	%f110, %f14, %f109, %f108;
	add.s64 	%rd205, %rd240, 12;
	selp.b64 	%rd206, %rd205, %rd8, %p52;
	ld.global.f32 	%f111, [%rd206];
	fma.rn.f32 	%f146, %f17, %f111, %f110;
$L__BB10_21:
	cvt.u32.u64 	%r54, %rd53;
	setp.gt.u64 	%p56, %rd85, %rd53;
	setp.gt.s32 	%p57, %r54, -1;
	setp.gt.u64 	%p58, %rd74, %rd241;
	setp.gt.u64 	%p59, %rd84, %rd45;
	mul.f32 	%f112, %f43, %f146;
	shl.b64 	%rd208, %rd53, 2;
	add.s64 	%rd209, %rd50, %rd208;
	add.s64 	%rd55, %rd209, %rd47;
	selp.b64 	%rd210, %rd55, %rd10, %p56;
	selp.b64 	%rd211, %rd210, %rd10, %p57;
	selp.b64 	%rd212, %rd211, %rd10, %p59;
	ld.global.f32 	%f113, [%rd212];
	sub.f32 	%f114, %f113, %f112;
	st.global.f32 	[%rd212], %f114;
	@%p58 bra 	$L__BB10_23;
	ld.global.f32 	%f115, [%rd8];
	fma.rn.f32 	%f116, %f18, %f115, 0f00000000;
	fma.rn.f32 	%f117, %f20, %f115, %f116;
	fma.rn.f32 	%f118, %f21, %f115, %f117;
	fma.rn.f32 	%f147, %f23, %f115, %f118;
	bra.uni 	$L__BB10_24;
$L__BB10_23:
	setp.gt.u64 	%p60, %rd75, 3;
	setp.gt.u64 	%p61, %rd75, 2;
	setp.gt.u64 	%p62, %rd75, 1;
	setp.eq.s64 	%p63, %rd75, 0;
	selp.b64 	%rd213, %rd8, %rd240, %p63;
	ld.global.f32 	%f119, [%rd213];
	fma.rn.f32 	%f120, %f19, %f119, 0f00000000;
	add.s64 	%rd214, %rd240, 4;
	selp.b64 	%rd215, %rd214, %rd8, %p62;
	ld.global.f32 	%f121, [%rd215];
	fma.rn.f32 	%f122, %f24, %f121, %f120;
	add.s64 	%rd216, %rd240, 8;
	selp.b64 	%rd217, %rd216, %rd8, %p61;
	ld.global.f32 	%f123, [%rd217];
	fma.rn.f32 	%f124, %f22, %f123, %f122;
	add.s64 	%rd218, %rd240, 12;
	selp.b64 	%rd219, %rd218, %rd8, %p60;
	ld.global.f32 	%f125, [%rd219];
	fma.rn.f32 	%f147, %f25, %f125, %f124;
$L__BB10_24:
	setp.gt.u64 	%p64, %rd85, %rd53;
	setp.gt.s32 	%p65, %r54, -1;
	setp.gt.u64 	%p66, %rd74, %rd241;
	setp.gt.u64 	%p67, %rd84, %rd48;
	mul.f32 	%f126, %f43, %f147;
	add.s64 	%rd56, %rd55, %rd79;
	selp.b64 	%rd221, %rd56, %rd10, %p64;
	selp.b64 	%rd222, %rd221, %rd10, %p65;
	selp.b64 	%rd223, %rd222, %rd10, %p67;
	ld.global.f32 	%f127, [%rd223];
	sub.f32 	%f128, %f127, %f126;
	st.global.f32 	[%rd223], %f128;
	@%p66 bra 	$L__BB10_26;
	ld.global.f32 	%f129, [%rd8];
	fma.rn.f32 	%f130, %f26, %f129, 0f00000000;
	fma.rn.f32 	%f131, %f28, %f129, %f130;
	fma.rn.f32 	%f132, %f29, %f129, %f131;
	fma.rn.f32 	%f148, %f31, %f129, %f132;
	bra.uni 	$L__BB10_27;
$L__BB10_26:
	setp.gt.u64 	%p68, %rd75, 3;
	setp.gt.u64 	%p69, %rd75, 2;
	setp.gt.u64 	%p70, %rd75, 1;
	setp.eq.s64 	%p71, %rd75, 0;
	selp.b64 	%rd224, %rd8, %rd240, %p71;
	ld.global.f32 	%f133, [%rd224];
	fma.rn.f32 	%f134, %f27, %f133, 0f00000000;
	add.s64 	%rd225, %rd240, 4;
	selp.b64 	%rd226, %rd225, %rd8, %p70;
	ld.global.f32 	%f135, [%rd226];
	fma.rn.f32 	%f136, %f32, %f135, %f134;
	add.s64 	%rd227, %rd240, 8;
	selp.b64 	%rd228, %rd227, %rd8, %p69;
	ld.global.f32 	%f137, [%rd228];
	fma.rn.f32 	%f138, %f30, %f137, %f136;
	add.s64 	%rd229, %rd240, 12;
	selp.b64 	%rd230, %rd229, %rd8, %p68;
	ld.global.f32 	%f139, [%rd230];
	fma.rn.f32 	%f148, %f33, %f139, %f138;
$L__BB10_27:
	setp.gt.u64 	%p72, %rd85, %rd53;
	setp.gt.s32 	%p73, %r54, -1;
	setp.gt.u64 	%p74, %rd84, %rd49;
	mul.f32 	%f140, %f43, %f148;
	add.s64 	%rd232, %rd56, %rd79;
	selp.b64 	%rd233, %rd232, %rd10, %p72;
	selp.b64 	%rd234, %rd233, %rd10, %p73;
	selp.b64 	%rd235, %rd234, %rd10, %p74;
	ld.global.f32 	%f141, [%rd235];
	sub.f32 	%f142, %f141, %f140;
	st.global.f32 	[%rd235], %f142;
	add.s64 	%rd241, %rd241, 1;
	cvt.u32.u64 	%r57, %rd241;
	add.s64 	%rd240, %rd240, %rd69;
	add.s32 	%r59, %r54, 1;
	setp.ne.s32 	%p75, %r57, 3;
	@%p75 bra 	$L__BB10_18;
	ret;

}
	// .globl	_Z27inverse_transform_with_bias6TensorS_12CustomMatrixS_
.visible .entry _Z27inverse_transform_with_bias6TensorS_12CustomMatrixS_(
	.param .align 8 .b8 _Z27inverse_transform_with_bias6TensorS_12CustomMatrixS__param_0[80],
	.param .align 8 .b8 _Z27inverse_transform_with_bias6TensorS_12CustomMatrixS__param_1[80],
	.param .align 8 .b8 _Z27inverse_transform_with_bias6TensorS_12CustomMatrixS__param_2[40],
	.param .align 8 .b8 _Z27inverse_transform_with_bias6TensorS_12CustomMatrixS__param_3[80]
)
{
	.local .align 16 .b8 	__local_depot11[32];
	.reg .b64 	%SP;
	.reg .b64 	%SPL;
	.reg .pred 	%p<56>;
	.reg .b32 	%r<34>;
	.reg .b32 	%f<147>;
	.reg .b64 	%rd<170>;

	mov.u64 	%SPL, __local_depot11;
	ld.param.u64 	%rd77, [_Z27inverse_transform_with_bias6TensorS_12CustomMatrixS__param_3+56];
	ld.param.u64 	%rd76, [_Z27inverse_transform_with_bias6TensorS_12CustomMatrixS__param_3+48];
	ld.param.u64 	%rd75, [_Z27inverse_transform_with_bias6TensorS_12CustomMatrixS__param_3+40];
	ld.param.u64 	%rd74, [_Z27inverse_transform_with_bias6TensorS_12CustomMatrixS__param_3+32];
	ld.param.u64 	%rd70, [_Z27inverse_transform_with_bias6TensorS_12CustomMatrixS__param_3];
	ld.param.u64 	%rd69, [_Z27inverse_transform_with_bias6TensorS_12CustomMatrixS__param_2+32];
	ld.param.u64 	%rd2, [_Z27inverse_transform_with_bias6TensorS_12CustomMatrixS__param_0];
	ld.param.u64 	%rd3, [_Z27inverse_transform_with_bias6TensorS_12CustomMatrixS__param_0+32];
	ld.param.u64 	%rd4, [_Z27inverse_transform_with_bias6TensorS_12CustomMatrixS__param_0+40];
	ld.param.u64 	%rd5, [_Z27inverse_transform_with_bias6TensorS_12CustomMatrixS__param_0+48];
	ld.param.u64 	%rd8, [_Z27inverse_transform_with_bias6TensorS_12CustomMatrixS__param_1];
	ld.param.u64 	%rd9, [_Z27inverse_transform_with_bias6TensorS_12CustomMatrixS__param_1+32];
	ld.param.u64 	%rd10, [_Z27inverse_transform_with_bias6TensorS_12CustomMatrixS__param_1+40];
	ld.param.u64 	%rd11, [_Z27inverse_transform_with_bias6TensorS_12CustomMatrixS__param_1+48];
	ld.param.u64 	%rd6, [_Z27inverse_transform_with_bias6TensorS_12CustomMatrixS__param_0+56];
	ld.param.u64 	%rd79, [_Z27inverse_transform_with_bias6TensorS_12CustomMatrixS__param_3+72];
	ld.param.u64 	%rd80, [_Z27inverse_transform_with_bias6TensorS_12CustomMatrixS__param_1+72];
	ld.param.u64 	%rd81, [_Z27inverse_transform_with_bias6TensorS_12CustomMatrixS__param_0+72];
	add.u64 	%rd1, %SPL, 0;
	cvta.to.global.u64 	%rd7, %rd81;
	cvta.to.global.u64 	%rd12, %rd80;
	cvta.to.global.u64 	%rd169, %rd79;
	mov.u32 	%r8, %ctaid.x;
	mov.u32 	%r9, %ntid.x;
	mov.u32 	%r10, %tid.x;
	mad.lo.s32 	%r1, %r8, %r9, %r10;
	mov.u32 	%r11, %ctaid.y;
	mov.u32 	%r12, %ntid.y;
	mov.u32 	%r13, %tid.y;
	mad.lo.s32 	%r2, %r11, %r12, %r13;
	mov.u32 	%r14, %ctaid.z;
	mov.u32 	%r15, %ntid.z;
	mov.u32 	%r16, %tid.z;
	mad.lo.s32 	%r17, %r14, %r15, %r16;
	cvt.u64.u32 	%rd17, %r17;
	and.b64  	%rd83, %rd6, -4294967296;
	setp.ne.s64 	%p3, %rd83, 0;
	@%p3 bra 	$L__BB11_2;
	cvt.u32.u64 	%r18, %rd6;
	cvt.u32.u64 	%r19, %rd17;
	rem.u32 	%r20, %r19, %r18;
	cvt.u64.u32 	%rd162, %r20;
	bra.uni 	$L__BB11_3;
$L__BB11_2:
	rem.u64 	%rd162, %rd17, %rd6;
$L__BB11_3:
	cvta.to.global.u64 	%rd85, %rd3;
	cvta.to.global.u64 	%rd86, %rd9;
	shl.b32 	%r22, %r2, 2;
	setp.eq.s64 	%p4, %rd11, 0;
	selp.b64 	%rd21, %rd12, %rd86, %p4;
	cvt.u64.u32 	%rd22, %r22;
	setp.gt.u64 	%p5, %rd11, 1;
	add.s64 	%rd87, %rd86, 4;
	selp.b64 	%rd23, %rd87, %rd12, %p5;
	or.b32  	%r23, %r22, 1;
	cvt.u64.u32 	%rd24, %r23;
	setp.gt.u64 	%p6, %rd11, 2;
	add.s64 	%rd88, %rd86, 8;
	selp.b64 	%rd25, %rd88, %rd12, %p6;
	or.b32  	%r24, %r22, 2;
	cvt.u64.u32 	%rd26, %r24;
	setp.gt.u64 	%p7, %rd11, 3;
	add.s64 	%rd89, %rd86, 12;
	selp.b64 	%rd27, %rd89, %rd12, %p7;
	or.b32  	%r25, %r22, 3;
	cvt.u64.u32 	%rd28, %r25;
	add.s64 	%rd90, %rd86, %rd8;
	selp.b64 	%rd29, %rd12, %rd90, %p4;
	add.s64 	%rd91, %rd90, 4;
	selp.b64 	%rd30, %rd91, %rd12, %p5;
	add.s64 	%rd92, %rd90, 8;
	selp.b64 	%rd31, %rd92, %rd12, %p6;
	add.s64 	%rd93, %rd90, 12;
	selp.b64 	%rd32, %rd93, %rd12, %p7;
	mad.lo.s64 	%rd94, %rd4, %rd17, %rd22;
	shl.b32 	%r26, %r1, 2;
	cvt.u64.u32 	%rd163, %r26;
	mul.wide.u32 	%rd95, %r26, 4;
	mad.lo.s64 	%rd96, %rd2, %rd94, %rd95;
	add.s64 	%rd34, %rd85, %rd96;
	add.s64 	%rd97, %rd96, %rd2;
	add.s64 	%rd35, %rd85, %rd97;
	add.s64 	%rd98, %rd94, 2;
	mad.lo.s64 	%rd99, %rd2, %rd98, %rd95;
	add.s64 	%rd36, %rd85, %rd99;
	add.s64 	%rd100, %rd94, 3;
	mad.lo.s64 	%rd101, %rd2, %rd100, %rd95;
	add.s64 	%rd37, %rd85, %rd101;
	mov.b32 	%r33, 0;
	mov.b64 	%rd164, 0;
$L__BB11_4:
	setp.ne.s64 	%p8, %rd10, 0;
	cvt.u32.u64 	%r4, %rd163;
	add.s64 	%rd40, %rd34, %rd164;
	add.s64 	%rd41, %rd35, %rd164;
	add.s64 	%rd42, %rd36, %rd164;
	add.s64 	%rd43, %rd37, %rd164;
	@%p8 bra 	$L__BB11_6;
	setp.gt.u64 	%p15, %rd5, %rd163;
	setp.gt.s32 	%p16, %r4, -1;
	setp.gt.u64 	%p17, %rd4, %rd28;
	setp.gt.u64 	%p18, %rd4, %rd26;
	setp.gt.u64 	%p19, %rd4, %rd24;
	setp.gt.u64 	%p20, %rd4, %rd22;
	ld.global.f32 	%f58, [%rd12];
	selp.b64 	%rd114, %rd40, %rd7, %p15;
	selp.b64 	%rd115, %rd114, %rd7, %p16;
	selp.b64 	%rd116, %rd115, %rd7, %p20;
	ld.global.f32 	%f59, [%rd116];
	fma.rn.f32 	%f60, %f58, %f59, 0f00000000;
	selp.b64 	%rd117, %rd41, %rd7, %p15;
	selp.b64 	%rd118, %rd117, %rd7, %p16;
	selp.b64 	%rd119, %rd118, %rd7, %p19;
	ld.global.f32 	%f61, [%rd119];
	fma.rn.f32 	%f62, %f58, %f61, %f60;
	selp.b64 	%rd120, %rd42, %rd7, %p15;
	selp.b64 	%rd121, %rd120, %rd7, %p16;
	selp.b64 	%rd122, %rd121, %rd7, %p18;
	ld.global.f32 	%f63, [%rd122];
	fma.rn.f32 	%f64, %f58, %f63, %f62;
	selp.b64 	%rd123, %rd43, %rd7, %p15;
	selp.b64 	%rd124, %rd123, %rd7, %p16;
	selp.b64 	%rd125, %rd124, %rd7, %p17;
	ld.global.f32 	%f65, [%rd125];
	fma.rn.f32 	%f133, %f58, %f65, %f64;
	bra.uni 	$L__BB11_7;
$L__BB11_6:
	setp.gt.u64 	%p9, %rd5, %rd163;
	setp.gt.s32 	%p10, %r4, -1;
	setp.gt.u64 	%p11, %rd4, %rd28;
	setp.gt.u64 	%p12, %rd4, %rd26;
	setp.gt.u64 	%p13, %rd4, %rd24;
	setp.gt.u64 	%p14, %rd4, %rd22;
	ld.global.f32 	%f47, [%rd21];
	selp.b64 	%rd102, %rd40, %rd7, %p9;
	selp.b64 	%rd103, %rd102, %rd7, %p10;
	selp.b64 	%rd104, %rd103, %rd7, %p14;
	ld.global.f32 	%f48, [%rd104];
	fma.rn.f32 	%f49, %f47, %f48, 0f00000000;
	ld.global.f32 	%f50, [%rd23];
	selp.b64 	%rd105, %rd41, %rd7, %p9;
	selp.b64 	%rd106, %rd105, %rd7, %p10;
	selp.b64 	%rd107, %rd106, %rd7, %p13;
	ld.global.f32 	%f51, [%rd107];
	fma.rn.f32 	%f52, %f50, %f51, %f49;
	ld.global.f32 	%f53, [%rd25];
	selp.b64 	%rd108, %rd42, %rd7, %p9;
	selp.b64 	%rd109, %rd108, %rd7, %p10;
	selp.b64 	%rd110, %rd109, %rd7, %p12;
	ld.global.f32 	%f54, [%rd110];
	fma.rn.f32 	%f55, %f53, %f54, %f52;
	ld.global.f32 	%f56, [%rd27];
	selp.b64 	%rd111, %rd43, %rd7, %p9;
	selp.b64 	%rd112, %rd111, %rd7, %p10;
	selp.b64 	%rd113, %rd112, %rd7, %p11;
	ld.global.f32 	%f57, [%rd113];
	fma.rn.f32 	%f133, %f56, %f57, %f55;
$L__BB11_7:
	add.s64 	%rd44, %rd1, %rd164;
	setp.gt.u64 	%p21, %rd10, 1;
	st.local.f32 	[%rd44], %f133;
	@%p21 bra 	$L__BB11_9;
	setp.gt.u64 	%p22, %rd5, %rd163;
	setp.gt.s32 	%p23, %r4, -1;
	setp.gt.u64 	%p24, %rd4, %rd28;
	setp.gt.u64 	%p25, %rd4, %rd26;
	setp.gt.u64 	%p26, %rd4, %rd24;
	setp.gt.u64 	%p27, %rd4, %rd22;
	ld.global.f32 	%f66, [%rd12];
	selp.b64 	%rd126, %rd40, %rd7, %p22;
	selp.b64 	%rd127, %rd126, %rd7, %p23;
	selp.b64 	%rd128, %rd127, %rd7, %p27;
	ld.global.f32 	%f67, [%rd128];
	fma.rn.f32 	%f68, %f66, %f67, 0f00000000;
	selp.b64 	%rd129, %rd41, %rd7, %p22;
	selp.b64 	%rd130, %rd129, %rd7, %p23;
	selp.b64 	%rd131, %rd130, %rd7, %p26;
	ld.global.f32 	%f69, [%rd131];
	fma.rn.f32 	%f70, %f66, %f69, %f68;
	selp.b64 	%rd132, %rd42, %rd7, %p22;
	selp.b64 	%rd133, %rd132, %rd7, %p23;
	selp.b64 	%rd134, %rd133, %rd7, %p25;
	ld.global.f32 	%f71, [%rd134];
	fma.rn.f32 	%f72, %f66, %f71, %f70;
	selp.b64 	%rd135, %rd43, %rd7, %p22;
	selp.b64 	%rd136, %rd135, %rd7, %p23;
	selp.b64 	%rd137, %rd136, %rd7, %p24;
	ld.global.f32 	%f73, [%rd137];
	fma.rn.f32 	%f134, %f66, %f73, %f72;
	bra.uni 	$L__BB11_10;
$L__BB11_9:
	setp.gt.u64 	%p28, %rd5, %rd163;
	setp.gt.s32 	%p29, %r4, -1;
	setp.gt.u64 	%p30, %rd4, %rd28;
	setp.gt.u64 	%p31, %rd4, %rd26;
	setp.gt.u64 	%p32, %rd4, %rd24;
	setp.gt.u64 	%p33, %rd4, %rd22;
	ld.global.f32 	%f74, [%rd29];
	selp.b64 	%rd138, %rd40, %rd7, %p28;
	selp.b64 	%rd139, %rd138, %rd7, %p29;
	selp.b64 	%rd140, %rd139, %rd7, %p33;
	ld.global.f32 	%f75, [%rd140];
	fma.rn.f32 	%f76, %f74, %f75, 0f00000000;
	ld.global.f32 	%f77, [%rd30];
	selp.b64 	%rd141, %rd41, %rd7, %p28;
	selp.b64 	%rd142, %rd141, %rd7, %p29;
	selp.b64 	%rd143, %rd142, %rd7, %p32;
	ld.global.f32 	%f78, [%rd143];
	fma.rn.f32 	%f79, %f77, %f78, %f76;
	ld.global.f32 	%f80, [%rd31];
	selp.b64 	%rd144, %rd42, %rd7, %p28;
	selp.b64 	%rd145, %rd144, %rd7, %p29;
	selp.b64 	%rd146, %rd145, %rd7, %p31;
	ld.global.f32 	%f81, [%rd146];
	fma.rn.f32 	%f82, %f80, %f81, %f79;
	ld.global.f32 	%f83, [%rd32];
	selp.b64 	%rd147, %rd43, %rd7, %p28;
	selp.b64 	%rd148, %rd147, %rd7, %p29;
	selp.b64 	%rd149, %rd148, %rd7, %p30;
	ld.global.f32 	%f84, [%rd149];
	fma.rn.f32 	%f134, %f83, %f84, %f82;
$L__BB11_10:
	st.local.f32 	[%rd44+16], %f134;
	add.s32 	%r33, %r33, 1;
	add.s64 	%rd163, %rd163, 1;
	add.s64 	%rd164, %rd164, 4;
	setp.ne.s32 	%p34, %r33, 4;
	@%p34 bra 	$L__BB11_4;
	cvta.to.global.u64 	%rd47, %rd69;
	shl.b32 	%r6, %r2, 1;
	shl.b32 	%r7, %r1, 1;
	and.b64  	%rd150, %rd6, -4294967296;
	setp.ne.s64 	%p35, %rd150, 0;
	@%p35 bra 	$L__BB11_13;
	cvt.u32.u64 	%r27, %rd6;
	cvt.u32.u64 	%r28, %rd17;
	div.u32 	%r29, %r28, %r27;
	cvt.u64.u32 	%rd165, %r29;
	bra.uni 	$L__BB11_14;
$L__BB11_13:
	div.u64 	%rd165, %rd17, %rd6;
$L__BB11_14:
	setp.ne.s64 	%p36, %rd10, 0;
	mad.lo.s64 	%rd151, %rd165, %rd77, %rd162;
	mul.lo.s64 	%rd51, %rd151, %rd75;
	cvt.u64.u32 	%rd52, %r7;
	cvta.to.global.u64 	%rd53, %rd74;
	@%p36 bra 	$L__BB11_16;
	ld.local.v4.f32 	{%f138, %f137, %f136, %f135}, [%rd1];
	ld.global.f32 	%f92, [%rd12];
	fma.rn.f32 	%f93, %f138, %f92, 0f00000000;
	fma.rn.f32 	%f94, %f137, %f92, %f93;
	fma.rn.f32 	%f95, %f136, %f92, %f94;
	fma.rn.f32 	%f139, %f135, %f92, %f95;
	bra.uni 	$L__BB11_17;
$L__BB11_16:
	ld.local.v4.f32 	{%f138, %f137, %f136, %f135}, [%rd1];
	ld.global.f32 	%f85, [%rd21];
	fma.rn.f32 	%f86, %f138, %f85, 0f00000000;
	ld.global.f32 	%f87, [%rd23];
	fma.rn.f32 	%f88, %f137, %f87, %f86;
	ld.global.f32 	%f89, [%rd25];
	fma.rn.f32 	%f90, %f136, %f89, %f88;
	ld.global.f32 	%f91, [%rd27];
	fma.rn.f32 	%f139, %f135, %f91, %f90;
$L__BB11_17:
	shl.b64 	%rd153, %rd52, 2;
	add.s64 	%rd54, %rd53, %rd153;
	shl.b64 	%rd154, %rd162, 2;
	add.s64 	%rd55, %rd47, %rd154;
	setp.le.u64 	%p37, %rd76, %rd52;
	setp.gt.s32 	%p38, %r1, -1;
	ld.global.f32 	%f96, [%rd55];
	add.f32 	%f22, %f139, %f96;
	cvt.u64.u32 	%rd155, %r6;
	setp.gt.u64 	%p39, %rd75, %rd155;
	and.pred  	%p1, %p39, %p38;
	not.pred 	%p40, %p1;
	add.s64 	%rd156, %rd51, %rd155;
	mad.lo.s64 	%rd56, %rd156, %rd70, %rd54;
	or.pred  	%p41, %p40, %p37;
	mov.u64 	%rd166, %rd169;
	@%p41 bra 	$L__BB11_19;
	mov.u64 	%rd166, %rd56;
$L__BB11_19:
	setp.ne.s64 	%p42, %rd10, 0;
	st.global.f32 	[%rd166], %f22;
	@%p42 bra 	$L__BB11_21;
	ld.local.v4.f32 	{%f143, %f142, %f141, %f140}, [%rd1+16];
	ld.global.f32 	%f104, [%rd12];
	fma.rn.f32 	%f105, %f143, %f104, 0f00000000;
	fma.rn.f32 	%f106, %f142, %f104, %f105;
	fma.rn.f32 	%f107, %f141, %f104, %f106;
	fma.rn.f32 	%f144, %f140, %f104, %f107;
	bra.uni 	$L__BB11_22;
$L__BB11_21:
	ld.local.v4.f32 	{%f143, %f142, %f141, %f140}, [%rd1+16];
	ld.global.f32 	%f97, [%rd21];
	fma.rn.f32 	%f98, %f143, %f97, 0f00000000;
	ld.global.f32 	%f99, [%rd23];
	fma.rn.f32 	%f100, %f142, %f99, %f98;
	ld.global.f32 	%f101, [%rd25];
	fma.rn.f32 	%f102, %f141, %f101, %f100;
	ld.global.f32 	%f103, [%rd27];
	fma.rn.f32 	%f144, %f140, %f103, %f102;
$L__BB11_22:
	cvt.u32.u64 	%r30, %rd24;
	setp.le.u64 	%p43, %rd76, %rd52;
	setp.gt.s32 	%p44, %r1, -1;
	ld.global.f32 	%f108, [%rd55];
	add.f32 	%f38, %f144, %f108;
	sub.s32 	%r31, %r30, %r6;
	cvt.u64.u32 	%rd158, %r31;
	setp.gt.u64 	%p45, %rd75, %rd158;
	and.pred  	%p2, %p45, %p44;
	not.pred 	%p46, %p2;
	add.s64 	%rd159, %rd51, %rd158;
	mad.lo.s64 	%rd58, %rd159, %rd70, %rd54;
	or.pred  	%p47, %p46, %p43;
	mov.u64 	%rd167, %rd169;
	@%p47 bra 	$L__BB11_24;
	mov.u64 	%rd167, %rd58;
$L__BB11_24:
	setp.gt.u64 	%p48, %rd10, 1;
	st.global.f32 	[%rd167], %f38;
	add.s32 	%r32, %r7, 1;
	cvt.u64.u32 	%rd60, %r32;
	@%p48 bra 	$L__BB11_26;
	ld.global.f32 	%f109, [%rd12];
	fma.rn.f32 	%f110, %f138, %f109, 0f00000000;
	fma.rn.f32 	%f111, %f137, %f109, %f110;
	fma.rn.f32 	%f112, %f136, %f109, %f111;
	fma.rn.f32 	%f145, %f135, %f109, %f112;
	bra.uni 	$L__BB11_27;
$L__BB11_26:
	ld.global.f32 	%f113, [%rd29];
	fma.rn.f32 	%f114, %f138, %f113, 0f00000000;
	ld.global.f32 	%f115, [%rd30];
	fma.rn.f32 	%f116, %f137, %f115, %f114;
	ld.global.f32 	%f117, [%rd31];
	fma.rn.f32 	%f118, %f136, %f117, %f116;
	ld.global.f32 	%f119, [%rd32];
	fma.rn.f32 	%f145, %f135, %f119, %f118;
$L__BB11_27:
	setp.le.u64 	%p49, %rd76, %rd60;
	ld.global.f32 	%f120, [%rd55];
	add.f32 	%f42, %f145, %f120;
	or.pred  	%p51, %p40, %p49;
	mov.u64 	%rd168, %rd169;
	@%p51 bra 	$L__BB11_29;
	add.s64 	%rd168, %rd56, 4;
$L__BB11_29:
	setp.gt.u64 	%p52, %rd10, 1;
	st.global.f32 	[%rd168], %f42;
	@%p52 bra 	$L__BB11_31;
	ld.global.f32 	%f121, [%rd12];
	fma.rn.f32 	%f122, %f143, %f121, 0f00000000;
	fma.rn.f32 	%f123, %f142, %f121, %f122;
	fma.rn.f32 	%f124, %f141, %f121, %f123;
	fma.rn.f32 	%f146, %f140, %f121, %f124;
	bra.uni 	$L__BB11_32;
$L__BB11_31:
	ld.global.f32 	%f125, [%rd29];
	fma.rn.f32 	%f126, %f143, %f125, 0f00000000;
	ld.global.f32 	%f127, [%rd30];
	fma.rn.f32 	%f128, %f142, %f127, %f126;
	ld.global.f32 	%f129, [%rd31];
	fma.rn.f32 	%f130, %f141, %f129, %f128;
	ld.global.f32 	%f131, [%rd32];
	fma.rn.f32 	%f146, %f140, %f131, %f130;
$L__BB11_32:
	setp.le.u64 	%p53, %rd76, %rd60;
	ld.global.f32 	%f132, [%rd55];
	add.f32 	%f46, %f146, %f132;
	or.pred  	%p55, %p46, %p53;
	@%p55 bra 	$L__BB11_34;
	add.s64 	%rd169, %rd58, 4;
$L__BB11_34:
	st.global.f32 	[%rd169], %f46;
	ret;

}
	// .globl	_Z17inverse_transform6TensorS_S_
.visible .entry _Z17inverse_transform6TensorS_S_(
	.param .align 8 .b8 _Z17inverse_transform6TensorS_S__param_0[80],
	.param .align 8 .b8 _Z17inverse_transform6TensorS_S__param_1[80],
	.param .align 8 .b8 _Z17inverse_transform6TensorS_S__param_2[80]
)
{
	.local .align 16 .b8 	__local_depot12[32];
	.reg .b64 	%SP;
	.reg .b64 	%SPL;
	.reg .pred 	%p<56>;
	.reg .b32 	%r<34>;
	.reg .b32 	%f<139>;
	.reg .b64 	%rd<162>;

	mov.u64 	%SPL, __local_depot12;
	ld.param.u64 	%rd70, [_Z17inverse_transform6TensorS_S__param_2+56];
	ld.param.u64 	%rd69, [_Z17inverse_transform6TensorS_S__param_2+48];
	ld.param.u64 	%rd68, [_Z17inverse_transform6TensorS_S__param_2+40];
	ld.param.u64 	%rd67, [_Z17inverse_transform6TensorS_S__param_2+32];
	ld.param.u64 	%rd63, [_Z17inverse_transform6TensorS_S__param_2];
	ld.param.u64 	%rd2, [_Z17inverse_transform6TensorS_S__param_0];
	ld.param.u64 	%rd3, [_Z17inverse_transform6TensorS_S__param_0+32];
	ld.param.u64 	%rd4, [_Z17inverse_transform6TensorS_S__param_0+40];
	ld.param.u64 	%rd5, [_Z17inverse_transform6TensorS_S__param_0+48];
	ld.param.u64 	%rd8, [_Z17inverse_transform6TensorS_S__param_1];
	ld.param.u64 	%rd9, [_Z17inverse_transform6TensorS_S__param_1+32];
	ld.param.u64 	%rd10, [_Z17inverse_transform6TensorS_S__param_1+40];
	ld.param.u64 	%rd11, [_Z17inverse_transform6TensorS_S__param_1+48];
	ld.param.u64 	%rd6, [_Z17inverse_transform6TensorS_S__param_0+56];
	ld.param.u64 	%rd72, [_Z17inverse_transform6TensorS_S__param_2+72];
	ld.param.u64 	%rd73, [_Z17inverse_transform6TensorS_S__param_1+72];
	ld.param.u64 	%rd74, [_Z17inverse_transform6TensorS_S__param_0+72];
	add.u64 	%rd1, %SPL, 0;
	cvta.to.global.u64 	%rd7, %rd74;
	cvta.to.global.u64 	%rd12, %rd73;
	cvta.to.global.u64 	%rd161, %rd72;
	mov.u32 	%r8, %ctaid.x;
	mov.u32 	%r9, %ntid.x;
	mov.u32 	%r10, %tid.x;
	mad.lo.s32 	%r1, %r8, %r9, %r10;
	mov.u32 	%r11, %ctaid.y;
	mov.u32 	%r12, %ntid.y;
	mov.u32 	%r13, %tid.y;
	mad.lo.s32 	%r2, %r11, %r12, %r13;
	mov.u32 	%r14, %ctaid.z;
	mov.u32 	%r15, %ntid.z;
	mov.u32 	%r16, %tid.z;
	mad.lo.s32 	%r17, %r14, %r15, %r16;
	cvt.u64.u32 	%rd17, %r17;
	and.b64  	%rd76, %rd6, -4294967296;
	setp.ne.s64 	%p3, %rd76, 0;
	@%p3 bra 	$L__BB12_2;
	cvt.u32.u64 	%r18, %rd6;
	cvt.u32.u64 	%r19, %rd17;
	rem.u32 	%r20, %r19, %r18;
	cvt.u64.u32 	%rd154, %r20;
	bra.uni 	$L__BB12_3;
$L__BB12_2:
	rem.u64 	%rd154, %rd17, %rd6;
$L__BB12_3:
	cvta.to.global.u64 	%rd78, %rd3;
	cvta.to.global.u64 	%rd79, %rd9;
	shl.b32 	%r22, %r2, 2;
	setp.eq.s64 	%p4, %rd11, 0;
	selp.b64 	%rd21, %rd12, %rd79, %p4;
	cvt.u64.u32 	%rd22, %r22;
	setp.gt.u64 	%p5, %rd11, 1;
	add.s64 	%rd80, %rd79, 4;
	selp.b64 	%rd23, %rd80, %rd12, %p5;
	or.b32  	%r23, %r22, 1;
	cvt.u64.u32 	%rd24, %r23;
	setp.gt.u64 	%p6, %rd11, 2;
	add.s64 	%rd81, %rd79, 8;
	selp.b64 	%rd25, %rd81, %rd12, %p6;
	or.b32  	%r24, %r22, 2;
	cvt.u64.u32 	%rd26, %r24;
	setp.gt.u64 	%p7, %rd11, 3;
	add.s64 	%rd82, %rd79, 12;
	selp.b64 	%rd27, %rd82, %rd12, %p7;
	or.b32  	%r25, %r22, 3;
	cvt.u64.u32 	%rd28, %r25;
	add.s64 	%rd83, %rd79, %rd8;
	selp.b64 	%rd29, %rd12, %rd83, %p4;
	add.s64 	%rd84, %rd83, 4;
	selp.b64 	%rd30, %rd84, %rd12, %p5;
	add.s64 	%rd85, %rd83, 8;
	selp.b64 	%rd31, %rd85, %rd12, %p6;
	add.s64 	%rd86, %rd83, 12;
	selp.b64 	%rd32, %rd86, %rd12, %p7;
	mad.lo.s64 	%rd87, %rd4, %rd17, %rd22;
	shl.b32 	%r26, %r1, 2;
	cvt.u64.u32 	%rd155, %r26;
	mul.wide.u32 	%rd88, %r26, 4;
	mad.lo.s64 	%rd89, %rd2, %rd87, %rd88;
	add.s64 	%rd34, %rd78, %rd89;
	add.s64 	%rd90, %rd89, %rd2;
	add.s64 	%rd35, %rd78, %rd90;
	add.s64 	%rd91, %rd87, 2;
	mad.lo.s64 	%rd92, %rd2, %rd91, %rd88;
	add.s64 	%rd36, %rd78, %rd92;
	add.s64 	%rd93, %rd87, 3;
	mad.lo.s64 	%rd94, %rd2, %rd93, %rd88;
	add.s64 	%rd37, %rd78, %rd94;
	mov.b32 	%r33, 0;
	mov.b64 	%rd156, 0;
$L__BB12_4:
	setp.ne.s64 	%p8, %rd10, 0;
	cvt.u32.u64 	%r4, %rd155;
	add.s64 	%rd40, %rd34, %rd156;
	add.s64 	%rd41, %rd35, %rd156;
	add.s64 	%rd42, %rd36, %rd156;
	add.s64 	%rd43, %rd37, %rd156;
	@%p8 bra 	$L__BB12_6;
	setp.gt.u64 	%p15, %rd5, %rd155;
	setp.gt.s32 	%p16, %r4, -1;
	setp.gt.u64 	%p17, %rd4, %rd28;
	setp.gt.u64 	%p18, %rd4, %rd26;
	setp.gt.u64 	%p19, %rd4, %rd24;
	setp.gt.u64 	%p20, %rd4, %rd22;
	ld.global.f32 	%f54, [%rd12];
	selp.b64 	%rd107, %rd40, %rd7, %p15;
	selp.b64 	%rd108, %rd107, %rd7, %p16;
	selp.b64 	%rd109, %rd108, %rd7, %p20;
	ld.global.f32 	%f55, [%rd109];
	fma.rn.f32 	%f56, %f54, %f55, 0f00000000;
	selp.b64 	%rd110, %rd41, %rd7, %p15;
	selp.b64 	%rd111, %rd110, %rd7, %p16;
	selp.b64 	%rd112, %rd111, %rd7, %p19;
	ld.global.f32 	%f57, [%rd112];
	fma.rn.f32 	%f58, %f54, %f57, %f56;
	selp.b64 	%rd113, %rd42, %rd7, %p15;
	selp.b64 	%rd114, %rd113, %rd7, %p16;
	selp.b64 	%rd115, %rd114, %rd7, %p18;
	ld.global.f32 	%f59, [%rd115];
	fma.rn.f32 	%f60, %f54, %f59, %f58;
	selp.b64 	%rd116, %rd43, %rd7, %p15;
	selp.b64 	%rd117, %rd116, %rd7, %p16;
	selp.b64 	%rd118, %rd117, %rd7, %p17;
	ld.global.f32 	%f61, [%rd118];
	fma.rn.f32 	%f125, %f54, %f61, %f60;
	bra.uni 	$L__BB12_7;
$L__BB12_6:
	setp.gt.u64 	%p9, %rd5, %rd155;
	setp.gt.s32 	%p10, %r4, -1;
	setp.gt.u64 	%p11, %rd4, %rd28;
	setp.gt.u64 	%p12, %rd4, %rd26;
	setp.gt.u64 	%p13, %rd4, %rd24;
	setp.gt.u64 	%p14, %rd4, %rd22;
	ld.global.f32 	%f43, [%rd21];
	selp.b64 	%rd95, %rd40, %rd7, %p9;
	selp.b64 	%rd96, %rd95, %rd7, %p10;
	selp.b64 	%rd97, %rd96, %rd7, %p14;
	ld.global.f32 	%f44, [%rd97];
	fma.rn.f32 	%f45, %f43, %f44, 0f00000000;
	ld.global.f32 	%f46, [%rd23];
	selp.b64 	%rd98, %rd41, %rd7, %p9;
	selp.b64 	%rd99, %rd98, %rd7, %p10;
	selp.b64 	%rd100, %rd99, %rd7, %p13;
	ld.global.f32 	%f47, [%rd100];
	fma.rn.f32 	%f48, %f46, %f47, %f45;
	ld.global.f32 	%f49, [%rd25];
	selp.b64 	%rd101, %rd42, %rd7, %p9;
	selp.b64 	%rd102, %rd101, %rd7, %p10;
	selp.b64 	%rd103, %rd102, %rd7, %p12;
	ld.global.f32 	%f50, [%rd103];
	fma.rn.f32 	%f51, %f49, %f50, %f48;
	ld.global.f32 	%f52, [%rd27];
	selp.b64 	%rd104, %rd43, %rd7, %p9;
	selp.b64 	%rd105, %rd104, %rd7, %p10;
	selp.b64 	%rd106, %rd105, %rd7, %p11;
	ld.global.f32 	%f53, [%rd106];
	fma.rn.f32 	%f125, %f52, %f53, %f51;
$L__BB12_7:
	add.s64 	%rd44, %rd1, %rd156;
	setp.gt.u64 	%p21, %rd10, 1;
	st.local.f32 	[%rd44], %f125;
	@%p21 bra 	$L__BB12_9;
	setp.gt.u64 	%p22, %rd5, %rd155;
	setp.gt.s32 	%p23, %r4, -1;
	setp.gt.u64 	%p24, %rd4, %rd28;
	setp.gt.u64 	%p25, %rd4, %rd26;
	setp.gt.u64 	%p26, %rd4, %rd24;
	setp.gt.u64 	%p27, %rd4, %rd22;
	ld.global.f32 	%f62, [%rd12];
	selp.b64 	%rd119, %rd40, %rd7, %p22;
	selp.b64 	%rd120, %rd119, %rd7, %p23;
	selp.b64 	%rd121, %rd120, %rd7, %p27;
	ld.global.f32 	%f63, [%rd121];
	fma.rn.f32 	%f64, %f62, %f63, 0f00000000;
	selp.b64 	%rd122, %rd41, %rd7, %p22;
	selp.b64 	%rd123, %rd122, %rd7, %p23;
	selp.b64 	%rd124, %rd123, %rd7, %p26;
	ld.global.f32 	%f65, [%rd124];
	fma.rn.f32 	%f66, %f62, %f65, %f64;
	selp.b64 	%rd125, %rd42, %rd7, %p22;
	selp.b64 	%rd126, %rd125, %rd7, %p23;
	selp.b64 	%rd127, %rd126, %rd7, %p25;
	ld.global.f32 	%f67, [%rd127];
	fma.rn.f32 	%f68, %f62, %f67, %f66;
	selp.b64 	%rd128, %rd43, %rd7, %p22;
	selp.b64 	%rd129, %rd128, %rd7, %p23;
	selp.b64 	%rd130, %rd129, %rd7, %p24;
	ld.global.f32 	%f69, [%rd130];
	fma.rn.f32 	%f126, %f62, %f69, %f68;
	bra.uni 	$L__BB12_10;
$L__BB12_9:
	setp.gt.u64 	%p28, %rd5, %rd155;
	setp.gt.s32 	%p29, %r4, -1;
	setp.gt.u64 	%p30, %rd4, %rd28;
	setp.gt.u64 	%p31, %rd4, %rd26;
	setp.gt.u64 	%p32, %rd4, %rd24;
	setp.gt.u64 	%p33, %rd4, %rd22;
	ld.global.f32 	%f70, [%rd29];
	selp.b64 	%rd131, %rd40, %rd7, %p28;
	selp.b64 	%rd132, %rd131, %rd7, %p29;
	selp.b64 	%rd133, %rd132, %rd7, %p33;
	ld.global.f32 	%f71, [%rd133];
	fma.rn.f32 	%f72, %f70, %f71, 0f00000000;
	ld.global.f32 	%f73, [%rd30];
	selp.b64 	%rd134, %rd41, %rd7, %p28;
	selp.b64 	%rd135, %rd134, %rd7, %p29;
	selp.b64 	%rd136, %rd135, %rd7, %p32;
	ld.global.f32 	%f74, [%rd136];
	fma.rn.f32 	%f75, %f73, %f74, %f72;
	ld.global.f32 	%f76, [%rd31];
	selp.b64 	%rd137, %rd42, %rd7, %p28;
	selp.b64 	%rd138, %rd137, %rd7, %p29;
	selp.b64 	%rd139, %rd138, %rd7, %p31;
	ld.global.f32 	%f77, [%rd139];
	fma.rn.f32 	%f78, %f76, %f77, %f75;
	ld.global.f32 	%f79, [%rd32];
	selp.b64 	%rd140, %rd43, %rd7, %p28;
	selp.b64 	%rd141, %rd140, %rd7, %p29;
	selp.b64 	%rd142, %rd141, %rd7, %p30;
	ld.global.f32 	%f80, [%rd142];
	fma.rn.f32 	%f126, %f79, %f80, %f78;
$L__BB12_10:
	st.local.f32 	[%rd44+16], %f126;
	add.s32 	%r33, %r33, 1;
	add.s64 	%rd155, %rd155, 1;
	add.s64 	%rd156, %rd156, 4;
	setp.ne.s32 	%p34, %r33, 4;
	@%p34 bra 	$L__BB12_4;
	shl.b32 	%r6, %r2, 1;
	shl.b32 	%r7, %r1, 1;
	and.b64  	%rd143, %rd6, -4294967296;
	setp.ne.s64 	%p35, %rd143, 0;
	@%p35 bra 	$L__BB12_13;
	cvt.u32.u64 	%r27, %rd6;
	cvt.u32.u64 	%r28, %rd17;
	div.u32 	%r29, %r28, %r27;
	cvt.u64.u32 	%rd157, %r29;
	bra.uni 	$L__BB12_14;
$L__BB12_13:
	div.u64 	%rd157, %rd17, %rd6;
$L__BB12_14:
	setp.ne.s64 	%p36, %rd10, 0;
	mad.lo.s64 	%rd144, %rd157, %rd70, %rd154;
	mul.lo.s64 	%rd50, %rd144, %rd68;
	cvt.u64.u32 	%rd51, %r7;
	cvta.to.global.u64 	%rd52, %rd67;
	@%p36 bra 	$L__BB12_16;
	ld.local.v4.f32 	{%f130, %f129, %f128, %f127}, [%rd1];
	ld.global.f32 	%f88, [%rd12];
	fma.rn.f32 	%f89, %f130, %f88, 0f00000000;
	fma.rn.f32 	%f90, %f129, %f88, %f89;
	fma.rn.f32 	%f91, %f128, %f88, %f90;
	fma.rn.f32 	%f131, %f127, %f88, %f91;
	bra.uni 	$L__BB12_17;
$L__BB12_16:
	ld.local.v4.f32 	{%f130, %f129, %f128, %f127}, [%rd1];
	ld.global.f32 	%f81, [%rd21];
	fma.rn.f32 	%f82, %f130, %f81, 0f00000000;
	ld.global.f32 	%f83, [%rd23];
	fma.rn.f32 	%f84, %f129, %f83, %f82;
	ld.global.f32 	%f85, [%rd25];
	fma.rn.f32 	%f86, %f128, %f85, %f84;
	ld.global.f32 	%f87, [%rd27];
	fma.rn.f32 	%f131, %f127, %f87, %f86;
$L__BB12_17:
	shl.b64 	%rd146, %rd51, 2;
	add.s64 	%rd53, %rd52, %rd146;
	setp.le.u64 	%p37, %rd69, %rd51;
	setp.gt.s32 	%p38, %r1, -1;
	cvt.u64.u32 	%rd147, %r6;
	setp.gt.u64 	%p39, %rd68, %rd147;
	and.pred  	%p1, %p39, %p38;
	not.pred 	%p40, %p1;
	add.s64 	%rd148, %rd50, %rd147;
	mad.lo.s64 	%rd54, %rd148, %rd63, %rd53;
	or.pred  	%p41, %p40, %p37;
	mov.u64 	%rd158, %rd161;
	@%p41 bra 	$L__BB12_19;
	mov.u64 	%rd158, %rd54;
$L__BB12_19:
	setp.ne.s64 	%p42, %rd10, 0;
	st.global.f32 	[%rd158], %f131;
	@%p42 bra 	$L__BB12_21;
	ld.local.v4.f32 	{%f135, %f134, %f133, %f132}, [%rd1+16];
	ld.global.f32 	%f99, [%rd12];
	fma.rn.f32 	%f100, %f135, %f99, 0f00000000;
	fma.rn.f32 	%f101, %f134, %f99, %f100;
	fma.rn.f32 	%f102, %f133, %f99, %f101;
	fma.rn.f32 	%f136, %f132, %f99, %f102;
	bra.uni 	$L__BB12_22;
$L__BB12_21:
	ld.local.v4.f32 	{%f135, %f134, %f133, %f132}, [%rd1+16];
	ld.global.f32 	%f92, [%rd21];
	fma.rn.f32 	%f93, %f135, %f92, 0f00000000;
	ld.global.f32 	%f94, [%rd23];
	fma.rn.f32 	%f95, %f134, %f94, %f93;
	ld.global.f32 	%f96, [%rd25];
	fma.rn.f32 	%f97, %f133, %f96, %f95;
	ld.global.f32 	%f98, [%rd27];
	fma.rn.f32 	%f136, %f132, %f98, %f97;
$L__BB12_22:
	cvt.u32.u64 	%r30, %rd24;
	setp.le.u64 	%p43, %rd69, %rd51;
	setp.gt.s32 	%p44, %r1, -1;
	sub.s32 	%r31, %r30, %r6;
	cvt.u64.u32 	%rd150, %r31;
	setp.gt.u64 	%p45, %rd68, %rd150;
	and.pred  	%p2, %p45, %p44;
	not.pred 	%p46, %p2;
	add.s64 	%rd151, %rd50, %rd150;
	mad.lo.s64 	%rd56, %rd151, %rd63, %rd53;
	or.pred  	%p47, %p46, %p43;
	mov.u64 	%rd159, %rd161;
	@%p47 bra 	$L__BB12_24;
	mov.u64 	%rd159, %rd56;
$L__BB12_24:
	setp.gt.u64 	%p48, %rd10, 1;
	st.global.f32 	[%rd159], %f136;
	add.s32 	%r32, %r7, 1;
	cvt.u64.u32 	%rd58, %r32;
	@%p48 bra 	$L__BB12_26;
	ld.global.f32 	%f103, [%rd12];
	fma.rn.f32 	%f104, %f130, %f103, 0f00000000;
	fma.rn.f32 	%f105, %f129, %f103, %f104;
	fma.rn.f32 	%f106, %f128, %f103, %f105;
	fma.rn.f32 	%f137, %f127, %f103, %f106;
	bra.uni 	$L__BB12_27;
$L__BB12_26:
	ld.global.f32 	%f107, [%rd29];
	fma.rn.f32 	%f108, %f130, %f107, 0f00000000;
	ld.global.f32 	%f109, [%rd30];
	fma.rn.f32 	%f110, %f129, %f109, %f108;
	ld.global.f32 	%f111, [%rd31];
	fma.rn.f32 	%f112, %f128, %f111, %f110;
	ld.global.f32 	%f113, [%rd32];
	fma.rn.f32 	%f137, %f127, %f113, %f112;
$L__BB12_27:
	setp.le.u64 	%p49, %rd69, %rd58;
	or.pred  	%p51, %p40, %p49;
	mov.u64 	%rd160, %rd161;
	@%p51 bra 	$L__BB12_29;
	add.s64 	%rd160, %rd54, 4;
$L__BB12_29:
	setp.gt.u64 	%p52, %rd10, 1;
	st.global.f32 	[%rd160], %f137;
	@%p52 bra 	$L__BB12_31;
	ld.global.f32 	%f114, [%rd12];
	fma.rn.f32 	%f115, %f135, %f114, 0f00000000;
	fma.rn.f32 	%f116, %f134, %f114, %f115;
	fma.rn.f32 	%f117, %f133, %f114, %f116;
	fma.rn.f32 	%f138, %f132, %f114, %f117;
	bra.uni 	$L__BB12_32;
$L__BB12_31:
	ld.global.f32 	%f118, [%rd29];
	fma.rn.f32 	%f119, %f135, %f118, 0f00000000;
	ld.global.f32 	%f120, [%rd30];
	fma.rn.f32 	%f121, %f134, %f120, %f119;
	ld.global.f32 	%f122, [%rd31];
	fma.rn.f32 	%f123, %f133, %f122, %f121;
	ld.global.f32 	%f124, [%rd32];
	fma.rn.f32 	%f138, %f132, %f124, %f123;
$L__BB12_32:
	setp.le.u64 	%p53, %rd69, %rd58;
	or.pred  	%p55, %p46, %p53;
	@%p55 bra 	$L__BB12_34;
	add.s64 	%rd161, %rd56, 4;
$L__BB12_34:
	st.global.f32 	[%rd161], %f138;
	ret;

}
	// .globl	_Z16conv_relu_kernel6TensorS_
.visible .entry _Z16conv_relu_kernel6TensorS_(
	.param .align 8 .b8 _Z16conv_relu_kernel6TensorS__param_0[80],
	.param .align 8 .b8 _Z16conv_relu_kernel6TensorS__param_1[80]
)
{
	.reg .pred 	%p<61>;
	.reg .b32 	%r<29>;
	.reg .b32 	%f<21>;
	.reg .b64 	%rd<115>;

	ld.param.u64 	%rd71, [_Z16conv_relu_kernel6TensorS__param_1+56];
	ld.param.u64 	%rd70, [_Z16conv_relu_kernel6TensorS__param_1+48];
	ld.param.u64 	%rd69, [_Z16conv_relu_kernel6TensorS__param_1+40];
	ld.param.u64 	%rd64, [_Z16conv_relu_kernel6TensorS__param_1];
	ld.param.u64 	%rd61, [_Z16conv_relu_kernel6TensorS__param_0+56];
	ld.param.u64 	%rd54, [_Z16conv_relu_kernel6TensorS__param_0];
	ld.param.u64 	%rd59, [_Z16conv_relu_kernel6TensorS__param_0+40];
	ld.param.u64 	%rd60, [_Z16conv_relu_kernel6TensorS__param_0+48];
	ld.param.u64 	%rd73, [_Z16conv_relu_kernel6TensorS__param_1+72];
	ld.param.u64 	%rd68, [_Z16conv_relu_kernel6TensorS__param_1+32];
	ld.param.u64 	%rd63, [_Z16conv_relu_kernel6TensorS__param_0+72];
	ld.param.u64 	%rd58, [_Z16conv_relu_kernel6TensorS__param_0+32];
	cvta.to.global.u64 	%rd1, %rd58;
	cvta.to.global.u64 	%rd113, %rd63;
	cvta.to.global.u64 	%rd7, %rd68;
	cvta.to.global.u64 	%rd114, %rd73;
	mov.u32 	%r2, %ctaid.x;
	mov.u32 	%r3, %ntid.x;
	mov.u32 	%r4, %tid.x;
	mad.lo.s32 	%r5, %r2, %r3, %r4;
	shl.b32 	%r1, %r5, 1;
	mov.u32 	%r6, %ctaid.y;
	mov.u32 	%r7, %ntid.y;
	mov.u32 	%r8, %tid.y;
	mad.lo.s32 	%r9, %r6, %r7, %r8;
	shl.b32 	%r10, %r9, 1;
	mov.u32 	%r11, %ctaid.z;
	mov.u32 	%r12, %ntid.z;
	mov.u32 	%r13, %tid.z;
	mad.lo.s32 	%r14, %r11, %r12, %r13;
	cvt.u64.u32 	%rd11, %r10;
	sub.s64 	%rd12, %rd60, %rd11;
	cvt.s64.s32 	%rd74, %r1;
	sub.s64 	%rd13, %rd59, %rd74;
	cvt.u64.u32 	%rd14, %r14;
	setp.eq.s64 	%p5, %rd12, 0;
	@%p5 bra 	$L__BB13_46;
	setp.eq.s64 	%p6, %rd13, 0;
	@%p6 bra 	$L__BB13_23;
	and.b64  	%rd75, %rd61, -4294967296;
	setp.ne.s64 	%p7, %rd75, 0;
	@%p7 bra 	$L__BB13_4;
	cvt.u32.u64 	%r15, %rd61;
	cvt.u32.u64 	%r16, %rd14;
	div.u32 	%r17, %r16, %r15;
	mul.lo.s32 	%r18, %r17, %r15;
	sub.s32 	%r19, %r16, %r18;
	cvt.u64.u32 	%rd99, %r17;
	cvt.u64.u32 	%rd100, %r19;
	bra.uni 	$L__BB13_5;
$L__BB13_4:
	div.u64 	%rd99, %rd14, %rd61;
	mul.lo.s64 	%rd76, %rd99, %rd61;
	sub.s64 	%rd100, %rd14, %rd76;
$L__BB13_5:
	setp.gt.u64 	%p8, %rd59, %rd11;
	setp.gt.s32 	%p9, %r1, -1;
	cvt.u64.u32 	%rd21, %r1;
	setp.gt.u64 	%p10, %rd60, %rd21;
	and.pred  	%p11, %p8, %p10;
	and.pred  	%p1, %p11, %p9;
	mad.lo.s64 	%rd77, %rd99, %rd61, %rd100;
	mad.lo.s64 	%rd78, %rd77, %rd59, %rd11;
	mad.lo.s64 	%rd79, %rd78, %rd54, %rd1;
	mul.wide.u32 	%rd80, %r1, 4;
	add.s64 	%rd22, %rd79, %rd80;
	not.pred 	%p12, %p1;
	mov.u64 	%rd101, %rd113;
	@%p12 bra 	$L__BB13_7;
	mov.u64 	%rd101, %rd22;
$L__BB13_7:
	ld.global.f32 	%f10, [%rd101];
	setp.lt.f32 	%p13, %f10, 0f00000000;
	mov.f32 	%f17, 0f00000000;
	@%p13 bra 	$L__BB13_11;
	mov.u64 	%rd102, %rd113;
	@%p12 bra 	$L__BB13_10;
	mov.u64 	%rd102, %rd22;
$L__BB13_10:
	ld.global.f32 	%f17, [%rd102];
$L__BB13_11:
	setp.lt.s32 	%p15, %r1, 0;
	setp.le.u64 	%p16, %rd69, %rd11;
	setp.le.u64 	%p17, %rd70, %rd21;
	or.pred  	%p18, %p16, %p17;
	mad.lo.s64 	%rd82, %rd99, %rd71, %rd100;
	mad.lo.s64 	%rd83, %rd82, %rd69, %rd11;
	mad.lo.s64 	%rd84, %rd83, %rd64, %rd7;
	shl.b64 	%rd85, %rd21, 2;
	add.s64 	%rd25, %rd84, %rd85;
	or.pred  	%p19, %p18, %p15;
	mov.u64 	%rd103, %rd114;
	@%p19 bra 	$L__BB13_13;
	mov.u64 	%rd103, %rd25;
$L__BB13_13:
	st.global.f32 	[%rd103], %f17;
	setp.eq.s64 	%p20, %rd13, 1;
	@%p20 bra 	$L__BB13_23;
	add.s32 	%r20, %r1, 1;
	setp.gt.s32 	%p22, %r1, -2;
	cvt.u64.u32 	%rd27, %r20;
	setp.gt.u64 	%p23, %rd60, %rd27;
	and.pred  	%p24, %p8, %p23;
	and.pred  	%p2, %p24, %p22;
	not.pred 	%p25, %p2;
	mov.u64 	%rd104, %rd113;
	@%p25 bra 	$L__BB13_16;
	add.s64 	%rd104, %rd22, 4;
$L__BB13_16:
	ld.global.f32 	%f12, [%rd104];
	setp.lt.f32 	%p26, %f12, 0f00000000;
	mov.f32 	%f18, 0f00000000;
	@%p26 bra 	$L__BB13_20;
	mov.u64 	%rd105, %rd113;
	@%p25 bra 	$L__BB13_19;
	add.s64 	%rd105, %rd22, 4;
$L__BB13_19:
	ld.global.f32 	%f18, [%rd105];
$L__BB13_20:
	setp.lt.s32 	%p28, %r1, -1;
	setp.le.u64 	%p30, %rd70, %rd27;
	or.pred  	%p31, %p16, %p30;
	or.pred  	%p32, %p31, %p28;
	mov.u64 	%rd106, %rd114;
	@%p32 bra 	$L__BB13_22;
	add.s64 	%rd106, %rd25, 4;
$L__BB13_22:
	st.global.f32 	[%rd106], %f18;
$L__BB13_23:
	setp.eq.s64 	%p33, %rd12, 1;
	@%p33 bra 	$L__BB13_46;
	cvt.u32.u64 	%r21, %rd11;
	add.s32 	%r22, %r21, 1;
	cvt.u64.u32 	%rd34, %r22;
	@%p6 bra 	$L__BB13_46;
	and.b64  	%rd87, %rd61, -4294967296;
	setp.ne.s64 	%p35, %rd87, 0;
	@%p35 bra 	$L__BB13_27;
	cvt.u32.u64 	%r23, %rd61;
	cvt.u32.u64 	%r24, %rd14;
	div.u32 	%r25, %r24, %r23;
	mul.lo.s32 	%r26, %r25, %r23;
	sub.s32 	%r27, %r24, %r26;
	cvt.u64.u32 	%rd107, %r25;
	cvt.u64.u32 	%rd108, %r27;
	bra.uni 	$L__BB13_28;
$L__BB13_27:
	div.u64 	%rd107, %rd14, %rd61;
	mul.lo.s64 	%rd88, %rd107, %rd61;
	sub.s64 	%rd108, %rd14, %rd88;
$L__BB13_28:
	setp.gt.u64 	%p36, %rd59, %rd34;
	setp.gt.s32 	%p37, %r1, -1;
	cvt.u64.u32 	%rd41, %r1;
	setp.gt.u64 	%p38, %rd60, %rd41;
	and.pred  	%p39, %p36, %p38;
	and.pred  	%p3, %p39, %p37;
	mad.lo.s64 	%rd89, %rd107, %rd61, %rd108;
	mad.lo.s64 	%rd90, %rd89, %rd59, %rd34;
	mad.lo.s64 	%rd91, %rd90, %rd54, %rd1;
	mul.wide.u32 	%rd92, %r1, 4;
	add.s64 	%rd42, %rd91, %rd92;
	not.pred 	%p40, %p3;
	mov.u64 	%rd109, %rd113;
	@%p40 bra 	$L__BB13_30;
	mov.u64 	%rd109, %rd42;
$L__BB13_30:
	ld.global.f32 	%f14, [%rd109];
	setp.lt.f32 	%p41, %f14, 0f00000000;
	mov.f32 	%f19, 0f00000000;
	@%p41 bra 	$L__BB13_34;
	mov.u64 	%rd110, %rd113;
	@%p40 bra 	$L__BB13_33;
	mov.u64 	%rd110, %rd42;
$L__BB13_33:
	ld.global.f32 	%f19, [%rd110];
$L__BB13_34:
	setp.lt.s32 	%p43, %r1, 0;
	setp.le.u64 	%p44, %rd69, %rd34;
	setp.le.u64 	%p45, %rd70, %rd41;
	or.pred  	%p46, %p44, %p45;
	mad.lo.s64 	%rd94, %rd107, %rd71, %rd108;
	mad.lo.s64 	%rd95, %rd94, %rd69, %rd34;
	mad.lo.s64 	%rd96, %rd95, %rd64, %rd7;
	shl.b64 	%rd97, %rd41, 2;
	add.s64 	%rd45, %rd96, %rd97;
	or.pred  	%p47, %p46, %p43;
	mov.u64 	%rd111, %rd114;
	@%p47 bra 	$L__BB13_36;
	mov.u64 	%rd111, %rd45;
$L__BB13_36:
	st.global.f32 	[%rd111], %f19;
	setp.eq.s64 	%p48, %rd13, 1;
	@%p48 bra 	$L__BB13_46;
	setp.gt.u64 	%p49, %rd59, %rd34;
	add.s32 	%r28, %r1, 1;
	setp.gt.s32 	%p50, %r1, -2;
	cvt.u64.u32 	%rd47, %r28;
	setp.gt.u64 	%p51, %rd60, %rd47;
	and.pred  	%p52, %p49, %p51;
	and.pred  	%p4, %p52, %p50;
	not.pred 	%p53, %p4;
	mov.u64 	%rd112, %rd113;
	@%p53 bra 	$L__BB13_39;
	add.s64 	%rd112, %rd42, 4;
$L__BB13_39:
	ld.global.f32 	%f16, [%rd112];
	setp.lt.f32 	%p54, %f16, 0f00000000;
	mov.f32 	%f20, 0f00000000;
	@%p54 bra 	$L__BB13_43;
	@%p53 bra 	$L__BB13_42;
	add.s64 	%rd113, %rd42, 4;
$L__BB13_42:
	ld.global.f32 	%f20, [%rd113];
$L__BB13_43:
	setp.lt.s32 	%p56, %r1, -1;
	setp.le.u64 	%p57, %rd69, %rd34;
	setp.le.u64 	%p58, %rd70, %rd47;
	or.pred  	%p59, %p57, %p58;
	or.pred  	%p60, %p59, %p56;
	@%p60 bra 	$L__BB13_45;
	add.s64 	%rd114, %rd45, 4;
$L__BB13_45:
	st.global.f32 	[%rd114], %f20;
$L__BB13_46:
	ret;

}
	// .globl	_Z20conv_relu_derivative6TensorS_
.visible .entry _Z20conv_relu_derivative6TensorS_(
	.param .align 8 .b8 _Z20conv_relu_derivative6TensorS__param_0[80],
	.param .align 8 .b8 _Z20conv_relu_derivative6TensorS__param_1[80]
)
{
	.reg .pred 	%p<17>;
	.reg .b32 	%r<23>;
	.reg .b32 	%f<9>;
	.reg .b64 	%rd<80>;

	ld.param.u64 	%rd28, [_Z20conv_relu_derivative6TensorS__param_0+72];
	ld.param.u64 	%rd25, [_Z20conv_relu_derivative6TensorS__param_0+48];
	ld.param.u64 	%rd24, [_Z20conv_relu_derivative6TensorS__param_0+40];
	ld.param.u64 	%rd23, [_Z20conv_relu_derivative6TensorS__param_0+32];
	ld.param.u64 	%rd19, [_Z20conv_relu_derivative6TensorS__param_0];
	ld.param.u64 	%rd6, [_Z20conv_relu_derivative6TensorS__param_1];
	ld.param.u64 	%rd7, [_Z20conv_relu_derivative6TensorS__param_1+32];
	ld.param.u64 	%rd8, [_Z20conv_relu_derivative6TensorS__param_1+40];
	ld.param.u64 	%rd9, [_Z20conv_relu_derivative6TensorS__param_1+48];
	ld.param.u64 	%rd10, [_Z20conv_relu_derivative6TensorS__param_1+56];
	ld.param.u64 	%rd11, [_Z20conv_relu_derivative6TensorS__param_1+72];
	ld.param.u64 	%rd26, [_Z20conv_relu_derivative6TensorS__param_0+56];
	mov.u32 	%r1, %ctaid.z;
	mov.u32 	%r2, %ntid.z;
	mov.u32 	%r3, %tid.z;
	mad.lo.s32 	%r4, %r1, %r2, %r3;
	cvt.u64.u32 	%rd12, %r4;
	and.b64  	%rd29, %rd26, -4294967296;
	setp.ne.s64 	%p1, %rd29, 0;
	@%p1 bra 	$L__BB14_2;
	cvt.u32.u64 	%r5, %rd26;
	cvt.u32.u64 	%r6, %rd12;
	div.u32 	%r7, %r6, %r5;
	mul.lo.s32 	%r8, %r7, %r5;
	sub.s32 	%r9, %r6, %r8;
	cvt.u64.u32 	%rd78, %r7;
	cvt.u64.u32 	%rd79, %r9;
	bra.uni 	$L__BB14_3;
$L__BB14_2:
	div.u64 	%rd78, %rd12, %rd26;
	mul.lo.s64 	%rd30, %rd78, %rd26;
	sub.s64 	%rd79, %rd12, %rd30;
$L__BB14_3:
	cvta.to.global.u64 	%rd31, %rd28;
	cvta.to.global.u64 	%rd32, %rd11;
	mov.u32 	%r10, %tid.x;
	mov.u32 	%r11, %ntid.x;
	mov.u32 	%r12, %ctaid.x;
	mad.lo.s32 	%r13, %r12, %r11, %r10;
	shl.b32 	%r15, %r13, 1;
	mov.u32 	%r16, %tid.y;
	mov.u32 	%r17, %ntid.y;
	mov.u32 	%r18, %ctaid.y;
	mad.lo.s32 	%r19, %r18, %r17, %r16;
	shl.b32 	%r20, %r19, 1;
	mad.lo.s64 	%rd33, %rd78, %rd26, %rd79;
	mad.lo.s64 	%rd34, %rd78, %rd10, %rd79;
	cvt.u64.u32 	%rd35, %r20;
	setp.gt.u64 	%p2, %rd24, %rd35;
	mad.lo.s64 	%rd36, %rd33, %rd24, %rd35;
	cvta.to.global.u64 	%rd37, %rd23;
	mad.lo.s64 	%rd38, %rd36, %rd19, %rd37;
	setp.gt.u64 	%p3, %rd8, %rd35;
	mad.lo.s64 	%rd39, %rd34, %rd8, %rd35;
	cvta.to.global.u64 	%rd40, %rd7;
	mad.lo.s64 	%rd41, %rd39, %rd6, %rd40;
	setp.gt.s32 	%p4, %r15, -1;
	cvt.u64.u32 	%rd42, %r15;
	setp.gt.u64 	%p5, %rd25, %rd42;
	mul.wide.u32 	%rd43, %r15, 4;
	add.s64 	%rd44, %rd38, %rd43;
	selp.b64 	%rd45, %rd44, %rd31, %p4;
	selp.b64 	%rd46, %rd45, %rd31, %p5;
	selp.b64 	%rd47, %rd46, %rd31, %p2;
	ld.global.f32 	%f1, [%rd47];
	setp.lt.f32 	%p6, %f1, 0f00000000;
	selp.f32 	%f2, 0f00000000, 0f3F800000, %p6;
	setp.gt.u64 	%p7, %rd9, %rd42;
	add.s64 	%rd48, %rd41, %rd43;
	selp.b64 	%rd49, %rd48, %rd32, %p7;
	selp.b64 	%rd50, %rd49, %rd32, %p4;
	selp.b64 	%rd51, %rd50, %rd32, %p3;
	st.global.f32 	[%rd51], %f2;
	or.b32  	%r21, %r15, 1;
	setp.gt.s32 	%p8, %r15, -2;
	cvt.u64.u32 	%rd52, %r21;
	setp.gt.u64 	%p9, %rd25, %rd52;
	add.s64 	%rd53, %rd44, 4;
	selp.b64 	%rd54, %rd53, %rd31, %p8;
	selp.b64 	%rd55, %rd54, %rd31, %p9;
	selp.b64 	%rd56, %rd55, %rd31, %p2;
	ld.global.f32 	%f3, [%rd56];
	setp.lt.f32 	%p11, %f3, 0f00000000;
	selp.f32 	%f4, 0f00000000, 0f3F800000, %p11;
	setp.gt.u64 	%p12, %rd9, %rd52;
	add.s64 	%rd57, %rd48, 4;
	selp.b64 	%rd58, %rd57, %rd32, %p12;
	selp.b64 	%rd59, %rd58, %rd32, %p8;
	selp.b64 	%rd60, %rd59, %rd32, %p3;
	st.global.f32 	[%rd60], %f4;
	or.b32  	%r22, %r20, 1;
	cvt.u64.u32 	%rd61, %r22;
	setp.gt.u64 	%p13, %rd24, %rd61;
	setp.gt.u64 	%p14, %rd8, %rd61;
	add.s64 	%rd62, %rd44, %rd19;
	selp.b64 	%rd63, %rd62, %rd31, %p5;
	selp.b64 	%rd64, %rd63, %rd31, %p4;
	selp.b64 	%rd65, %rd64, %rd31, %p13;
	ld.global.f32 	%f5, [%rd65];
	setp.lt.f32 	%p15, %f5, 0f00000000;
	selp.f32 	%f6, 0f00000000, 0f3F800000, %p15;
	add.s64 	%rd66, %rd48, %rd6;
	selp.b64 	%rd67, %rd66, %rd32, %p7;
	selp.b64 	%rd68, %rd67, %rd32, %p4;
	selp.b64 	%rd69, %rd68, %rd32, %p14;
	st.global.f32 	[%rd69], %f6;
	add.s64 	%rd70, %rd62, 4;
	selp.b64 	%rd71, %rd70, %rd31, %p9;
	selp.b64 	%rd72, %rd71, %rd31, %p8;
	selp.b64 	%rd73, %rd72, %rd31, %p13;
	ld.global.f32 	%f7, [%rd73];
	add.s64 	%rd74, %rd66, 4;
	selp.b64 	%rd75, %rd74, %rd32, %p12;
	selp.b64 	%rd76, %rd75, %rd32, %p8;
	selp.b64 	%rd77, %rd76, %rd32, %p14;
	setp.lt.f32 	%p16, %f7, 0f00000000;
	selp.f32 	%f8, 0f00000000, 0f3F800000, %p16;
	st.global.f32 	[%rd77], %f8;
	ret;

}
	// .globl	_Z20wts_input_mul_filter6TensorS_S_
.visible .entry _Z20wts_input_mul_filter6TensorS_S_(
	.param .align 8 .b8 _Z20wts_input_mul_filter6TensorS_S__param_0[80],
	.param .align 8 .b8 _Z20wts_input_mul_filter6TensorS_S__param_1[80],
	.param .align 8 .b8 _Z20wts_input_mul_filter6TensorS_S__param_2[80]
)
{
	.reg .pred 	%p<104>;
	.reg .b32 	%r<71>;
	.reg .b32 	%f<146>;
	.reg .b64 	%rd<409>;

	ld.param.u64 	%rd173, [_Z20wts_input_mul_filter6TensorS_S__param_2+56];
	ld.param.u64 	%rd172, [_Z20wts_input_mul_filter6TensorS_S__param_2+48];
	ld.param.u64 	%rd171, [_Z20wts_input_mul_filter6TensorS_S__param_2+40];
	ld.param.u64 	%rd166, [_Z20wts_input_mul_filter6TensorS_S__param_2];
	ld.param.u64 	%rd163, [_Z20wts_input_mul_filter6TensorS_S__param_1+56];
	ld.param.u64 	%rd162, [_Z20wts_input_mul_filter6TensorS_S__param_1+48];
	ld.param.u64 	%rd161, [_Z20wts_input_mul_filter6TensorS_S__param_1+40];
	ld.param.u64 	%rd160, [_Z20wts_input_mul_filter6TensorS_S__param_1+32];
	ld.param.u64 	%rd156, [_Z20wts_input_mul_filter6TensorS_S__param_1];
	ld.param.u64 	%rd153, [_Z20wts_input_mul_filter6TensorS_S__param_0+56];
	ld.param.u64 	%rd152, [_Z20wts_input_mul_filter6TensorS_S__param_0+48];
	ld.param.u64 	%rd151, [_Z20wts_input_mul_filter6TensorS_S__param_0+40];
	ld.param.u64 	%rd146, [_Z20wts_input_mul_filter6TensorS_S__param_0];
	ld.param.u64 	%rd164, [_Z20wts_input_mul_filter6TensorS_S__param_1+64];
	ld.param.u64 	%rd175, [_Z20wts_input_mul_filter6TensorS_S__param_2+72];
	ld.param.u64 	%rd170, [_Z20wts_input_mul_filter6TensorS_S__param_2+32];
	ld.param.u64 	%rd165, [_Z20wts_input_mul_filter6TensorS_S__param_1+72];
	ld.param.u64 	%rd155, [_Z20wts_input_mul_filter6TensorS_S__param_0+72];
	ld.param.u64 	%rd150, [_Z20wts_input_mul_filter6TensorS_S__param_0+32];
	cvta.to.global.u64 	%rd2, %rd150;
	cvta.to.global.u64 	%rd4, %rd155;
	cvta.to.global.u64 	%rd9, %rd165;
	cvta.to.global.u64 	%rd11, %rd170;
	cvta.to.global.u64 	%rd14, %rd175;
	mov.u32 	%r24, %ctaid.x;
	mov.u32 	%r25, %ntid.x;
	mov.u32 	%r26, %tid.x;
	mad.lo.s32 	%r27, %r24, %r25, %r26;
	mov.u32 	%r28, %ctaid.y;
	mov.u32 	%r29, %ntid.y;
	mov.u32 	%r30, %tid.y;
	mad.lo.s32 	%r31, %r28, %r29, %r30;
	mov.u32 	%r32, %ctaid.z;
	mov.u32 	%r33, %ntid.z;
	mov.u32 	%r34, %tid.z;
	mad.lo.s32 	%r35, %r32, %r33, %r34;
	shl.b32 	%r1, %r27, 2;
	shl.b32 	%r2, %r31, 2;
	cvt.u64.u32 	%rd15, %r35;
	and.b64  	%rd176, %rd164, -4294967296;
	setp.ne.s64 	%p3, %rd176, 0;
	@%p3 bra 	$L__BB15_2;
	cvt.u32.u64 	%r36, %rd164;
	cvt.u32.u64 	%r37, %rd15;
	div.u32 	%r38, %r37, %r36;
	mul.lo.s32 	%r39, %r38, %r36;
	sub.s32 	%r40, %r37, %r39;
	cvt.u64.u32 	%rd359, %r38;
	cvt.u64.u32 	%rd360, %r40;
	bra.uni 	$L__BB15_3;
$L__BB15_2:
	div.u64 	%rd359, %rd15, %rd164;
	mul.lo.s64 	%rd177, %rd359, %rd164;
	sub.s64 	%rd360, %rd15, %rd177;
$L__BB15_3:
	cvt.u32.u64 	%r3, %rd161;
	setp.lt.s32 	%p4, %r3, 1;
	@%p4 bra 	$L__BB15_127;
	setp.ne.s64 	%p5, %rd163, 0;
	mul.lo.s64 	%rd22, %rd359, %rd153;
	mul.lo.s64 	%rd23, %rd360, %rd163;
	mad.lo.s64 	%rd178, %rd359, %rd173, %rd360;
	mul.lo.s64 	%rd24, %rd178, %rd171;
	@%p5 bra 	$L__BB15_15;
	and.b32  	%r4, %r3, 3;
	and.b32  	%r5, %r3, 2147483644;
	and.b32  	%r6, %r3, 1;
	neg.s32 	%r7, %r5;
	add.s32 	%r8, %r1, 1;
	mov.b32 	%r63, 0;
$L__BB15_6:
	setp.lt.u32 	%p81, %r3, 4;
	add.s32 	%r52, %r2, %r63;
	cvt.u64.u32 	%rd25, %r52;
	add.s64 	%rd316, %rd24, %rd25;
	mad.lo.s64 	%rd26, %rd316, %rd166, %rd11;
	mov.b32 	%r67, 0;
	@%p81 bra 	$L__BB15_9;
	mov.u32 	%r64, %r8;
	mov.u32 	%r65, %r7;
$L__BB15_8:
	.pragma "nounroll";
	setp.gt.u64 	%p82, %rd171, %rd25;
	add.s32 	%r53, %r64, -1;
	setp.gt.s32 	%p83, %r53, -1;
	cvt.u64.u32 	%rd317, %r53;
	setp.gt.u64 	%p84, %rd172, %rd317;
	mul.wide.u32 	%rd318, %r53, 4;
	add.s64 	%rd319, %rd26, %rd318;
	selp.b64 	%rd320, %rd319, %rd14, %p84;
	selp.b64 	%rd321, %rd320, %rd14, %p83;
	selp.b64 	%rd322, %rd321, %rd14, %p82;
	mov.b32 	%r54, 0;
	st.global.u32 	[%rd322], %r54;
	add.s32 	%r55, %r64, 2;
	setp.gt.s32 	%p85, %r53, -2;
	cvt.u64.u32 	%rd323, %r64;
	setp.gt.u64 	%p86, %rd172, %rd323;
	mul.wide.u32 	%rd324, %r64, 4;
	add.s64 	%rd325, %rd26, %rd324;
	selp.b64 	%rd326, %rd325, %rd14, %p86;
	selp.b64 	%rd327, %rd326, %rd14, %p85;
	selp.b64 	%rd328, %rd327, %rd14, %p82;
	st.global.u32 	[%rd328], %r54;
	add.s32 	%r56, %r64, 1;
	setp.gt.s32 	%p87, %r53, -3;
	cvt.u64.u32 	%rd329, %r56;
	setp.gt.u64 	%p88, %rd172, %rd329;
	mul.wide.u32 	%rd330, %r56, 4;
	add.s64 	%rd331, %rd26, %rd330;
	selp.b64 	%rd332, %rd331, %rd14, %p88;
	selp.b64 	%rd333, %rd332, %rd14, %p87;
	selp.b64 	%rd334, %rd333, %rd14, %p82;
	st.global.u32 	[%rd334], %r54;
	setp.gt.s32 	%p89, %r53, -4;
	cvt.u64.u32 	%rd335, %r55;
	setp.gt.u64 	%p90, %rd172, %rd335;
	mul.wide.u32 	%rd336, %r55, 4;
	add.s64 	%rd337, %rd26, %rd336;
	selp.b64 	%rd338, %rd337, %rd14, %p90;
	selp.b64 	%rd339, %rd338, %rd14, %p89;
	selp.b64 	%rd340, %rd339, %rd14, %p82;
	st.global.u32 	[%rd340], %r54;
	add.s32 	%r65, %r65, 4;
	add.s32 	%r64, %r64, 4;
	setp.ne.s32 	%p91, %r65, 0;
	mov.u32 	%r67, %r5;
	@%p91 bra 	$L__BB15_8;
$L__BB15_9:
	setp.eq.s32 	%p92, %r4, 0;
	@%p92 bra 	$L__BB15_14;
	setp.eq.s32 	%p93, %r4, 1;
	@%p93 bra 	$L__BB15_12;
	setp.gt.u64 	%p94, %rd171, %rd25;
	add.s32 	%r58, %r67, %r1;
	setp.gt.s32 	%p95, %r58, -1;
	cvt.u64.u32 	%rd341, %r58;
	setp.gt.u64 	%p96, %rd172, %rd341;
	mul.wide.u32 	%rd342, %r58, 4;
	add.s64 	%rd343, %rd26, %rd342;
	selp.b64 	%rd344, %rd343, %rd14, %p96;
	selp.b64 	%rd345, %rd344, %rd14, %p95;
	selp.b64 	%rd346, %rd345, %rd14, %p94;
	mov.b32 	%r59, 0;
	st.global.u32 	[%rd346], %r59;
	add.s32 	%r60, %r58, 1;
	setp.gt.s32 	%p97, %r60, -1;
	cvt.u64.u32 	%rd347, %r60;
	setp.gt.u64 	%p98, %rd172, %rd347;
	mul.wide.u32 	%rd348, %r60, 4;
	add.s64 	%rd349, %rd26, %rd348;
	selp.b64 	%rd350, %rd349, %rd14, %p98;
	selp.b64 	%rd351, %rd350, %rd14, %p97;
	selp.b64 	%rd352, %rd351, %rd14, %p94;
	st.global.u32 	[%rd352], %r59;
	add.s32 	%r67, %r67, 2;
$L__BB15_12:
	setp.eq.s32 	%p99, %r6, 0;
	@%p99 bra 	$L__BB15_14;
	setp.gt.u64 	%p100, %rd171, %rd25;
	add.s32 	%r61, %r67, %r1;
	setp.gt.s32 	%p101, %r61, -1;
	cvt.u64.u32 	%rd353, %r61;
	setp.gt.u64 	%p102, %rd172, %rd353;
	mul.wide.u32 	%rd354, %r61, 4;
	add.s64 	%rd355, %rd26, %rd354;
	selp.b64 	%rd356, %rd355, %rd14, %p102;
	selp.b64 	%rd357, %rd356, %rd14, %p101;
	selp.b64 	%rd358, %rd357, %rd14, %p100;
	mov.b32 	%r62, 0;
	st.global.u32 	[%rd358], %r62;
$L__BB15_14:
	add.s32 	%r63, %r63, 1;
	setp.eq.s32 	%p103, %r63, %r3;
	@%p103 bra 	$L__BB15_127;
	bra.uni 	$L__BB15_6;
$L__BB15_15:
	and.b64  	%rd27, %rd163, 7;
	and.b64  	%rd28, %rd163, 3;
	add.s64 	%rd29, %rd28, -1;
	and.b64  	%rd30, %rd163, -8;
	add.s64 	%rd31, %rd22, 1;
	add.s64 	%rd32, %rd22, 2;
	add.s64 	%rd33, %rd22, 3;
	add.s64 	%rd34, %rd22, 4;
	add.s64 	%rd35, %rd22, 5;
	add.s64 	%rd36, %rd22, 6;
	add.s64 	%rd37, %rd22, 7;
	and.b64  	%rd38, %rd163, 1;
	and.b64  	%rd39, %rd163, -4;
	mov.b32 	%r68, 0;
$L__BB15_16:
	add.s32 	%r42, %r2, %r68;
	cvt.u64.u32 	%rd40, %r42;
	cvt.u64.u32 	%rd41, %r68;
	setp.gt.u64 	%p6, %rd161, %rd41;
	add.s64 	%rd179, %rd24, %rd40;
	cvta.to.global.u64 	%rd180, %rd170;
	mad.lo.s64 	%rd42, %rd179, %rd166, %rd180;
	@%p6 bra 	$L__BB15_60;
	mov.b32 	%r69, 0;
$L__BB15_18:
	setp.gt.u64 	%p7, %rd151, %rd40;
	setp.lt.u64 	%p8, %rd163, 8;
	add.s32 	%r44, %r69, %r1;
	setp.gt.s32 	%p9, %r44, -1;
	cvt.u64.u32 	%rd43, %r44;
	setp.gt.u64 	%p10, %rd152, %rd43;
	and.pred  	%p11, %p7, %p10;
	and.pred  	%p1, %p11, %p9;
	mul.wide.u32 	%rd182, %r44, 4;
	add.s64 	%rd44, %rd2, %rd182;
	mov.f32 	%f132, 0f00000000;
	mov.b64 	%rd375, 0;
	@%p8 bra 	$L__BB15_37;
	ld.global.f32 	%f25, [%rd9];
	mov.f32 	%f132, 0f00000000;
	mov.b64 	%rd361, 0;
	not.pred 	%p12, %p1;
$L__BB15_20:
	.pragma "nounroll";
	mov.u64 	%rd362, %rd4;
	@%p12 bra 	$L__BB15_22;
	add.s64 	%rd184, %rd361, %rd22;
	mad.lo.s64 	%rd185, %rd184, %rd151, %rd40;
	mad.lo.s64 	%rd362, %rd185, %rd146, %rd44;
$L__BB15_22:
	ld.global.f32 	%f68, [%rd362];
	fma.rn.f32 	%f2, %f68, %f25, %f132;
	mov.u64 	%rd363, %rd4;
	@%p12 bra 	$L__BB15_24;
	add.s64 	%rd186, %rd361, %rd31;
	mad.lo.s64 	%rd187, %rd186, %rd151, %rd40;
	mad.lo.s64 	%rd363, %rd187, %rd146, %rd44;
$L__BB15_24:
	ld.global.f32 	%f69, [%rd363];
	fma.rn.f32 	%f3, %f69, %f25, %f2;
	mov.u64 	%rd364, %rd4;
	@%p12 bra 	$L__BB15_26;
	add.s64 	%rd188, %rd361, %rd32;
	mad.lo.s64 	%rd189, %rd188, %rd151, %rd40;
	mad.lo.s64 	%rd364, %rd189, %rd146, %rd44;
$L__BB15_26:
	ld.global.f32 	%f70, [%rd364];
	fma.rn.f32 	%f4, %f70, %f25, %f3;
	mov.u64 	%rd365, %rd4;
	@%p12 bra 	$L__BB15_28;
	add.s64 	%rd190, %rd361, %rd33;
	mad.lo.s64 	%rd191, %rd190, %rd151, %rd40;
	mad.lo.s64 	%rd365, %rd191, %rd146, %rd44;
$L__BB15_28:
	ld.global.f32 	%f71, [%rd365];
	fma.rn.f32 	%f5, %f71, %f25, %f4;
	mov.u64 	%rd366, %rd4;
	@%p12 bra 	$L__BB15_30;
	add.s64 	%rd192, %rd361, %rd34;
	mad.lo.s64 	%rd193, %rd192, %rd151, %rd40;
	mad.lo.s64 	%rd366, %rd193, %rd146, %rd44;
$L__BB15_30:
	ld.global.f32 	%f72, [%rd366];
	fma.rn.f32 	%f6, %f72, %f25, %f5;
	mov.u64 	%rd367, %rd4;
	@%p12 bra 	$L__BB15_32;
	add.s64 	%rd194, %rd361, %rd35;
	mad.lo.s64 	%rd195, %rd194, %rd151, %rd40;
	mad.lo.s64 	%rd367, %rd195, %rd146, %rd44;
$L__BB15_32:
	ld.global.f32 	%f73, [%rd367];
	fma.rn.f32 	%f7, %f73, %f25, %f6;
	mov.u64 	%rd368, %rd4;
	@%p12 bra 	$L__BB15_34;
	add.s64 	%rd196, %rd361, %rd36;
	mad.lo.s64 	%rd197, %rd196, %rd151, %rd40;
	mad.lo.s64 	%rd368, %rd197, %rd146, %rd44;
$L__BB15_34:
	ld.global.f32 	%f74, [%rd368];
	fma.rn.f32 	%f8, %f74, %f25, %f7;
	mov.u64 	%rd369, %rd4;
	@%p12 bra 	$L__BB15_36;
	add.s64 	%rd198, %rd361, %rd37;
	mad.lo.s64 	%rd199, %rd198, %rd151, %rd40;
	mad.lo.s64 	%rd369, %rd199, %rd146, %rd44;
$L__BB15_36:
	ld.global.f32 	%f75, [%rd369];
	fma.rn.f32 	%f132, %f75, %f25, %f8;
	add.s64 	%rd361, %rd361, 8;
	setp.ne.s64 	%p20, %rd361, %rd30;
	mov.u64 	%rd375, %rd30;
	@%p20 bra 	$L__BB15_20;
$L__BB15_37:
	setp.eq.s64 	%p21, %rd27, 0;
	@%p21 bra 	$L__BB15_59;
	add.s64 	%rd200, %rd27, -1;
	setp.lt.u64 	%p22, %rd200, 3;
	@%p22 bra 	$L__BB15_48;
	not.pred 	%p23, %p1;
	mov.u64 	%rd371, %rd4;
	@%p23 bra 	$L__BB15_41;
	add.s64 	%rd201, %rd375, %rd22;
	mad.lo.s64 	%rd202, %rd201, %rd151, %rd40;
	mad.lo.s64 	%rd371, %rd202, %rd146, %rd44;
$L__BB15_41:
	ld.global.f32 	%f77, [%rd371];
	ld.global.f32 	%f12, [%rd9];
	fma.rn.f32 	%f13, %f77, %f12, %f132;
	mov.u64 	%rd372, %rd4;
	@%p23 bra 	$L__BB15_43;
	add.s64 	%rd203, %rd375, 1;
	and.b64  	%rd204, %rd203, 4294967295;
	add.s64 	%rd205, %rd204, %rd22;
	mad.lo.s64 	%rd206, %rd205, %rd151, %rd40;
	mad.lo.s64 	%rd372, %rd206, %rd146, %rd44;
$L__BB15_43:
	ld.global.f32 	%f78, [%rd372];
	fma.rn.f32 	%f14, %f78, %f12, %f13;
	mov.u64 	%rd373, %rd4;
	@%p23 bra 	$L__BB15_45;
	add.s64 	%rd207, %rd375, 2;
	and.b64  	%rd208, %rd207, 4294967295;
	add.s64 	%rd209, %rd208, %rd22;
	mad.lo.s64 	%rd210, %rd209, %rd151, %rd40;
	mad.lo.s64 	%rd373, %rd210, %rd146, %rd44;
$L__BB15_45:
	ld.global.f32 	%f79, [%rd373];
	fma.rn.f32 	%f15, %f79, %f12, %f14;
	mov.u64 	%rd374, %rd4;
	@%p23 bra 	$L__BB15_47;
	add.s64 	%rd211, %rd375, 3;
	and.b64  	%rd212, %rd211, 4294967295;
	add.s64 	%rd213, %rd212, %rd22;
	mad.lo.s64 	%rd214, %rd213, %rd151, %rd40;
	mad.lo.s64 	%rd374, %rd214, %rd146, %rd44;
$L__BB15_47:
	ld.global.f32 	%f80, [%rd374];
	fma.rn.f32 	%f132, %f80, %f12, %f15;
	add.s64 	%rd215, %rd375, 4;
	and.b64  	%rd375, %rd215, 4294967295;
$L__BB15_48:
	setp.eq.s64 	%p27, %rd28, 0;
	@%p27 bra 	$L__BB15_59;
	setp.eq.s64 	%p28, %rd29, 0;
	@%p28 bra 	$L__BB15_55;
	not.pred 	%p29, %p1;
	mov.u64 	%rd376, %rd4;
	@%p29 bra 	$L__BB15_52;
	add.s64 	%rd216, %rd375, %rd22;
	mad.lo.s64 	%rd217, %rd216, %rd151, %rd40;
	mad.lo.s64 	%rd376, %rd217, %rd146, %rd44;
$L__BB15_52:
	ld.global.f32 	%f82, [%rd376];
	ld.global.f32 	%f19, [%rd9];
	fma.rn.f32 	%f20, %f82, %f19, %f132;
	mov.u64 	%rd377, %rd4;
	@%p29 bra 	$L__BB15_54;
	add.s64 	%rd218, %rd375, 1;
	and.b64  	%rd219, %rd218, 4294967295;
	add.s64 	%rd220, %rd219, %rd22;
	mad.lo.s64 	%rd221, %rd220, %rd151, %rd40;
	mad.lo.s64 	%rd377, %rd221, %rd146, %rd44;
$L__BB15_54:
	ld.global.f32 	%f83, [%rd377];
	fma.rn.f32 	%f132, %f83, %f19, %f20;
	add.s64 	%rd222, %rd375, 2;
	and.b64  	%rd375, %rd222, 4294967295;
$L__BB15_55:
	setp.eq.s64 	%p31, %rd38, 0;
	@%p31 bra 	$L__BB15_59;
	not.pred 	%p32, %p1;
	mov.u64 	%rd379, %rd4;
	@%p32 bra 	$L__BB15_58;
	add.s64 	%rd223, %rd375, %rd22;
	mad.lo.s64 	%rd224, %rd223, %rd151, %rd40;
	mad.lo.s64 	%rd379, %rd224, %rd146, %rd44;
$L__BB15_58:
	ld.global.f32 	%f84, [%rd379];
	ld.global.f32 	%f85, [%rd9];
	fma.rn.f32 	%f132, %f84, %f85, %f132;
$L__BB15_59:
	cvt.u32.u64 	%r45, %rd43;
	setp.gt.s32 	%p33, %r45, -1;
	setp.gt.u64 	%p34, %rd171, %rd40;
	setp.gt.u64 	%p35, %rd172, %rd43;
	shl.b64 	%rd226, %rd43, 2;
	add.s64 	%rd227, %rd42, %rd226;
	selp.b64 	%rd228, %rd227, %rd14, %p35;
	selp.b64 	%rd229, %rd228, %rd14, %p33;
	selp.b64 	%rd230, %rd229, %rd14, %p34;
	st.global.f32 	[%rd230], %f132;
	add.s32 	%r69, %r69, 1;
	setp.eq.s32 	%p36, %r69, %r3;
	@%p36 bra 	$L__BB15_126;
	bra.uni 	$L__BB15_18;
$L__BB15_60:
	mov.b32 	%r70, 0;
$L__BB15_61:
	setp.gt.u64 	%p37, %rd151, %rd40;
	add.s32 	%r47, %r70, %r1;
	setp.gt.s32 	%p38, %r47, -1;
	cvt.u64.u32 	%rd82, %r47;
	setp.gt.u64 	%p39, %rd152, %rd82;
	and.pred  	%p40, %p37, %p39;
	and.pred  	%p2, %p40, %p38;
	mul.wide.u32 	%rd231, %r47, 4;
	add.s64 	%rd83, %rd2, %rd231;
	cvt.u64.u32 	%rd84, %r70;
	setp.le.u64 	%p41, %rd162, %rd84;
	@%p41 bra 	$L__BB15_84;
	cvta.to.global.u64 	%rd276, %rd160;
	shl.b64 	%rd277, %rd84, 2;
	add.s64 	%rd85, %rd276, %rd277;
	setp.lt.u64 	%p64, %rd163, 4;
	mov.f32 	%f145, 0f00000000;
	mov.b64 	%rd388, 0;
	@%p64 bra 	$L__BB15_73;
	mov.f32 	%f145, 0f00000000;
	mov.b64 	%rd380, 0;
	not.pred 	%p65, %p2;
$L__BB15_64:
	.pragma "nounroll";
	mov.u64 	%rd381, %rd4;
	@%p65 bra 	$L__BB15_66;
	add.s64 	%rd279, %rd380, %rd22;
	mad.lo.s64 	%rd280, %rd279, %rd151, %rd40;
	mad.lo.s64 	%rd381, %rd280, %rd146, %rd83;
$L__BB15_66:
	ld.global.f32 	%f110, [%rd381];
	add.s64 	%rd281, %rd380, %rd23;
	mad.lo.s64 	%rd89, %rd281, %rd161, %rd41;
	mad.lo.s64 	%rd282, %rd89, %rd156, %rd85;
	ld.global.f32 	%f111, [%rd282];
	fma.rn.f32 	%f28, %f110, %f111, %f145;
	mov.u64 	%rd382, %rd4;
	@%p65 bra 	$L__BB15_68;
	add.s64 	%rd283, %rd31, %rd380;
	mad.lo.s64 	%rd284, %rd283, %rd151, %rd40;
	mad.lo.s64 	%rd382, %rd284, %rd146, %rd83;
$L__BB15_68:
	ld.global.f32 	%f112, [%rd382];
	add.s64 	%rd92, %rd89, %rd161;
	mad.lo.s64 	%rd285, %rd92, %rd156, %rd85;
	ld.global.f32 	%f113, [%rd285];
	fma.rn.f32 	%f29, %f112, %f113, %f28;
	mov.u64 	%rd383, %rd4;
	@%p65 bra 	$L__BB15_70;
	add.s64 	%rd286, %rd32, %rd380;
	mad.lo.s64 	%rd287, %rd286, %rd151, %rd40;
	mad.lo.s64 	%rd383, %rd287, %rd146, %rd83;
$L__BB15_70:
	ld.global.f32 	%f114, [%rd383];
	add.s64 	%rd95, %rd92, %rd161;
	mad.lo.s64 	%rd288, %rd95, %rd156, %rd85;
	ld.global.f32 	%f115, [%rd288];
	fma.rn.f32 	%f30, %f114, %f115, %f29;
	mov.u64 	%rd384, %rd4;
	@%p65 bra 	$L__BB15_72;
	add.s64 	%rd289, %rd33, %rd380;
	mad.lo.s64 	%rd290, %rd289, %rd151, %rd40;
	mad.lo.s64 	%rd384, %rd290, %rd146, %rd83;
$L__BB15_72:
	ld.global.f32 	%f116, [%rd384];
	add.s64 	%rd291, %rd95, %rd161;
	mad.lo.s64 	%rd292, %rd291, %rd156, %rd85;
	ld.global.f32 	%f117, [%rd292];
	fma.rn.f32 	%f145, %f116, %f117, %f30;
	add.s64 	%rd380, %rd380, 4;
	setp.ne.s64 	%p69, %rd380, %rd39;
	mov.u64 	%rd388, %rd39;
	@%p69 bra 	$L__BB15_64;
$L__BB15_73:
	setp.eq.s64 	%p70, %rd28, 0;
	@%p70 bra 	$L__BB15_125;
	setp.eq.s64 	%p71, %rd29, 0;
	@%p71 bra 	$L__BB15_80;
	not.pred 	%p72, %p2;
	mov.u64 	%rd386, %rd4;
	@%p72 bra 	$L__BB15_77;
	add.s64 	%rd293, %rd388, %rd22;
	mad.lo.s64 	%rd294, %rd293, %rd151, %rd40;
	mad.lo.s64 	%rd386, %rd294, %rd146, %rd83;
$L__BB15_77:
	ld.global.f32 	%f119, [%rd386];
	add.s64 	%rd295, %rd388, %rd23;
	mad.lo.s64 	%rd296, %rd295, %rd161, %rd41;
	mad.lo.s64 	%rd297, %rd296, %rd156, %rd85;
	ld.global.f32 	%f120, [%rd297];
	fma.rn.f32 	%f34, %f119, %f120, %f145;
	add.s64 	%rd298, %rd388, 1;
	and.b64  	%rd102, %rd298, 4294967295;
	mov.u64 	%rd387, %rd4;
	@%p72 bra 	$L__BB15_79;
	add.s64 	%rd299, %rd102, %rd22;
	mad.lo.s64 	%rd300, %rd299, %rd151, %rd40;
	mad.lo.s64 	%rd387, %rd300, %rd146, %rd83;
$L__BB15_79:
	ld.global.f32 	%f121, [%rd387];
	add.s64 	%rd301, %rd102, %rd23;
	mad.lo.s64 	%rd302, %rd301, %rd161, %rd41;
	mad.lo.s64 	%rd303, %rd302, %rd156, %rd85;
	ld.global.f32 	%f122, [%rd303];
	fma.rn.f32 	%f145, %f121, %f122, %f34;
	add.s64 	%rd304, %rd388, 2;
	and.b64  	%rd388, %rd304, 4294967295;
$L__BB15_80:
	setp.eq.s64 	%p74, %rd38, 0;
	@%p74 bra 	$L__BB15_125;
	not.pred 	%p75, %p2;
	mov.u64 	%rd389, %rd4;
	@%p75 bra 	$L__BB15_83;
	add.s64 	%rd305, %rd388, %rd22;
	mad.lo.s64 	%rd306, %rd305, %rd151, %rd40;
	mad.lo.s64 	%rd389, %rd306, %rd146, %rd83;
$L__BB15_83:
	ld.global.f32 	%f123, [%rd389];
	add.s64 	%rd307, %rd388, %rd23;
	mad.lo.s64 	%rd308, %rd307, %rd161, %rd41;
	mad.lo.s64 	%rd309, %rd308, %rd156, %rd85;
	ld.global.f32 	%f124, [%rd309];
	fma.rn.f32 	%f145, %f123, %f124, %f145;
	bra.uni 	$L__BB15_125;
$L__BB15_84:
	setp.lt.u64 	%p42, %rd163, 8;
	mov.f32 	%f145, 0f00000000;
	mov.b64 	%rd404, 0;
	@%p42 bra 	$L__BB15_103;
	ld.global.f32 	%f39, [%rd9];
	mov.f32 	%f145, 0f00000000;
	mov.b64 	%rd390, 0;
	not.pred 	%p43, %p2;
$L__BB15_86:
	.pragma "nounroll";
	mov.u64 	%rd391, %rd4;
	@%p43 bra 	$L__BB15_88;
	add.s64 	%rd234, %rd390, %rd22;
	mad.lo.s64 	%rd235, %rd234, %rd151, %rd40;
	mad.lo.s64 	%rd391, %rd235, %rd146, %rd83;
$L__BB15_88:
	ld.global.f32 	%f89, [%rd391];
	fma.rn.f32 	%f41, %f89, %f39, %f145;
	mov.u64 	%rd392, %rd4;
	@%p43 bra 	$L__BB15_90;
	add.s64 	%rd236, %rd390, %rd31;
	mad.lo.s64 	%rd237, %rd236, %rd151, %rd40;
	mad.lo.s64 	%rd392, %rd237, %rd146, %rd83;
$L__BB15_90:
	ld.global.f32 	%f90, [%rd392];
	fma.rn.f32 	%f42, %f90, %f39, %f41;
	mov.u64 	%rd393, %rd4;
	@%p43 bra 	$L__BB15_92;
	add.s64 	%rd238, %rd390, %rd32;
	mad.lo.s64 	%rd239, %rd238, %rd151, %rd40;
	mad.lo.s64 	%rd393, %rd239, %rd146, %rd83;
$L__BB15_92:
	ld.global.f32 	%f91, [%rd393];
	fma.rn.f32 	%f43, %f91, %f39, %f42;
	mov.u64 	%rd394, %rd4;
	@%p43 bra 	$L__BB15_94;
	add.s64 	%rd240, %rd390, %rd33;
	mad.lo.s64 	%rd241, %rd240, %rd151, %rd40;
	mad.lo.s64 	%rd394, %rd241, %rd146, %rd83;
$L__BB15_94:
	ld.global.f32 	%f92, [%rd394];
	fma.rn.f32 	%f44, %f92, %f39, %f43;
	mov.u64 	%rd395, %rd4;
	@%p43 bra 	$L__BB15_96;
	add.s64 	%rd242, %rd390, %rd34;
	mad.lo.s64 	%rd243, %rd242, %rd151, %rd40;
	mad.lo.s64 	%rd395, %rd243, %rd146, %rd83;
$L__BB15_96:
	ld.global.f32 	%f93, [%rd395];
	fma.rn.f32 	%f45, %f93, %f39, %f44;
	mov.u64 	%rd396, %rd4;
	@%p43 bra 	$L__BB15_98;
	add.s64 	%rd244, %rd390, %rd35;
	mad.lo.s64 	%rd245, %rd244, %rd151, %rd40;
	mad.lo.s64 	%rd396, %rd245, %rd146, %rd83;
$L__BB15_98:
	ld.global.f32 	%f94, [%rd396];
	fma.rn.f32 	%f46, %f94, %f39, %f45;
	mov.u64 	%rd397, %rd4;
	@%p43 bra 	$L__BB15_100;
	add.s64 	%rd246, %rd390, %rd36;
	mad.lo.s64 	%rd247, %rd246, %rd151, %rd40;
	mad.lo.s64 	%rd397, %rd247, %rd146, %rd83;
$L__BB15_100:
	ld.global.f32 	%f95, [%rd397];
	fma.rn.f32 	%f47, %f95, %f39, %f46;
	mov.u64 	%rd398, %rd4;
	@%p43 bra 	$L__BB15_102;
	add.s64 	%rd248, %rd390, %rd37;
	mad.lo.s64 	%rd249, %rd248, %rd151, %rd40;
	mad.lo.s64 	%rd398, %rd249, %rd146, %rd83;
$L__BB15_102:
	ld.global.f32 	%f96, [%rd398];
	fma.rn.f32 	%f145, %f96, %f39, %f47;
	add.s64 	%rd390, %rd390, 8;
	setp.ne.s64 	%p51, %rd390, %rd30;
	mov.u64 	%rd404, %rd30;
	@%p51 bra 	$L__BB15_86;
$L__BB15_103:
	setp.eq.s64 	%p52, %rd27, 0;
	@%p52 bra 	$L__BB15_125;
	add.s64 	%rd250, %rd27, -1;
	setp.lt.u64 	%p53, %rd250, 3;
	@%p53 bra 	$L__BB15_114;
	not.pred 	%p54, %p2;
	mov.u64 	%rd400, %rd4;
	@%p54 bra 	$L__BB15_107;
	add.s64 	%rd251, %rd404, %rd22;
	mad.lo.s64 	%rd252, %rd251, %rd151, %rd40;
	mad.lo.s64 	%rd400, %rd252, %rd146, %rd83;
$L__BB15_107:
	ld.global.f32 	%f98, [%rd400];
	ld.global.f32 	%f51, [%rd9];
	fma.rn.f32 	%f52, %f98, %f51, %f145;
	mov.u64 	%rd401, %rd4;
	@%p54 bra 	$L__BB15_109;
	add.s64 	%rd253, %rd404, 1;
	and.b64  	%rd254, %rd253, 4294967295;
	add.s64 	%rd255, %rd254, %rd22;
	mad.lo.s64 	%rd256, %rd255, %rd151, %rd40;
	mad.lo.s64 	%rd401, %rd256, %rd146, %rd83;
$L__BB15_109:
	ld.global.f32 	%f99, [%rd401];
	fma.rn.f32 	%f53, %f99, %f51, %f52;
	mov.u64 	%rd402, %rd4;
	@%p54 bra 	$L__BB15_111;
	add.s64 	%rd257, %rd404, 2;
	and.b64  	%rd258, %rd257, 4294967295;
	add.s64 	%rd259, %rd258, %rd22;
	mad.lo.s64 	%rd260, %rd259, %rd151, %rd40;
	mad.lo.s64 	%rd402, %rd260, %rd146, %rd83;
$L__BB15_111:
	ld.global.f32 	%f100, [%rd402];
	fma.rn.f32 	%f54, %f100, %f51, %f53;
	mov.u64 	%rd403, %rd4;
	@%p54 bra 	$L__BB15_113;
	add.s64 	%rd261, %rd404, 3;
	and.b64  	%rd262, %rd261, 4294967295;
	add.s64 	%rd263, %rd262, %rd22;
	mad.lo.s64 	%rd264, %rd263, %rd151, %rd40;
	mad.lo.s64 	%rd403, %rd264, %rd146, %rd83;
$L__BB15_113:
	ld.global.f32 	%f101, [%rd403];
	fma.rn.f32 	%f145, %f101, %f51, %f54;
	add.s64 	%rd265, %rd404, 4;
	and.b64  	%rd404, %rd265, 4294967295;
$L__BB15_114:
	setp.eq.s64 	%p58, %rd28, 0;
	@%p58 bra 	$L__BB15_125;
	setp.eq.s64 	%p59, %rd29, 0;
	@%p59 bra 	$L__BB15_121;
	not.pred 	%p60, %p2;
	mov.u64 	%rd405, %rd4;
	@%p60 bra 	$L__BB15_118;
	add.s64 	%rd266, %rd404, %rd22;
	mad.lo.s64 	%rd267, %rd266, %rd151, %rd40;
	mad.lo.s64 	%rd405, %rd267, %rd146, %rd83;
$L__BB15_118:
	ld.global.f32 	%f103, [%rd405];
	ld.global.f32 	%f58, [%rd9];
	fma.rn.f32 	%f59, %f103, %f58, %f145;
	mov.u64 	%rd406, %rd4;
	@%p60 bra 	$L__BB15_120;
	add.s64 	%rd268, %rd404, 1;
	and.b64  	%rd269, %rd268, 4294967295;
	add.s64 	%rd270, %rd269, %rd22;
	mad.lo.s64 	%rd271, %rd270, %rd151, %rd40;
	mad.lo.s64 	%rd406, %rd271, %rd146, %rd83;
$L__BB15_120:
	ld.global.f32 	%f104, [%rd406];
	fma.rn.f32 	%f145, %f104, %f58, %f59;
	add.s64 	%rd272, %rd404, 2;
	and.b64  	%rd404, %rd272, 4294967295;
$L__BB15_121:
	setp.eq.s64 	%p62, %rd38, 0;
	@%p62 bra 	$L__BB15_125;
	not.pred 	%p63, %p2;
	mov.u64 	%rd408, %rd4;
	@%p63 bra 	$L__BB15_124;
	add.s64 	%rd273, %rd404, %rd22;
	mad.lo.s64 	%rd274, %rd273, %rd151, %rd40;
	mad.lo.s64 	%rd408, %rd274, %rd146, %rd83;
$L__BB15_124:
	ld.global.f32 	%f105, [%rd408];
	ld.global.f32 	%f106, [%rd9];
	fma.rn.f32 	%f145, %f105, %f106, %f145;
$L__BB15_125:
	cvt.u32.u64 	%r48, %rd82;
	setp.gt.s32 	%p76, %r48, -1;
	setp.gt.u64 	%p77, %rd171, %rd40;
	setp.gt.u64 	%p78, %rd172, %rd82;
	shl.b64 	%rd311, %rd82, 2;
	add.s64 	%rd312, %rd42, %rd311;
	selp.b64 	%rd313, %rd312, %rd14, %p78;
	selp.b64 	%rd314, %rd313, %rd14, %p76;
	selp.b64 	%rd315, %rd314, %rd14, %p77;
	st.global.f32 	[%rd315], %f145;
	add.s32 	%r70, %r70, 1;
	setp.ne.s32 	%p79, %r70, %r3;
	@%p79 bra 	$L__BB15_61;
$L__BB15_126:
	cvt.u32.u64 	%r49, %rd41;
	add.s32 	%r68, %r49, 1;
	setp.ne.s32 	%p80, %r68, %r3;
	@%p80 bra 	$L__BB15_16;
$L__BB15_127:
	ret;

}
	// .globl	_Z20wts_ll_acts_mul_errs6TensorS_S_
.visible .entry _Z20wts_ll_acts_mul_errs6TensorS_S_(
	.param .align 8 .b8 _Z20wts_ll_acts_mul_errs6TensorS_S__param_0[80],
	.param .align 8 .b8 _Z20wts_ll_acts_mul_errs6TensorS_S__param_1[80],
	.param .align 8 .b8 _Z20wts_ll_acts_mul_errs6TensorS_S__param_2[80]
)
{
	.reg .pred 	%p<35>;
	.reg .b32 	%r<31>;
	.reg .b32 	%f<33>;
	.reg .b64 	%rd<154>;

	ld.param.u64 	%rd64, [_Z20wts_ll_acts_mul_errs6TensorS_S__param_2+56];
	ld.param.u64 	%rd63, [_Z20wts_ll_acts_mul_errs6TensorS_S__param_2+48];
	ld.param.u64 	%rd62, [_Z20wts_ll_acts_mul_errs6TensorS_S__param_2+40];
	ld.param.u64 	%rd61, [_Z20wts_ll_acts_mul_errs6TensorS_S__param_2+32];
	ld.param.u64 	%rd57, [_Z20wts_ll_acts_mul_errs6TensorS_S__param_2];
	ld.param.u64 	%rd53, [_Z20wts_ll_acts_mul_errs6TensorS_S__param_1+48];
	ld.param.u64 	%rd52, [_Z20wts_ll_acts_mul_errs6TensorS_S__param_1+40];
	ld.param.u64 	%rd51, [_Z20wts_ll_acts_mul_errs6TensorS_S__param_1+32];
	ld.param.u64 	%rd47, [_Z20wts_ll_acts_mul_errs6TensorS_S__param_1];
	ld.param.u64 	%rd45, [_Z20wts_ll_acts_mul_errs6TensorS_S__param_0+64];
	ld.param.u64 	%rd44, [_Z20wts_ll_acts_mul_errs6TensorS_S__param_0+56];
	ld.param.u64 	%rd43, [_Z20wts_ll_acts_mul_errs6TensorS_S__param_0+48];
	ld.param.u64 	%rd42, [_Z20wts_ll_acts_mul_errs6TensorS_S__param_0+40];
	ld.param.u64 	%rd41, [_Z20wts_ll_acts_mul_errs6TensorS_S__param_0+32];
	ld.param.u64 	%rd37, [_Z20wts_ll_acts_mul_errs6TensorS_S__param_0];
	ld.param.u64 	%rd54, [_Z20wts_ll_acts_mul_errs6TensorS_S__param_1+56];
	ld.param.u64 	%rd66, [_Z20wts_ll_acts_mul_errs6TensorS_S__param_2+72];
	ld.param.u64 	%rd56, [_Z20wts_ll_acts_mul_errs6TensorS_S__param_1+72];
	ld.param.u64 	%rd46, [_Z20wts_ll_acts_mul_errs6TensorS_S__param_0+72];
	cvta.to.global.u64 	%rd4, %rd46;
	cvta.to.global.u64 	%rd7, %rd56;
	cvta.to.global.u64 	%rd9, %rd66;
	mov.u32 	%r3, %ctaid.x;
	mov.u32 	%r4, %ntid.x;
	mov.u32 	%r5, %tid.x;
	mad.lo.s32 	%r1, %r3, %r4, %r5;
	mov.u32 	%r6, %ctaid.z;
	mov.u32 	%r7, %ntid.z;
	mov.u32 	%r8, %tid.z;
	mad.lo.s32 	%r9, %r6, %r7, %r8;
	cvt.u64.u32 	%rd10, %r9;
	and.b64  	%rd67, %rd54, -4294967296;
	setp.ne.s64 	%p1, %rd67, 0;
	@%p1 bra 	$L__BB16_2;
	cvt.u32.u64 	%r10, %rd54;
	cvt.u32.u64 	%r11, %rd10;
	div.u32 	%r12, %r11, %r10;
	mul.lo.s32 	%r13, %r12, %r10;
	sub.s32 	%r14, %r11, %r13;
	cvt.u64.u32 	%rd149, %r12;
	cvt.u64.u32 	%rd150, %r14;
	bra.uni 	$L__BB16_3;
$L__BB16_2:
	div.u64 	%rd149, %rd10, %rd54;
	mul.lo.s64 	%rd68, %rd149, %rd54;
	sub.s64 	%rd150, %rd10, %rd68;
$L__BB16_3:
	and.b64  	%rd69, %rd45, -4294967296;
	setp.ne.s64 	%p2, %rd69, 0;
	@%p2 bra 	$L__BB16_5;
	cvt.u32.u64 	%r15, %rd45;
	cvt.u32.u64 	%r16, %rd149;
	div.u32 	%r17, %r16, %r15;
	mul.lo.s32 	%r18, %r17, %r15;
	sub.s32 	%r19, %r16, %r18;
	cvt.u64.u32 	%rd151, %r17;
	cvt.u64.u32 	%rd152, %r19;
	bra.uni 	$L__BB16_6;
$L__BB16_5:
	div.u64 	%rd151, %rd149, %rd45;
	mul.lo.s64 	%rd70, %rd151, %rd45;
	sub.s64 	%rd152, %rd149, %rd70;
$L__BB16_6:
	mov.u32 	%r20, %tid.y;
	mov.u32 	%r21, %ntid.y;
	mov.u32 	%r22, %ctaid.y;
	mad.lo.s32 	%r23, %r22, %r21, %r20;
	shl.b32 	%r24, %r1, 2;
	mad.lo.s64 	%rd72, %rd150, %rd64, %rd151;
	mul.lo.s64 	%rd23, %rd72, %rd62;
	mad.lo.s64 	%rd73, %rd152, %rd44, %rd151;
	mul.lo.s64 	%rd24, %rd73, %rd42;
	mad.lo.s64 	%rd74, %rd152, %rd54, %rd150;
	mul.lo.s64 	%rd25, %rd74, %rd52;
	cvt.u64.u32 	%rd26, %r24;
	or.b32  	%r25, %r24, 1;
	cvt.u64.u32 	%rd27, %r25;
	or.b32  	%r26, %r24, 2;
	cvt.u64.u32 	%rd28, %r26;
	or.b32  	%r27, %r24, 3;
	cvt.u64.u32 	%rd29, %r27;
	mul.wide.u32 	%rd30, %r23, 4;
	shl.b32 	%r2, %r23, 2;
	mov.b64 	%rd153, 0;
$L__BB16_7:
	cvt.u32.u64 	%r28, %rd153;
	and.b64  	%rd75, %rd153, 4294967295;
	setp.gt.u64 	%p3, %rd62, %rd153;
	add.s64 	%rd76, %rd23, %rd75;
	mul.lo.s64 	%rd32, %rd76, %rd57;
	add.s32 	%r29, %r2, %r28;
	cvt.u64.u32 	%rd77, %r29;
	add.s64 	%rd33, %rd30, %rd153;
	add.s64 	%rd78, %rd24, %rd77;
	cvta.to.global.u64 	%rd79, %rd41;
	mad.lo.s64 	%rd34, %rd78, %rd37, %rd79;
	add.s64 	%rd80, %rd25, %rd77;
	cvta.to.global.u64 	%rd81, %rd51;
	mad.lo.s64 	%rd35, %rd80, %rd47, %rd81;
	@%p3 bra 	$L__BB16_9;
	setp.gt.u64 	%p4, %rd52, %rd33;
	setp.gt.u64 	%p5, %rd42, %rd33;
	setp.gt.u64 	%p6, %rd53, %rd29;
	setp.gt.u64 	%p7, %rd43, %rd29;
	setp.gt.u64 	%p8, %rd53, %rd28;
	setp.gt.u64 	%p9, %rd43, %rd28;
	setp.gt.u64 	%p10, %rd53, %rd27;
	setp.gt.u64 	%p11, %rd43, %rd27;
	setp.gt.u64 	%p12, %rd53, %rd26;
	setp.gt.u64 	%p13, %rd43, %rd26;
	setp.gt.s32 	%p14, %r1, -1;
	and.pred  	%p15, %p5, %p14;
	shl.b64 	%rd86, %rd26, 2;
	add.s64 	%rd87, %rd34, %rd86;
	selp.b64 	%rd88, %rd87, %rd4, %p13;
	selp.b64 	%rd89, %rd88, %rd4, %p15;
	ld.global.f32 	%f1, [%rd89];
	and.pred  	%p16, %p4, %p14;
	add.s64 	%rd90, %rd35, %rd86;
	selp.b64 	%rd91, %rd90, %rd7, %p12;
	selp.b64 	%rd92, %rd91, %rd7, %p16;
	ld.global.f32 	%f2, [%rd92];
	mul.f32 	%f3, %f1, %f2;
	atom.global.add.f32 	%f4, [%rd9], %f3;
	add.s64 	%rd93, %rd87, 4;
	selp.b64 	%rd94, %rd93, %rd4, %p11;
	selp.b64 	%rd95, %rd94, %rd4, %p15;
	ld.global.f32 	%f5, [%rd95];
	add.s64 	%rd96, %rd90, 4;
	selp.b64 	%rd97, %rd96, %rd7, %p10;
	selp.b64 	%rd98, %rd97, %rd7, %p16;
	ld.global.f32 	%f6, [%rd98];
	mul.f32 	%f7, %f5, %f6;
	atom.global.add.f32 	%f8, [%rd9], %f7;
	add.s64 	%rd99, %rd87, 8;
	selp.b64 	%rd100, %rd99, %rd4, %p9;
	selp.b64 	%rd101, %rd100, %rd4, %p15;
	ld.global.f32 	%f9, [%rd101];
	add.s64 	%rd102, %rd90, 8;
	selp.b64 	%rd103, %rd102, %rd7, %p8;
	selp.b64 	%rd104, %rd103, %rd7, %p16;
	ld.global.f32 	%f10, [%rd104];
	mul.f32 	%f11, %f9, %f10;
	atom.global.add.f32 	%f12, [%rd9], %f11;
	add.s64 	%rd105, %rd87, 12;
	selp.b64 	%rd106, %rd105, %rd4, %p7;
	selp.b64 	%rd107, %rd106, %rd4, %p15;
	ld.global.f32 	%f13, [%rd107];
	add.s64 	%rd108, %rd90, 12;
	selp.b64 	%rd109, %rd108, %rd7, %p6;
	selp.b64 	%rd110, %rd109, %rd7, %p16;
	ld.global.f32 	%f14, [%rd110];
	mul.f32 	%f15, %f13, %f14;
	atom.global.add.f32 	%f16, [%rd9], %f15;
	bra.uni 	$L__BB16_10;
$L__BB16_9:
	cvta.to.global.u64 	%rd111, %rd61;
	add.s64 	%rd112, %rd111, %rd32;
	setp.gt.u64 	%p17, %rd52, %rd33;
	setp.gt.u64 	%p18, %rd42, %rd33;
	setp.gt.u64 	%p19, %rd63, 3;
	setp.gt.u64 	%p20, %rd63, 2;
	setp.gt.u64 	%p21, %rd63, 1;
	setp.eq.s64 	%p22, %rd63, 0;
	setp.gt.u64 	%p23, %rd53, %rd29;
	setp.gt.u64 	%p24, %rd43, %rd29;
	setp.gt.u64 	%p25, %rd53, %rd28;
	setp.gt.u64 	%p26, %rd43, %rd28;
	setp.gt.u64 	%p27, %rd53, %rd27;
	setp.gt.u64 	%p28, %rd43, %rd27;
	setp.gt.u64 	%p29, %rd53, %rd26;
	setp.gt.u64 	%p30, %rd43, %rd26;
	setp.gt.s32 	%p31, %r1, -1;
	selp.b64 	%rd117, %rd9, %rd112, %p22;
	and.pred  	%p32, %p18, %p31;
	shl.b64 	%rd118, %rd26, 2;
	add.s64 	%rd119, %rd34, %rd118;
	selp.b64 	%rd120, %rd119, %rd4, %p30;
	selp.b64 	%rd121, %rd120, %rd4, %p32;
	ld.global.f32 	%f17, [%rd121];
	and.pred  	%p33, %p17, %p31;
	add.s64 	%rd122, %rd35, %rd118;
	selp.b64 	%rd123, %rd122, %rd7, %p29;
	selp.b64 	%rd124, %rd123, %rd7, %p33;
	ld.global.f32 	%f18, [%rd124];
	mul.f32 	%f19, %f17, %f18;
	atom.global.add.f32 	%f20, [%rd117], %f19;
	add.s64 	%rd125, %rd112, 4;
	selp.b64 	%rd126, %rd125, %rd9, %p21;
	add.s64 	%rd127, %rd119, 4;
	selp.b64 	%rd128, %rd127, %rd4, %p28;
	selp.b64 	%rd129, %rd128, %rd4, %p32;
	ld.global.f32 	%f21, [%rd129];
	add.s64 	%rd130, %rd122, 4;
	selp.b64 	%rd131, %rd130, %rd7, %p27;
	selp.b64 	%rd132, %rd131, %rd7, %p33;
	ld.global.f32 	%f22, [%rd132];
	mul.f32 	%f23, %f21, %f22;
	atom.global.add.f32 	%f24, [%rd126], %f23;
	add.s64 	%rd133, %rd112, 8;
	selp.b64 	%rd134, %rd133, %rd9, %p20;
	add.s64 	%rd135, %rd119, 8;
	selp.b64 	%rd136, %rd135, %rd4, %p26;
	selp.b64 	%rd137, %rd136, %rd4, %p32;
	ld.global.f32 	%f25, [%rd137];
	add.s64 	%rd138, %rd122, 8;
	selp.b64 	%rd139, %rd138, %rd7, %p25;
	selp.b64 	%rd140, %rd139, %rd7, %p33;
	ld.global.f32 	%f26, [%rd140];
	mul.f32 	%f27, %f25, %f26;
	atom.global.add.f32 	%f28, [%rd134], %f27;
	add.s64 	%rd141, %rd112, 12;
	selp.b64 	%rd142, %rd141, %rd9, %p19;
	add.s64 	%rd143, %rd119, 12;
	selp.b64 	%rd144, %rd143, %rd4, %p24;
	selp.b64 	%rd145, %rd144, %rd4, %p32;
	ld.global.f32 	%f29, [%rd145];
	add.s64 	%rd146, %rd122, 12;
	selp.b64 	%rd147, %rd146, %rd7, %p23;
	selp.b64 	%rd148, %rd147, %rd7, %p33;
	ld.global.f32 	%f30, [%rd148];
	mul.f32 	%f31, %f29, %f30;
	atom.global.add.f32 	%f32, [%rd142], %f31;
$L__BB16_10:
	add.s64 	%rd153, %rd153, 1;
	cvt.u32.u64 	%r30, %rd153;
	setp.ne.s32 	%p34, %r30, 4;
	@%p34 bra 	$L__BB16_7;
	ret;

}
	// .globl	_Z15wts_nle_mul_nlw6TensorS_S_
.visible .entry _Z15wts_nle_mul_nlw6TensorS_S_(
	.param .align 8 .b8 _Z15wts_nle_mul_nlw6TensorS_S__param_0[80],
	.param .align 8 .b8 _Z15wts_nle_mul_nlw6TensorS_S__param_1[80],
	.param .align 8 .b8 _Z15wts_nle_mul_nlw6TensorS_S__param_2[80]
)
{
	.reg .pred 	%p<104>;
	.reg .b32 	%r<71>;
	.reg .b32 	%f<146>;
	.reg .b64 	%rd<412>;

	ld.param.u64 	%rd171, [_Z15wts_nle_mul_nlw6TensorS_S__param_2+56];
	ld.param.u64 	%rd170, [_Z15wts_nle_mul_nlw6TensorS_S__param_2+48];
	ld.param.u64 	%rd169, [_Z15wts_nle_mul_nlw6TensorS_S__param_2+40];
	ld.param.u64 	%rd164, [_Z15wts_nle_mul_nlw6TensorS_S__param_2];
	ld.param.u64 	%rd162, [_Z15wts_nle_mul_nlw6TensorS_S__param_1+64];
	ld.param.u64 	%rd160, [_Z15wts_nle_mul_nlw6TensorS_S__param_1+48];
	ld.param.u64 	%rd159, [_Z15wts_nle_mul_nlw6TensorS_S__param_1+40];
	ld.param.u64 	%rd158, [_Z15wts_nle_mul_nlw6TensorS_S__param_1+32];
	ld.param.u64 	%rd154, [_Z15wts_nle_mul_nlw6TensorS_S__param_1];
	ld.param.u64 	%rd151, [_Z15wts_nle_mul_nlw6TensorS_S__param_0+56];
	ld.param.u64 	%rd150, [_Z15wts_nle_mul_nlw6TensorS_S__param_0+48];
	ld.param.u64 	%rd149, [_Z15wts_nle_mul_nlw6TensorS_S__param_0+40];
	ld.param.u64 	%rd148, [_Z15wts_nle_mul_nlw6TensorS_S__param_0+32];
	ld.param.u64 	%rd144, [_Z15wts_nle_mul_nlw6TensorS_S__param_0];
	ld.param.u64 	%rd161, [_Z15wts_nle_mul_nlw6TensorS_S__param_1+56];
	ld.param.u64 	%rd173, [_Z15wts_nle_mul_nlw6TensorS_S__param_2+72];
	ld.param.u64 	%rd168, [_Z15wts_nle_mul_nlw6TensorS_S__param_2+32];
	ld.param.u64 	%rd163, [_Z15wts_nle_mul_nlw6TensorS_S__param_1+72];
	ld.param.u64 	%rd153, [_Z15wts_nle_mul_nlw6TensorS_S__param_0+72];
	cvta.to.global.u64 	%rd3, %rd153;
	cvta.to.global.u64 	%rd8, %rd163;
	cvta.to.global.u64 	%rd10, %rd168;
	cvta.to.global.u64 	%rd13, %rd173;
	mov.u32 	%r24, %ctaid.x;
	mov.u32 	%r25, %ntid.x;
	mov.u32 	%r26, %tid.x;
	mad.lo.s32 	%r27, %r24, %r25, %r26;
	mov.u32 	%r28, %ctaid.y;
	mov.u32 	%r29, %ntid.y;
	mov.u32 	%r30, %tid.y;
	mad.lo.s32 	%r31, %r28, %r29, %r30;
	mov.u32 	%r32, %ctaid.z;
	mov.u32 	%r33, %ntid.z;
	mov.u32 	%r34, %tid.z;
	mad.lo.s32 	%r35, %r32, %r33, %r34;
	shl.b32 	%r1, %r27, 2;
	shl.b32 	%r2, %r31, 2;
	cvt.u64.u32 	%rd14, %r35;
	and.b64  	%rd174, %rd161, -4294967296;
	setp.ne.s64 	%p3, %rd174, 0;
	@%p3 bra 	$L__BB17_2;
	cvt.u32.u64 	%r36, %rd161;
	cvt.u32.u64 	%r37, %rd14;
	div.u32 	%r38, %r37, %r36;
	mul.lo.s32 	%r39, %r38, %r36;
	sub.s32 	%r40, %r37, %r39;
	cvt.u64.u32 	%rd362, %r38;
	cvt.u64.u32 	%rd363, %r40;
	bra.uni 	$L__BB17_3;
$L__BB17_2:
	div.u64 	%rd362, %rd14, %rd161;
	mul.lo.s64 	%rd175, %rd362, %rd161;
	sub.s64 	%rd363, %rd14, %rd175;
$L__BB17_3:
	cvt.u32.u64 	%r3, %rd159;
	setp.lt.s32 	%p4, %r3, 1;
	@%p4 bra 	$L__BB17_127;
	setp.ne.s64 	%p5, %rd162, 0;
	mul.lo.s64 	%rd21, %rd362, %rd151;
	mad.lo.s64 	%rd176, %rd362, %rd171, %rd363;
	mul.lo.s64 	%rd22, %rd176, %rd169;
	@%p5 bra 	$L__BB17_15;
	and.b32  	%r4, %r3, 3;
	and.b32  	%r5, %r3, 2147483644;
	and.b32  	%r6, %r3, 1;
	neg.s32 	%r7, %r5;
	add.s32 	%r8, %r1, 1;
	mov.b32 	%r63, 0;
$L__BB17_6:
	setp.lt.u32 	%p81, %r3, 4;
	add.s32 	%r52, %r2, %r63;
	cvt.u64.u32 	%rd23, %r52;
	add.s64 	%rd319, %rd22, %rd23;
	mad.lo.s64 	%rd24, %rd319, %rd164, %rd10;
	mov.b32 	%r67, 0;
	@%p81 bra 	$L__BB17_9;
	mov.u32 	%r64, %r8;
	mov.u32 	%r65, %r7;
$L__BB17_8:
	.pragma "nounroll";
	setp.gt.u64 	%p82, %rd169, %rd23;
	add.s32 	%r53, %r64, -1;
	setp.gt.s32 	%p83, %r53, -1;
	cvt.u64.u32 	%rd320, %r53;
	setp.gt.u64 	%p84, %rd170, %rd320;
	mul.wide.u32 	%rd321, %r53, 4;
	add.s64 	%rd322, %rd24, %rd321;
	selp.b64 	%rd323, %rd322, %rd13, %p84;
	selp.b64 	%rd324, %rd323, %rd13, %p83;
	selp.b64 	%rd325, %rd324, %rd13, %p82;
	mov.b32 	%r54, 0;
	st.global.u32 	[%rd325], %r54;
	add.s32 	%r55, %r64, 2;
	setp.gt.s32 	%p85, %r53, -2;
	cvt.u64.u32 	%rd326, %r64;
	setp.gt.u64 	%p86, %rd170, %rd326;
	mul.wide.u32 	%rd327, %r64, 4;
	add.s64 	%rd328, %rd24, %rd327;
	selp.b64 	%rd329, %rd328, %rd13, %p86;
	selp.b64 	%rd330, %rd329, %rd13, %p85;
	selp.b64 	%rd331, %rd330, %rd13, %p82;
	st.global.u32 	[%rd331], %r54;
	add.s32 	%r56, %r64, 1;
	setp.gt.s32 	%p87, %r53, -3;
	cvt.u64.u32 	%rd332, %r56;
	setp.gt.u64 	%p88, %rd170, %rd332;
	mul.wide.u32 	%rd333, %r56, 4;
	add.s64 	%rd334, %rd24, %rd333;
	selp.b64 	%rd335, %rd334, %rd13, %p88;
	selp.b64 	%rd336, %rd335, %rd13, %p87;
	selp.b64 	%rd337, %rd336, %rd13, %p82;
	st.global.u32 	[%rd337], %r54;
	setp.gt.s32 	%p89, %r53, -4;
	cvt.u64.u32 	%rd338, %r55;
	setp.gt.u64 	%p90, %rd170, %rd338;
	mul.wide.u32 	%rd339, %r55, 4;
	add.s64 	%rd340, %rd24, %rd339;
	selp.b64 	%rd341, %rd340, %rd13, %p90;
	selp.b64 	%rd342, %rd341, %rd13, %p89;
	selp.b64 	%rd343, %rd342, %rd13, %p82;
	st.global.u32 	[%rd343], %r54;
	add.s32 	%r65, %r65, 4;
	add.s32 	%r64, %r64, 4;
	setp.ne.s32 	%p91, %r65, 0;
	mov.u32 	%r67, %r5;
	@%p91 bra 	$L__BB17_8;
$L__BB17_9:
	setp.eq.s32 	%p92, %r4, 0;
	@%p92 bra 	$L__BB17_14;
	setp.eq.s32 	%p93, %r4, 1;
	@%p93 bra 	$L__BB17_12;
	setp.gt.u64 	%p94, %rd169, %rd23;
	add.s32 	%r58, %r67, %r1;
	setp.gt.s32 	%p95, %r58, -1;
	cvt.u64.u32 	%rd344, %r58;
	setp.gt.u64 	%p96, %rd170, %rd344;
	mul.wide.u32 	%rd345, %r58, 4;
	add.s64 	%rd346, %rd24, %rd345;
	selp.b64 	%rd347, %rd346, %rd13, %p96;
	selp.b64 	%rd348, %rd347, %rd13, %p95;
	selp.b64 	%rd349, %rd348, %rd13, %p94;
	mov.b32 	%r59, 0;
	st.global.u32 	[%rd349], %r59;
	add.s32 	%r60, %r58, 1;
	setp.gt.s32 	%p97, %r60, -1;
	cvt.u64.u32 	%rd350, %r60;
	setp.gt.u64 	%p98, %rd170, %rd350;
	mul.wide.u32 	%rd351, %r60, 4;
	add.s64 	%rd352, %rd24, %rd351;
	selp.b64 	%rd353, %rd352, %rd13, %p98;
	selp.b64 	%rd354, %rd353, %rd13, %p97;
	selp.b64 	%rd355, %rd354, %rd13, %p94;
	st.global.u32 	[%rd355], %r59;
	add.s32 	%r67, %r67, 2;
$L__BB17_12:
	setp.eq.s32 	%p99, %r6, 0;
	@%p99 bra 	$L__BB17_14;
	setp.gt.u64 	%p100, %rd169, %rd23;
	add.s32 	%r61, %r67, %r1;
	setp.gt.s32 	%p101, %r61, -1;
	cvt.u64.u32 	%rd356, %r61;
	setp.gt.u64 	%p102, %rd170, %rd356;
	mul.wide.u32 	%rd357, %r61, 4;
	add.s64 	%rd358, %rd24, %rd357;
	selp.b64 	%rd359, %rd358, %rd13, %p102;
	selp.b64 	%rd360, %rd359, %rd13, %p101;
	selp.b64 	%rd361, %rd360, %rd13, %p100;
	mov.b32 	%r62, 0;
	st.global.u32 	[%rd361], %r62;
$L__BB17_14:
	add.s32 	%r63, %r63, 1;
	setp.eq.s32 	%p103, %r63, %r3;
	@%p103 bra 	$L__BB17_127;
	bra.uni 	$L__BB17_6;
$L__BB17_15:
	and.b64  	%rd25, %rd162, 7;
	and.b64  	%rd26, %rd162, 3;
	add.s64 	%rd27, %rd26, -1;
	and.b64  	%rd28, %rd162, -8;
	add.s64 	%rd29, %rd21, 1;
	add.s64 	%rd30, %rd21, 2;
	add.s64 	%rd31, %rd21, 3;
	add.s64 	%rd32, %rd21, 4;
	add.s64 	%rd33, %rd21, 5;
	add.s64 	%rd34, %rd21, 6;
	add.s64 	%rd35, %rd21, 7;
	and.b64  	%rd36, %rd162, 1;
	and.b64  	%rd37, %rd162, -4;
	mov.b32 	%r68, 0;
$L__BB17_16:
	add.s32 	%r42, %r2, %r68;
	cvt.u64.u32 	%rd38, %r42;
	cvt.u64.u32 	%rd39, %r68;
	setp.gt.u64 	%p6, %rd159, %rd39;
	add.s64 	%rd177, %rd22, %rd38;
	cvta.to.global.u64 	%rd178, %rd168;
	mad.lo.s64 	%rd40, %rd177, %rd164, %rd178;
	@%p6 bra 	$L__BB17_60;
	mov.b32 	%r69, 0;
$L__BB17_18:
	setp.gt.u64 	%p7, %rd149, %rd38;
	setp.lt.u64 	%p8, %rd162, 8;
	add.s32 	%r44, %r69, %r1;
	setp.gt.s32 	%p9, %r44, -1;
	cvt.u64.u32 	%rd41, %r44;
	setp.gt.u64 	%p10, %rd150, %rd41;
	and.pred  	%p11, %p7, %p10;
	and.pred  	%p1, %p11, %p9;
	cvta.to.global.u64 	%rd180, %rd148;
	mul.wide.u32 	%rd181, %r44, 4;
	add.s64 	%rd42, %rd180, %rd181;
	mov.f32 	%f132, 0f00000000;
	mov.b64 	%rd378, 0;
	@%p8 bra 	$L__BB17_37;
	ld.global.f32 	%f25, [%rd8];
	mov.f32 	%f132, 0f00000000;
	mov.b64 	%rd364, 0;
	not.pred 	%p12, %p1;
$L__BB17_20:
	.pragma "nounroll";
	mov.u64 	%rd365, %rd3;
	@%p12 bra 	$L__BB17_22;
	add.s64 	%rd183, %rd364, %rd21;
	mad.lo.s64 	%rd184, %rd183, %rd149, %rd38;
	mad.lo.s64 	%rd365, %rd184, %rd144, %rd42;
$L__BB17_22:
	ld.global.f32 	%f68, [%rd365];
	fma.rn.f32 	%f2, %f68, %f25, %f132;
	mov.u64 	%rd366, %rd3;
	@%p12 bra 	$L__BB17_24;
	add.s64 	%rd185, %rd364, %rd29;
	mad.lo.s64 	%rd186, %rd185, %rd149, %rd38;
	mad.lo.s64 	%rd366, %rd186, %rd144, %rd42;
$L__BB17_24:
	ld.global.f32 	%f69, [%rd366];
	fma.rn.f32 	%f3, %f69, %f25, %f2;
	mov.u64 	%rd367, %rd3;
	@%p12 bra 	$L__BB17_26;
	add.s64 	%rd187, %rd364, %rd30;
	mad.lo.s64 	%rd188, %rd187, %rd149, %rd38;
	mad.lo.s64 	%rd367, %rd188, %rd144, %rd42;
$L__BB17_26:
	ld.global.f32 	%f70, [%rd367];
	fma.rn.f32 	%f4, %f70, %f25, %f3;
	mov.u64 	%rd368, %rd3;
	@%p12 bra 	$L__BB17_28;
	add.s64 	%rd189, %rd364, %rd31;
	mad.lo.s64 	%rd190, %rd189, %rd149, %rd38;
	mad.lo.s64 	%rd368, %rd190, %rd144, %rd42;
$L__BB17_28:
	ld.global.f32 	%f71, [%rd368];
	fma.rn.f32 	%f5, %f71, %f25, %f4;
	mov.u64 	%rd369, %rd3;
	@%p12 bra 	$L__BB17_30;
	add.s64 	%rd191, %rd364, %rd32;
	mad.lo.s64 	%rd192, %rd191, %rd149, %rd38;
	mad.lo.s64 	%rd369, %rd192, %rd144, %rd42;
$L__BB17_30:
	ld.global.f32 	%f72, [%rd369];
	fma.rn.f32 	%f6, %f72, %f25, %f5;
	mov.u64 	%rd370, %rd3;
	@%p12 bra 	$L__BB17_32;
	add.s64 	%rd193, %rd364, %rd33;
	mad.lo.s64 	%rd194, %rd193, %rd149, %rd38;
	mad.lo.s64 	%rd370, %rd194, %rd144, %rd42;
$L__BB17_32:
	ld.global.f32 	%f73, [%rd370];
	fma.rn.f32 	%f7, %f73, %f25, %f6;
	mov.u64 	%rd371, %rd3;
	@%p12 bra 	$L__BB17_34;
	add.s64 	%rd195, %rd364, %rd34;
	mad.lo.s64 	%rd196, %rd195, %rd149, %rd38;
	mad.lo.s64 	%rd371, %rd196, %rd144, %rd42;
$L__BB17_34:
	ld.global.f32 	%f74, [%rd371];
	fma.rn.f32 	%f8, %f74, %f25, %f7;
	mov.u64 	%rd372, %rd3;
	@%p12 bra 	$L__BB17_36;
	add.s64 	%rd197, %rd364, %rd35;
	mad.lo.s64 	%rd198, %rd197, %rd149, %rd38;
	mad.lo.s64 	%rd372, %rd198, %rd144, %rd42;
$L__BB17_36:
	ld.global.f32 	%f75, [%rd372];
	fma.rn.f32 	%f132, %f75, %f25, %f8;
	add.s64 	%rd364, %rd364, 8;
	setp.ne.s64 	%p20, %rd364, %rd28;
	mov.u64 	%rd378, %rd28;
	@%p20 bra 	$L__BB17_20;
$L__BB17_37:
	setp.eq.s64 	%p21, %rd25, 0;
	@%p21 bra 	$L__BB17_59;
	add.s64 	%rd199, %rd25, -1;
	setp.lt.u64 	%p22, %rd199, 3;
	@%p22 bra 	$L__BB17_48;
	not.pred 	%p23, %p1;
	mov.u64 	%rd374, %rd3;
	@%p23 bra 	$L__BB17_41;
	add.s64 	%rd200, %rd378, %rd21;
	mad.lo.s64 	%rd201, %rd200, %rd149, %rd38;
	mad.lo.s64 	%rd374, %rd201, %rd144, %rd42;
$L__BB17_41:
	ld.global.f32 	%f77, [%rd374];
	ld.global.f32 	%f12, [%rd8];
	fma.rn.f32 	%f13, %f77, %f12, %f132;
	mov.u64 	%rd375, %rd3;
	@%p23 bra 	$L__BB17_43;
	add.s64 	%rd202, %rd378, 1;
	and.b64  	%rd203, %rd202, 4294967295;
	add.s64 	%rd204, %rd203, %rd21;
	mad.lo.s64 	%rd205, %rd204, %rd149, %rd38;
	mad.lo.s64 	%rd375, %rd205, %rd144, %rd42;
$L__BB17_43:
	ld.global.f32 	%f78, [%rd375];
	fma.rn.f32 	%f14, %f78, %f12, %f13;
	mov.u64 	%rd376, %rd3;
	@%p23 bra 	$L__BB17_45;
	add.s64 	%rd206, %rd378, 2;
	and.b64  	%rd207, %rd206, 4294967295;
	add.s64 	%rd208, %rd207, %rd21;
	mad.lo.s64 	%rd209, %rd208, %rd149, %rd38;
	mad.lo.s64 	%rd376, %rd209, %rd144, %rd42;
$L__BB17_45:
	ld.global.f32 	%f79, [%rd376];
	fma.rn.f32 	%f15, %f79, %f12, %f14;
	mov.u64 	%rd377, %rd3;
	@%p23 bra 	$L__BB17_47;
	add.s64 	%rd210, %rd378, 3;
	and.b64  	%rd211, %rd210, 4294967295;
	add.s64 	%rd212, %rd211, %rd21;
	mad.lo.s64 	%rd213, %rd212, %rd149, %rd38;
	mad.lo.s64 	%rd377, %rd213, %rd144, %rd42;
$L__BB17_47:
	ld.global.f32 	%f80, [%rd377];
	fma.rn.f32 	%f132, %f80, %f12, %f15;
	add.s64 	%rd214, %rd378, 4;
	and.b64  	%rd378, %rd214, 4294967295;
$L__BB17_48:
	setp.eq.s64 	%p27, %rd26, 0;
	@%p27 bra 	$L__BB17_59;
	setp.eq.s64 	%p28, %rd27, 0;
	@%p28 bra 	$L__BB17_55;
	not.pred 	%p29, %p1;
	mov.u64 	%rd379, %rd3;
	@%p29 bra 	$L__BB17_52;
	add.s64 	%rd215, %rd378, %rd21;
	mad.lo.s64 	%rd216, %rd215, %rd149, %rd38;
	mad.lo.s64 	%rd379, %rd216, %rd144, %rd42;
$L__BB17_52:
	ld.global.f32 	%f82, [%rd379];
	ld.global.f32 	%f19, [%rd8];
	fma.rn.f32 	%f20, %f82, %f19, %f132;
	mov.u64 	%rd380, %rd3;
	@%p29 bra 	$L__BB17_54;
	add.s64 	%rd217, %rd378, 1;
	and.b64  	%rd218, %rd217, 4294967295;
	add.s64 	%rd219, %rd218, %rd21;
	mad.lo.s64 	%rd220, %rd219, %rd149, %rd38;
	mad.lo.s64 	%rd380, %rd220, %rd144, %rd42;
$L__BB17_54:
	ld.global.f32 	%f83, [%rd380];
	fma.rn.f32 	%f132, %f83, %f19, %f20;
	add.s64 	%rd221, %rd378, 2;
	and.b64  	%rd378, %rd221, 4294967295;
$L__BB17_55:
	setp.eq.s64 	%p31, %rd36, 0;
	@%p31 bra 	$L__BB17_59;
	not.pred 	%p32, %p1;
	mov.u64 	%rd382, %rd3;
	@%p32 bra 	$L__BB17_58;
	add.s64 	%rd222, %rd378, %rd21;
	mad.lo.s64 	%rd223, %rd222, %rd149, %rd38;
	mad.lo.s64 	%rd382, %rd223, %rd144, %rd42;
$L__BB17_58:
	ld.global.f32 	%f84, [%rd382];
	ld.global.f32 	%f85, [%rd8];
	fma.rn.f32 	%f132, %f84, %f85, %f132;
$L__BB17_59:
	cvt.u32.u64 	%r45, %rd41;
	setp.gt.s32 	%p33, %r45, -1;
	setp.gt.u64 	%p34, %rd169, %rd38;
	setp.gt.u64 	%p35, %rd170, %rd41;
	shl.b64 	%rd225, %rd41, 2;
	add.s64 	%rd226, %rd40, %rd225;
	selp.b64 	%rd227, %rd226, %rd13, %p35;
	selp.b64 	%rd228, %rd227, %rd13, %p33;
	selp.b64 	%rd229, %rd228, %rd13, %p34;
	st.global.f32 	[%rd229], %f132;
	add.s32 	%r69, %r69, 1;
	setp.eq.s32 	%p36, %r69, %r3;
	@%p36 bra 	$L__BB17_126;
	bra.uni 	$L__BB17_18;
$L__BB17_60:
	mov.b32 	%r70, 0;
$L__BB17_61:
	setp.gt.u64 	%p37, %rd149, %rd38;
	add.s32 	%r47, %r70, %r1;
	setp.gt.s32 	%p38, %r47, -1;
	cvt.u64.u32 	%rd80, %r47;
	setp.gt.u64 	%p39, %rd150, %rd80;
	and.pred  	%p40, %p37, %p39;
	and.pred  	%p2, %p40, %p38;
	cvta.to.global.u64 	%rd230, %rd148;
	mul.wide.u32 	%rd231, %r47, 4;
	add.s64 	%rd81, %rd230, %rd231;
	cvt.u64.u32 	%rd82, %r70;
	setp.le.u64 	%p41, %rd160, %rd82;
	@%p41 bra 	$L__BB17_84;
	cvta.to.global.u64 	%rd276, %rd158;
	shl.b64 	%rd277, %rd82, 2;
	add.s64 	%rd83, %rd276, %rd277;
	setp.lt.u64 	%p64, %rd162, 4;
	mov.f32 	%f145, 0f00000000;
	mov.b64 	%rd391, 0;
	@%p64 bra 	$L__BB17_73;
	mov.f32 	%f145, 0f00000000;
	mov.b64 	%rd383, 0;
	not.pred 	%p65, %p2;
$L__BB17_64:
	.pragma "nounroll";
	mov.u64 	%rd384, %rd3;
	@%p65 bra 	$L__BB17_66;
	add.s64 	%rd279, %rd383, %rd21;
	mad.lo.s64 	%rd280, %rd279, %rd149, %rd38;
	mad.lo.s64 	%rd384, %rd280, %rd144, %rd81;
$L__BB17_66:
	ld.global.f32 	%f110, [%rd384];
	mad.lo.s64 	%rd87, %rd383, %rd161, %rd363;
	mad.lo.s64 	%rd281, %rd87, %rd159, %rd39;
	mad.lo.s64 	%rd282, %rd281, %rd154, %rd83;
	ld.global.f32 	%f111, [%rd282];
	fma.rn.f32 	%f28, %f110, %f111, %f145;
	mov.u64 	%rd385, %rd3;
	@%p65 bra 	$L__BB17_68;
	add.s64 	%rd283, %rd29, %rd383;
	mad.lo.s64 	%rd284, %rd283, %rd149, %rd38;
	mad.lo.s64 	%rd385, %rd284, %rd144, %rd81;
$L__BB17_68:
	ld.global.f32 	%f112, [%rd385];
	add.s64 	%rd90, %rd87, %rd161;
	mad.lo.s64 	%rd285, %rd90, %rd159, %rd39;
	mad.lo.s64 	%rd286, %rd285, %rd154, %rd83;
	ld.global.f32 	%f113, [%rd286];
	fma.rn.f32 	%f29, %f112, %f113, %f28;
	mov.u64 	%rd386, %rd3;
	@%p65 bra 	$L__BB17_70;
	add.s64 	%rd287, %rd30, %rd383;
	mad.lo.s64 	%rd288, %rd287, %rd149, %rd38;
	mad.lo.s64 	%rd386, %rd288, %rd144, %rd81;
$L__BB17_70:
	ld.global.f32 	%f114, [%rd386];
	add.s64 	%rd93, %rd90, %rd161;
	mad.lo.s64 	%rd289, %rd93, %rd159, %rd39;
	mad.lo.s64 	%rd290, %rd289, %rd154, %rd83;
	ld.global.f32 	%f115, [%rd290];
	fma.rn.f32 	%f30, %f114, %f115, %f29;
	mov.u64 	%rd387, %rd3;
	@%p65 bra 	$L__BB17_72;
	add.s64 	%rd291, %rd31, %rd383;
	mad.lo.s64 	%rd292, %rd291, %rd149, %rd38;
	mad.lo.s64 	%rd387, %rd292, %rd144, %rd81;
$L__BB17_72:
	ld.global.f32 	%f116, [%rd387];
	add.s64 	%rd293, %rd93, %rd161;
	mad.lo.s64 	%rd294, %rd293, %rd159, %rd39;
	mad.lo.s64 	%rd295, %rd294, %rd154, %rd83;
	ld.global.f32 	%f117, [%rd295];
	fma.rn.f32 	%f145, %f116, %f117, %f30;
	add.s64 	%rd383, %rd383, 4;
	setp.ne.s64 	%p69, %rd383, %rd37;
	mov.u64 	%rd391, %rd37;
	@%p69 bra 	$L__BB17_64;
$L__BB17_73:
	setp.eq.s64 	%p70, %rd26, 0;
	@%p70 bra 	$L__BB17_125;
	setp.eq.s64 	%p71, %rd27, 0;
	@%p71 bra 	$L__BB17_80;
	not.pred 	%p72, %p2;
	mov.u64 	%rd389, %rd3;
	@%p72 bra 	$L__BB17_77;
	add.s64 	%rd296, %rd391, %rd21;
	mad.lo.s64 	%rd297, %rd296, %rd149, %rd38;
	mad.lo.s64 	%rd389, %rd297, %rd144, %rd81;
$L__BB17_77:
	ld.global.f32 	%f119, [%rd389];
	mad.lo.s64 	%rd298, %rd391, %rd161, %rd363;
	mad.lo.s64 	%rd299, %rd298, %rd159, %rd39;
	mad.lo.s64 	%rd300, %rd299, %rd154, %rd83;
	ld.global.f32 	%f120, [%rd300];
	fma.rn.f32 	%f34, %f119, %f120, %f145;
	add.s64 	%rd301, %rd391, 1;
	and.b64  	%rd100, %rd301, 4294967295;
	mov.u64 	%rd390, %rd3;
	@%p72 bra 	$L__BB17_79;
	add.s64 	%rd302, %rd100, %rd21;
	mad.lo.s64 	%rd303, %rd302, %rd149, %rd38;
	mad.lo.s64 	%rd390, %rd303, %rd144, %rd81;
$L__BB17_79:
	ld.global.f32 	%f121, [%rd390];
	mad.lo.s64 	%rd304, %rd100, %rd161, %rd363;
	mad.lo.s64 	%rd305, %rd304, %rd159, %rd39;
	mad.lo.s64 	%rd306, %rd305, %rd154, %rd83;
	ld.global.f32 	%f122, [%rd306];
	fma.rn.f32 	%f145, %f121, %f122, %f34;
	add.s64 	%rd307, %rd391, 2;
	and.b64  	%rd391, %rd307, 4294967295;
$L__BB17_80:
	setp.eq.s64 	%p74, %rd36, 0;
	@%p74 bra 	$L__BB17_125;
	not.pred 	%p75, %p2;
	mov.u64 	%rd392, %rd3;
	@%p75 bra 	$L__BB17_83;
	add.s64 	%rd308, %rd391, %rd21;
	mad.lo.s64 	%rd309, %rd308, %rd149, %rd38;
	mad.lo.s64 	%rd392, %rd309, %rd144, %rd81;
$L__BB17_83:
	ld.global.f32 	%f123, [%rd392];
	mad.lo.s64 	%rd310, %rd391, %rd161, %rd363;
	mad.lo.s64 	%rd311, %rd310, %rd159, %rd39;
	mad.lo.s64 	%rd312, %rd311, %rd154, %rd83;
	ld.global.f32 	%f124, [%rd312];
	fma.rn.f32 	%f145, %f123, %f124, %f145;
	bra.uni 	$L__BB17_125;
$L__BB17_84:
	setp.lt.u64 	%p42, %rd162, 8;
	mov.f32 	%f145, 0f00000000;
	mov.b64 	%rd407, 0;
	@%p42 bra 	$L__BB17_103;
	ld.global.f32 	%f39, [%rd8];
	mov.f32 	%f145, 0f00000000;
	mov.b64 	%rd393, 0;
	not.pred 	%p43, %p2;
$L__BB17_86:
	.pragma "nounroll";
	mov.u64 	%rd394, %rd3;
	@%p43 bra 	$L__BB17_88;
	add.s64 	%rd234, %rd393, %rd21;
	mad.lo.s64 	%rd235, %rd234, %rd149, %rd38;
	mad.lo.s64 	%rd394, %rd235, %rd144, %rd81;
$L__BB17_88:
	ld.global.f32 	%f89, [%rd394];
	fma.rn.f32 	%f41, %f89, %f39, %f145;
	mov.u64 	%rd395, %rd3;
	@%p43 bra 	$L__BB17_90;
	add.s64 	%rd236, %rd393, %rd29;
	mad.lo.s64 	%rd237, %rd236, %rd149, %rd38;
	mad.lo.s64 	%rd395, %rd237, %rd144, %rd81;
$L__BB17_90:
	ld.global.f32 	%f90, [%rd395];
	fma.rn.f32 	%f42, %f90, %f39, %f41;
	mov.u64 	%rd396, %rd3;
	@%p43 bra 	$L__BB17_92;
	add.s64 	%rd238, %rd393, %rd30;
	mad.lo.s64 	%rd239, %rd238, %rd149, %rd38;
	mad.lo.s64 	%rd396, %rd239, %rd144, %rd81;
$L__BB17_92:
	ld.global.f32 	%f91, [%rd396];
	fma.rn.f32 	%f43, %f91, %f39, %f42;
	mov.u64 	%rd397, %rd3;
	@%p43 bra 	$L__BB17_94;
	add.s64 	%rd240, %rd393, %rd31;
	mad.lo.s64 	%rd241, %rd240, %rd149, %rd38;
	mad.lo.s64 	%rd397, %rd241, %rd144, %rd81;
$L__BB17_94:
	ld.global.f32 	%f92, [%rd397];
	fma.rn.f32 	%f44, %f92, %f39, %f43;
	mov.u64 	%rd398, %rd3;
	@%p43 bra 	$L__BB17_96;
	add.s64 	%rd242, %rd393, %rd32;
	mad.lo.s64 	%rd243, %rd242, %rd149, %rd38;
	mad.lo.s64 	%rd398, %rd243, %rd144, %rd81;
$L__BB17_96:
	ld.global.f32 	%f93, [%rd398];
	fma.rn.f32 	%f45, %f93, %f39, %f44;
	mov.u64 	%rd399, %rd3;
	@%p43 bra 	$L__BB17_98;
	add.s64 	%rd244, %rd393, %rd33;
	mad.lo.s64 	%rd245, %rd244, %rd149, %rd38;
	mad.lo.s64 	%rd399, %rd245, %rd144, %rd81;
$L__BB17_98:
	ld.global.f32 	%f94, [%rd399];
	fma.rn.f32 	%f46, %f94, %f39, %f45;
	mov.u64 	%rd400, %rd3;
	@%p43 bra 	$L__BB17_100;
	add.s64 	%rd246, %rd393, %rd34;
	mad.lo.s64 	%rd247, %rd246, %rd149, %rd38;
	mad.lo.s64 	%rd400, %rd247, %rd144, %rd81;
$L__BB17_100:
	ld.global.f32 	%f95, [%rd400];
	fma.rn.f32 	%f47, %f95, %f39, %f46;
	mov.u64 	%rd401, %rd3;
	@%p43 bra 	$L__BB17_102;
	add.s64 	%rd248, %rd393, %rd35;
	mad.lo.s64 	%rd249, %rd248, %rd149, %rd38;
	mad.lo.s64 	%rd401, %rd249, %rd144, %rd81;
$L__BB17_102:
	ld.global.f32 	%f96, [%rd401];
	fma.rn.f32 	%f145, %f96, %f39, %f47;
	add.s64 	%rd393, %rd393, 8;
	setp.ne.s64 	%p51, %rd393, %rd28;
	mov.u64 	%rd407, %rd28;
	@%p51 bra 	$L__BB17_86;
$L__BB17_103:
	setp.eq.s64 	%p52, %rd25, 0;
	@%p52 bra 	$L__BB17_125;
	add.s64 	%rd250, %rd25, -1;
	setp.lt.u64 	%p53, %rd250, 3;
	@%p53 bra 	$L__BB17_114;
	not.pred 	%p54, %p2;
	mov.u64 	%rd403, %rd3;
	@%p54 bra 	$L__BB17_107;
	add.s64 	%rd251, %rd407, %rd21;
	mad.lo.s64 	%rd252, %rd251, %rd149, %rd38;
	mad.lo.s64 	%rd403, %rd252, %rd144, %rd81;
$L__BB17_107:
	ld.global.f32 	%f98, [%rd403];
	ld.global.f32 	%f51, [%rd8];
	fma.rn.f32 	%f52, %f98, %f51, %f145;
	mov.u64 	%rd404, %rd3;
	@%p54 bra 	$L__BB17_109;
	add.s64 	%rd253, %rd407, 1;
	and.b64  	%rd254, %rd253, 4294967295;
	add.s64 	%rd255, %rd254, %rd21;
	mad.lo.s64 	%rd256, %rd255, %rd149, %rd38;
	mad.lo.s64 	%rd404, %rd256, %rd144, %rd81;
$L__BB17_109:
	ld.global.f32 	%f99, [%rd404];
	fma.rn.f32 	%f53, %f99, %f51, %f52;
	mov.u64 	%rd405, %rd3;
	@%p54 bra 	$L__BB17_111;
	add.s64 	%rd257, %rd407, 2;
	and.b64  	%rd258, %rd257, 4294967295;
	add.s64 	%rd259, %rd258, %rd21;
	mad.lo.s64 	%rd260, %rd259, %rd149, %rd38;
	mad.lo.s64 	%rd405, %rd260, %rd144, %rd81;
$L__BB17_111:
	ld.global.f32 	%f100, [%rd405];
	fma.rn.f32 	%f54, %f100, %f51, %f53;
	mov.u64 	%rd406, %rd3;
	@%p54 bra 	$L__BB17_113;
	add.s64 	%rd261, %rd407, 3;
	and.b64  	%rd262, %rd261, 4294967295;
	add.s64 	%rd263, %rd262, %rd21;
	mad.lo.s64 	%rd264, %rd263, %rd149, %rd38;
	mad.lo.s64 	%rd406, %rd264, %rd144, %rd81;
$L__BB17_113:
	ld.global.f32 	%f101, [%rd406];
	fma.rn.f32 	%f145, %f101, %f51, %f54;
	add.s64 	%rd265, %rd407, 4;
	and.b64  	%rd407, %rd265, 4294967295;
$L__BB17_114:
	setp.eq.s64 	%p58, %rd26, 0;
	@%p58 bra 	$L__BB17_125;
	setp.eq.s64 	%p59, %rd27, 0;
	@%p59 bra 	$L__BB17_121;
	not.pred 	%p60, %p2;
	mov.u64 	%rd408, %rd3;
	@%p60 bra 	$L__BB17_118;
	add.s64 	%rd266, %rd407, %rd21;
	mad.lo.s64 	%rd267, %rd266, %rd149, %rd38;
	mad.lo.s64 	%rd408, %rd267, %rd144, %rd81;
$L__BB17_118:
	ld.global.f32 	%f103, [%rd408];
	ld.global.f32 	%f58, [%rd8];
	fma.rn.f32 	%f59, %f103, %f58, %f145;
	mov.u64 	%rd409, %rd3;
	@%p60 bra 	$L__BB17_120;
	add.s64 	%rd268, %rd407, 1;
	and.b64  	%rd269, %rd268, 4294967295;
	add.s64 	%rd270, %rd269, %rd21;
	mad.lo.s64 	%rd271, %rd270, %rd149, %rd38;
	mad.lo.s64 	%rd409, %rd271, %rd144, %rd81;
$L__BB17_120:
	ld.global.f32 	%f104, [%rd409];
	fma.rn.f32 	%f145, %f104, %f58, %f59;
	add.s64 	%rd272, %rd407, 2;
	and.b64  	%rd407, %rd272, 4294967295;
$L__BB17_121:
	setp.eq.s64 	%p62, %rd36, 0;
	@%p62 bra 	$L__BB17_125;
	not.pred 	%p63, %p2;
	mov.u64 	%rd411, %rd3;
	@%p63 bra 	$L__BB17_124;
	add.s64 	%rd273, %rd407, %rd21;
	mad.lo.s64 	%rd274, %rd273, %rd149, %rd38;
	mad.lo.s64 	%rd411, %rd274, %rd144, %rd81;
$L__BB17_124:
	ld.global.f32 	%f105, [%rd411];
	ld.global.f32 	%f106, [%rd8];
	fma.rn.f32 	%f145, %f105, %f106, %f145;
$L__BB17_125:
	cvt.u32.u64 	%r48, %rd80;
	setp.gt.s32 	%p76, %r48, -1;
	setp.gt.u64 	%p77, %rd169, %rd38;
	setp.gt.u64 	%p78, %rd170, %rd80;
	shl.b64 	%rd314, %rd80, 2;
	add.s64 	%rd315, %rd40, %rd314;
	selp.b64 	%rd316, %rd315, %rd13, %p78;
	selp.b64 	%rd317, %rd316, %rd13, %p76;
	selp.b64 	%rd318, %rd317, %rd13, %p77;
	st.global.f32 	[%rd318], %f145;
	add.s32 	%r70, %r70, 1;
	setp.ne.s32 	%p79, %r70, %r3;
	@%p79 bra 	$L__BB17_61;
$L__BB17_126:
	cvt.u32.u64 	%r49, %rd39;
	add.s32 	%r68, %r49, 1;
	setp.ne.s32 	%p80, %r68, %r3;
	@%p80 bra 	$L__BB17_16;
$L__BB17_127:
	ret;

}
	// .globl	_Z11relu_kernel6TensorS_
.visible .entry _Z11relu_kernel6TensorS_(
	.param .align 8 .b8 _Z11relu_kernel6TensorS__param_0[80],
	.param .align 8 .b8 _Z11relu_kernel6TensorS__param_1[80]
)
{
	.reg .pred 	%p<9>;
	.reg .b32 	%r<10>;
	.reg .b32 	%f<3>;
	.reg .b64 	%rd<41>;

	ld.param.u64 	%rd23, [_Z11relu_kernel6TensorS__param_0+48];
	ld.param.u64 	%rd22, [_Z11relu_kernel6TensorS__param_1+72];
	ld.param.u64 	%rd19, [_Z11relu_kernel6TensorS__param_1+48];
	ld.param.u64 	%rd18, [_Z11relu_kernel6TensorS__param_1+40];
	ld.param.u64 	%rd17, [_Z11relu_kernel6TensorS__param_1+32];
	ld.param.u64 	%rd13, [_Z11relu_kernel6TensorS__param_1];
	ld.param.u64 	%rd12, [_Z11relu_kernel6TensorS__param_0+72];
	ld.param.u64 	%rd7, [_Z11relu_kernel6TensorS__param_0+32];
	ld.param.u64 	%rd3, [_Z11relu_kernel6TensorS__param_0];
	ld.param.u64 	%rd8, [_Z11relu_kernel6TensorS__param_0+40];
	mov.u32 	%r2, %ctaid.x;
	mov.u32 	%r3, %ntid.x;
	mov.u32 	%r4, %tid.x;
	mad.lo.s32 	%r1, %r2, %r3, %r4;
	mov.u32 	%r5, %ctaid.y;
	mov.u32 	%r6, %ntid.y;
	mov.u32 	%r7, %tid.y;
	mad.lo.s32 	%r8, %r5, %r6, %r7;
	cvt.s64.s32 	%rd24, %r1;
	setp.le.u64 	%p1, %rd8, %rd24;
	cvt.u64.u32 	%rd2, %r8;
	setp.le.u64 	%p2, %rd23, %rd2;
	or.pred  	%p3, %p1, %p2;
	@%p3 bra 	$L__BB18_2;
	cvta.to.global.u64 	%rd25, %rd22;
	cvta.to.global.u64 	%rd26, %rd17;
	cvta.to.global.u64 	%rd27, %rd12;
	cvta.to.global.u64 	%rd28, %rd7;
	setp.gt.s32 	%p4, %r1, -1;
	cvt.u64.u32 	%rd29, %r1;
	setp.gt.u64 	%p5, %rd8, %rd29;
	mad.lo.s64 	%rd30, %rd3, %rd29, %rd28;
	shl.b64 	%rd32, %rd2, 2;
	add.s64 	%rd33, %rd30, %rd32;
	selp.b64 	%rd34, %rd33, %rd27, %p5;
	selp.b64 	%rd35, %rd34, %rd27, %p4;
	ld.global.f32 	%f1, [%rd35];
	setp.lt.f32 	%p6, %f1, 0f00000000;
	selp.f32 	%f2, 0f00000000, %f1, %p6;
	setp.gt.u64 	%p7, %rd18, %rd29;
	setp.gt.u64 	%p8, %rd19, %rd2;
	mad.lo.s64 	%rd36, %rd13, %rd29, %rd26;
	add.s64 	%rd37, %rd36, %rd32;
	selp.b64 	%rd38, %rd37, %rd25, %p8;
	selp.b64 	%rd39, %rd38, %rd25, %p7;
	selp.b64 	%rd40, %rd39, %rd25, %p4;
	st.global.f32 	[%rd40], %f2;
$L__BB18_2:
	ret;

}
	// .globl	_Z14sigmoid_kernelPfS_m
.visible .entry _Z14sigmoid_kernelPfS_m(
	.param .u64 .ptr .align 1 _Z14sigmoid_kernelPfS_m_param_0,
	.param .u64 .ptr .align 1 _Z14sigmoid_kernelPfS_m_param_1,
	.param .u64 _Z14sigmoid_kernelPfS_m_param_2
)
{
	.reg .pred 	%p<2>;
	.reg .b32 	%r<7>;
	.reg .b32 	%f<15>;
	.reg .b64 	%rd<10>;

	ld.param.u64 	%rd2, [_Z14sigmoid_kernelPfS_m_param_0];
	ld.param.u64 	%rd3, [_Z14sigmoid_kernelPfS_m_param_1];
	ld.param.u64 	%rd4, [_Z14sigmoid_kernelPfS_m_param_2];
	mov.u32 	%r1, %ctaid.x;
	mov.u32 	%r2, %ntid.x;
	mov.u32 	%r3, %tid.x;
	mad.lo.s32 	%r4, %r1, %r2, %r3;
	cvt.s64.s32 	%rd1, %r4;
	setp.le.u64 	%p1, %rd4, %rd1;
	@%p1 bra 	$L__BB19_2;
	cvta.to.global.u64 	%rd5, %rd2;
	cvta.to.global.u64 	%rd6, %rd3;
	shl.b64 	%rd7, %rd1, 2;
	add.s64 	%rd8, %rd5, %rd7;
	ld.global.f32 	%f1, [%rd8];
	fma.rn.f32 	%f2, %f1, 0fBBBB989D, 0f3F000000;
	cvt.sat.f32.f32 	%f3, %f2;
	mov.f32 	%f4, 0f4B400001;
	mov.f32 	%f5, 0f437C0000;
	fma.rm.f32 	%f6, %f3, %f5, %f4;
	add.f32 	%f7, %f6, 0fCB40007F;
	neg.f32 	%f8, %f7;
	fma.rn.f32 	%f9, %f1, 0fBFB8AA3B, %f8;
	fma.rn.f32 	%f10, %f1, 0fB2A57060, %f9;
	mov.b32 	%r5, %f6;
	shl.b32 	%r6, %r5, 23;
	mov.b32 	%f11, %r6;
	ex2.approx.ftz.f32 	%f12, %f10;
	fma.rn.f32 	%f13, %f12, %f11, 0f3F800000;
	rcp.rn.f32 	%f14, %f13;
	add.s64 	%rd9, %rd6, %rd7;
	st.global.f32 	[%rd9], %f14;
$L__BB19_2:
	ret;

}
	// .globl	_Z18sigmoid_derivativePfS_m
.visible .entry _Z18sigmoid_derivativePfS_m(
	.param .u64 .ptr .align 1 _Z18sigmoid_derivativePfS_m_param_0,
	.param .u64 .ptr .align 1 _Z18sigmoid_derivativePfS_m_param_1,
	.param .u64 _Z18sigmoid_derivativePfS_m_param_2
)
{
	.reg .pred 	%p<2>;
	.reg .b32 	%r<7>;
	.reg .b32 	%f<18>;
	.reg .b64 	%rd<10>;

	ld.param.u64 	%rd2, [_Z18sigmoid_derivativePfS_m_param_0];
	ld.param.u64 	%rd3, [_Z18sigmoid_derivativePfS_m_param_1];
	ld.param.u64 	%rd4, [_Z18sigmoid_derivativePfS_m_param_2];
	mov.u32 	%r1, %ctaid.x;
	mov.u32 	%r2, %ntid.x;
	mov.u32 	%r3, %tid.x;
	mad.lo.s32 	%r4, %r1, %r2, %r3;
	cvt.s64.s32 	%rd1, %r4;
	setp.le.u64 	%p1, %rd4, %rd1;
	@%p1 bra 	$L__BB20_2;
	cvta.to.global.u64 	%rd5, %rd2;
	cvta.to.global.u64 	%rd6, %rd3;
	shl.b64 	%rd7, %rd1, 2;
	add.s64 	%rd8, %rd5, %rd7;
	ld.global.f32 	%f1, [%rd8];
	fma.rn.f32 	%f2, %f1, 0fBBBB989D, 0f3F000000;
	cvt.sat.f32.f32 	%f3, %f2;
	mov.f32 	%f4, 0f4B400001;
	mov.f32 	%f5, 0f437C0000;
	fma.rm.f32 	%f6, %f3, %f5, %f4;
	add.f32 	%f7, %f6, 0fCB40007F;
	neg.f32 	%f8, %f7;
	fma.rn.f32 	%f9, %f1, 0fBFB8AA3B, %f8;
	fma.rn.f32 	%f10, %f1, 0fB2A57060, %f9;
	mov.b32 	%r5, %f6;
	shl.b32 	%r6, %r5, 23;
	mov.b32 	%f11, %r6;
	ex2.approx.ftz.f32 	%f12, %f10;
	fma.rn.f32 	%f13, %f12, %f11, 0f3F800000;
	rcp.rn.f32 	%f14, %f13;
	mov.f32 	%f15, 0f3F800000;
	sub.f32 	%f16, %f15, %f14;
	mul.f32 	%f17, %f14, %f16;
	add.s64 	%rd9, %rd6, %rd7;
	st.global.f32 	[%rd9], %f17;
$L__BB20_2:
	ret;

}
	// .globl	_Z14elementwisemul6TensorS_S_
.visible .entry _Z14elementwisemul6TensorS_S_(
	.param .align 8 .b8 _Z14elementwisemul6TensorS_S__param_0[80],
	.param .align 8 .b8 _Z14elementwisemul6TensorS_S__param_1[80],
	.param .align 8 .b8 _Z14elementwisemul6TensorS_S__param_2[80]
)
{
	.reg .pred 	%p<18>;
	.reg .b32 	%r<19>;
	.reg .b32 	%f<4>;
	.reg .b64 	%rd<80>;

	ld.param.u64 	%rd52, [_Z14elementwisemul6TensorS_S__param_1+72];
	ld.param.u64 	%rd50, [_Z14elementwisemul6TensorS_S__param_1+56];
	ld.param.u64 	%rd49, [_Z14elementwisemul6TensorS_S__param_1+48];
	ld.param.u64 	%rd48, [_Z14elementwisemul6TensorS_S__param_1+40];
	ld.param.u64 	%rd47, [_Z14elementwisemul6TensorS_S__param_1+32];
	ld.param.u64 	%rd43, [_Z14elementwisemul6TensorS_S__param_1];
	ld.param.u64 	%rd42, [_Z14elementwisemul6TensorS_S__param_0+72];
	ld.param.u64 	%rd40, [_Z14elementwisemul6TensorS_S__param_0+56];
	ld.param.u64 	%rd39, [_Z14elementwisemul6TensorS_S__param_0+48];
	ld.param.u64 	%rd38, [_Z14elementwisemul6TensorS_S__param_0+40];
	ld.param.u64 	%rd37, [_Z14elementwisemul6TensorS_S__param_0+32];
	ld.param.u64 	%rd33, [_Z14elementwisemul6TensorS_S__param_0];
	ld.param.u64 	%rd9, [_Z14elementwisemul6TensorS_S__param_2];
	ld.param.u64 	%rd10, [_Z14elementwisemul6TensorS_S__param_2+32];
	ld.param.u64 	%rd11, [_Z14elementwisemul6TensorS_S__param_2+40];
	ld.param.u64 	%rd12, [_Z14elementwisemul6TensorS_S__param_2+48];
	ld.param.u64 	%rd13, [_Z14elementwisemul6TensorS_S__param_2+56];
	ld.param.u64 	%rd14, [_Z14elementwisemul6TensorS_S__param_2+72];
	ld.param.u64 	%rd41, [_Z14elementwisemul6TensorS_S__param_0+64];
	mov.u32 	%r2, %ctaid.x;
	mov.u32 	%r3, %ntid.x;
	mov.u32 	%r4, %tid.x;
	mad.lo.s32 	%r1, %r2, %r3, %r4;
	mov.u32 	%r5, %ctaid.z;
	mov.u32 	%r6, %ntid.z;
	mov.u32 	%r7, %tid.z;
	mad.lo.s32 	%r8, %r5, %r6, %r7;
	cvt.u64.u32 	%rd15, %r8;
	and.b64  	%rd53, %rd41, -4294967296;
	setp.ne.s64 	%p1, %rd53, 0;
	@%p1 bra 	$L__BB21_2;
	cvt.u32.u64 	%r9, %rd41;
	cvt.u32.u64 	%r10, %rd15;
	div.u32 	%r11, %r10, %r9;
	mul.lo.s32 	%r12, %r11, %r9;
	sub.s32 	%r13, %r10, %r12;
	cvt.u64.u32 	%rd75, %r11;
	cvt.u64.u32 	%rd76, %r13;
	bra.uni 	$L__BB21_3;
$L__BB21_2:
	div.u64 	%rd75, %rd15, %rd41;
	mul.lo.s64 	%rd54, %rd75, %rd41;
	sub.s64 	%rd76, %rd15, %rd54;
$L__BB21_3:
	cvt.s64.s32 	%rd55, %r1;
	setp.le.u64 	%p2, %rd38, %rd55;
	mov.u32 	%r14, %tid.y;
	mov.u32 	%r15, %ntid.y;
	mov.u32 	%r16, %ctaid.y;
	mad.lo.s32 	%r17, %r16, %r15, %r14;
	cvt.u64.u32 	%rd22, %r17;
	setp.le.u64 	%p3, %rd39, %rd22;
	or.pred  	%p4, %p2, %p3;
	@%p4 bra 	$L__BB21_11;
	cvta.to.global.u64 	%rd77, %rd42;
	setp.lt.s32 	%p5, %r1, 0;
	cvt.u64.u32 	%rd24, %r1;
	setp.le.u64 	%p6, %rd38, %rd24;
	or.pred  	%p7, %p5, %p6;
	@%p7 bra 	$L__BB21_6;
	mad.lo.s64 	%rd56, %rd76, %rd40, %rd75;
	mad.lo.s64 	%rd57, %rd56, %rd38, %rd24;
	cvta.to.global.u64 	%rd58, %rd37;
	mad.lo.s64 	%rd59, %rd57, %rd33, %rd58;
	shl.b64 	%rd60, %rd22, 2;
	add.s64 	%rd77, %rd59, %rd60;
$L__BB21_6:
	ld.global.f32 	%f1, [%rd77];
	setp.le.u64 	%p9, %rd48, %rd24;
	setp.le.u64 	%p10, %rd49, %rd22;
	or.pred  	%p11, %p9, %p10;
	cvta.to.global.u64 	%rd78, %rd52;
	or.pred  	%p12, %p11, %p5;
	@%p12 bra 	$L__BB21_8;
	mad.lo.s64 	%rd63, %rd76, %rd50, %rd75;
	mad.lo.s64 	%rd64, %rd63, %rd48, %rd24;
	cvta.to.global.u64 	%rd65, %rd47;
	mad.lo.s64 	%rd66, %rd64, %rd43, %rd65;
	shl.b64 	%rd67, %rd22, 2;
	add.s64 	%rd78, %rd66, %rd67;
$L__BB21_8:
	setp.lt.s32 	%p13, %r1, 0;
	ld.global.f32 	%f3, [%rd78];
	mul.f32 	%f2, %f1, %f3;
	setp.le.u64 	%p14, %rd11, %rd24;
	setp.le.u64 	%p15, %rd12, %rd22;
	or.pred  	%p16, %p14, %p15;
	cvta.to.global.u64 	%rd79, %rd14;
	or.pred  	%p17, %p16, %p13;
	@%p17 bra 	$L__BB21_10;
	mad.lo.s64 	%rd70, %rd76, %rd13, %rd75;
	mad.lo.s64 	%rd71, %rd70, %rd11, %rd24;
	cvta.to.global.u64 	%rd72, %rd10;
	mad.lo.s64 	%rd73, %rd71, %rd9, %rd72;
	shl.b64 	%rd74, %rd22, 2;
	add.s64 	%rd79, %rd73, %rd74;
$L__BB21_10:
	st.global.f32 	[%rd79], %f2;
$L__BB21_11:
	ret;

}
	// .globl	_Z15relu_derivative6TensorS_
.visible .entry _Z15relu_derivative6TensorS_(
	.param .align 8 .b8 _Z15relu_derivative6TensorS__param_0[80],
	.param .align 8 .b8 _Z15relu_derivative6TensorS__param_1[80]
)
{
	.reg .pred 	%p<9>;
	.reg .b32 	%r<10>;
	.reg .b32 	%f<3>;
	.reg .b64 	%rd<41>;

	ld.param.u64 	%rd23, [_Z15relu_derivative6TensorS__param_0+48];
	ld.param.u64 	%rd22, [_Z15relu_derivative6TensorS__param_1+72];
	ld.param.u64 	%rd19, [_Z15relu_derivative6TensorS__param_1+48];
	ld.param.u64 	%rd18, [_Z15relu_derivative6TensorS__param_1+40];
	ld.param.u64 	%rd17, [_Z15relu_derivative6TensorS__param_1+32];
	ld.param.u64 	%rd13, [_Z15relu_derivative6TensorS__param_1];
	ld.param.u64 	%rd12, [_Z15relu_derivative6TensorS__param_0+72];
	ld.param.u64 	%rd7, [_Z15relu_derivative6TensorS__param_0+32];
	ld.param.u64 	%rd3, [_Z15relu_derivative6TensorS__param_0];
	ld.param.u64 	%rd8, [_Z15relu_derivative6TensorS__param_0+40];
	mov.u32 	%r2, %ctaid.x;
	mov.u32 	%r3, %ntid.x;
	mov.u32 	%r4, %tid.x;
	mad.lo.s32 	%r1, %r2, %r3, %r4;
	mov.u32 	%r5, %ctaid.y;
	mov.u32 	%r6, %ntid.y;
	mov.u32 	%r7, %tid.y;
	mad.lo.s32 	%r8, %r5, %r6, %r7;
	cvt.s64.s32 	%rd24, %r1;
	setp.le.u64 	%p1, %rd8, %rd24;
	cvt.u64.u32 	%rd2, %r8;
	setp.le.u64 	%p2, %rd23, %rd2;
	or.pred  	%p3, %p1, %p2;
	@%p3 bra 	$L__BB22_2;
	cvta.to.global.u64 	%rd25, %rd22;
	cvta.to.global.u64 	%rd26, %rd17;
	cvta.to.global.u64 	%rd27, %rd7;
	cvta.to.global.u64 	%rd28, %rd12;
	setp.gt.s32 	%p4, %r1, -1;
	cvt.u64.u32 	%rd29, %r1;
	setp.gt.u64 	%p5, %rd8, %rd29;
	mad.lo.s64 	%rd30, %rd3, %rd29, %rd27;
	shl.b64 	%rd32, %rd2, 2;
	add.s64 	%rd33, %rd30, %rd32;
	selp.b64 	%rd34, %rd33, %rd28, %p5;
	selp.b64 	%rd35, %rd34, %rd28, %p4;
	ld.global.f32 	%f1, [%rd35];
	setp.lt.f32 	%p6, %f1, 0f00000000;
	selp.f32 	%f2, 0f00000000, 0f3F800000, %p6;
	setp.gt.u64 	%p7, %rd18, %rd29;
	setp.gt.u64 	%p8, %rd19, %rd2;
	mad.lo.s64 	%rd36, %rd13, %rd29, %rd26;
	add.s64 	%rd37, %rd36, %rd32;
	selp.b64 	%rd38, %rd37, %rd25, %p8;
	selp.b64 	%rd39, %rd38, %rd25, %p7;
	selp.b64 	%rd40, %rd39, %rd25, %p4;
	st.global.f32 	[%rd40], %f2;
$L__BB22_2:
	ret;

}
	// .globl	_Z14softmax_kernel6TensorS_
.visible .entry _Z14softmax_kernel6TensorS_(
	.param .align 8 .b8 _Z14softmax_kernel6TensorS__param_0[80],
	.param .align 8 .b8 _Z14softmax_kernel6TensorS__param_1[80]
)
{
	.reg .pred 	%p<18>;
	.reg .b32 	%r<42>;
	.reg .b32 	%f<209>;
	.reg .b64 	%rd<109>;

	ld.param.u64 	%rd45, [_Z14softmax_kernel6TensorS__param_0+48];
	ld.param.u64 	%rd44, [_Z14softmax_kernel6TensorS__param_1+72];
	ld.param.u64 	%rd41, [_Z14softmax_kernel6TensorS__param_1+48];
	ld.param.u64 	%rd40, [_Z14softmax_kernel6TensorS__param_1+40];
	ld.param.u64 	%rd39, [_Z14softmax_kernel6TensorS__param_1+32];
	ld.param.u64 	%rd35, [_Z14softmax_kernel6TensorS__param_1];
	ld.param.u64 	%rd29, [_Z14softmax_kernel6TensorS__param_0+32];
	ld.param.u64 	%rd25, [_Z14softmax_kernel6TensorS__param_0];
	ld.param.u64 	%rd30, [_Z14softmax_kernel6TensorS__param_0+40];
	ld.param.u64 	%rd34, [_Z14softmax_kernel6TensorS__param_0+72];
	cvta.to.global.u64 	%rd3, %rd34;
	mov.u32 	%r2, %ctaid.x;
	mov.u32 	%r3, %ntid.x;
	mov.u32 	%r4, %tid.x;
	mad.lo.s32 	%r1, %r2, %r3, %r4;
	mov.u32 	%r5, %ctaid.y;
	mov.u32 	%r6, %ntid.y;
	mov.u32 	%r7, %tid.y;
	mad.lo.s32 	%r8, %r5, %r6, %r7;
	cvt.s64.s32 	%rd46, %r1;
	setp.le.u64 	%p2, %rd30, %rd46;
	cvt.u64.u32 	%rd7, %r8;
	setp.le.u64 	%p3, %rd45, %rd7;
	or.pred  	%p4, %p2, %p3;
	@%p4 bra 	$L__BB23_13;
	cvta.to.global.u64 	%rd8, %rd29;
	setp.gt.s32 	%p5, %r1, -1;
	cvt.u64.u32 	%rd9, %r1;
	setp.gt.u64 	%p6, %rd30, %rd9;
	and.pred  	%p1, %p5, %p6;
	mul.lo.s64 	%rd10, %rd25, %rd9;
	and.b64  	%rd11, %rd45, 7;
	setp.lt.u64 	%p7, %rd45, 8;
	mov.f32 	%f208, 0f00000000;
	mov.b64 	%rd107, 0;
	@%p7 bra 	$L__BB23_4;
	and.b64  	%rd107, %rd45, -8;
	add.s64 	%rd48, %rd10, %rd8;
	add.s64 	%rd104, %rd48, 16;
	mov.f32 	%f208, 0f00000000;
	mov.u64 	%rd105, %rd107;
$L__BB23_3:
	.pragma "nounroll";
	add.s64 	%rd49, %rd104, -16;
	selp.b64 	%rd50, %rd49, %rd3, %p1;
	ld.global.f32 	%f16, [%rd50];
	fma.rn.f32 	%f17, %f16, 0f3BBB989D, 0f3F000000;
	cvt.sat.f32.f32 	%f18, %f17;
	mov.f32 	%f19, 0f4B400001;
	mov.f32 	%f20, 0f437C0000;
	fma.rm.f32 	%f21, %f18, %f20, %f19;
	add.f32 	%f22, %f21, 0fCB40007F;
	neg.f32 	%f23, %f22;
	fma.rn.f32 	%f24, %f16, 0f3FB8AA3B, %f23;
	fma.rn.f32 	%f25, %f16, 0f32A57060, %f24;
	mov.b32 	%r10, %f21;
	shl.b32 	%r11, %r10, 23;
	mov.b32 	%f26, %r11;
	ex2.approx.ftz.f32 	%f27, %f25;
	fma.rn.f32 	%f28, %f27, %f26, %f208;
	add.s64 	%rd51, %rd104, -12;
	selp.b64 	%rd52, %rd51, %rd3, %p1;
	ld.global.f32 	%f29, [%rd52];
	fma.rn.f32 	%f30, %f29, 0f3BBB989D, 0f3F000000;
	cvt.sat.f32.f32 	%f31, %f30;
	fma.rm.f32 	%f32, %f31, %f20, %f19;
	add.f32 	%f33, %f32, 0fCB40007F;
	neg.f32 	%f34, %f33;
	fma.rn.f32 	%f35, %f29, 0f3FB8AA3B, %f34;
	fma.rn.f32 	%f36, %f29, 0f32A57060, %f35;
	mov.b32 	%r12, %f32;
	shl.b32 	%r13, %r12, 23;
	mov.b32 	%f37, %r13;
	ex2.approx.ftz.f32 	%f38, %f36;
	fma.rn.f32 	%f39, %f38, %f37, %f28;
	add.s64 	%rd53, %rd104, -8;
	selp.b64 	%rd54, %rd53, %rd3, %p1;
	ld.global.f32 	%f40, [%rd54];
	fma.rn.f32 	%f41, %f40, 0f3BBB989D, 0f3F000000;
	cvt.sat.f32.f32 	%f42, %f41;
	fma.rm.f32 	%f43, %f42, %f20, %f19;
	add.f32 	%f44, %f43, 0fCB40007F;
	neg.f32 	%f45, %f44;
	fma.rn.f32 	%f46, %f40, 0f3FB8AA3B, %f45;
	fma.rn.f32 	%f47, %f40, 0f32A57060, %f46;
	mov.b32 	%r14, %f43;
	shl.b32 	%r15, %r14, 23;
	mov.b32 	%f48, %r15;
	ex2.approx.ftz.f32 	%f49, %f47;
	fma.rn.f32 	%f50, %f49, %f48, %f39;
	add.s64 	%rd55, %rd104, -4;
	selp.b64 	%rd56, %rd55, %rd3, %p1;
	ld.global.f32 	%f51, [%rd56];
	fma.rn.f32 	%f52, %f51, 0f3BBB989D, 0f3F000000;
	cvt.sat.f32.f32 	%f53, %f52;
	fma.rm.f32 	%f54, %f53, %f20, %f19;
	add.f32 	%f55, %f54, 0fCB40007F;
	neg.f32 	%f56, %f55;
	fma.rn.f32 	%f57, %f51, 0f3FB8AA3B, %f56;
	fma.rn.f32 	%f58, %f51, 0f32A57060, %f57;
	mov.b32 	%r16, %f54;
	shl.b32 	%r17, %r16, 23;
	mov.b32 	%f59, %r17;
	ex2.approx.ftz.f32 	%f60, %f58;
	fma.rn.f32 	%f61, %f60, %f59, %f50;
	selp.b64 	%rd57, %rd104, %rd3, %p1;
	ld.global.f32 	%f62, [%rd57];
	fma.rn.f32 	%f63, %f62, 0f3BBB989D, 0f3F000000;
	cvt.sat.f32.f32 	%f64, %f63;
	fma.rm.f32 	%f65, %f64, %f20, %f19;
	add.f32 	%f66, %f65, 0fCB40007F;
	neg.f32 	%f67, %f66;
	fma.rn.f32 	%f68, %f62, 0f3FB8AA3B, %f67;
	fma.rn.f32 	%f69, %f62, 0f32A57060, %f68;
	mov.b32 	%r18, %f65;
	shl.b32 	%r19, %r18, 23;
	mov.b32 	%f70, %r19;
	ex2.approx.ftz.f32 	%f71, %f69;
	fma.rn.f32 	%f72, %f71, %f70, %f61;
	add.s64 	%rd58, %rd104, 4;
	selp.b64 	%rd59, %rd58, %rd3, %p1;
	ld.global.f32 	%f73, [%rd59];
	fma.rn.f32 	%f74, %f73, 0f3BBB989D, 0f3F000000;
	cvt.sat.f32.f32 	%f75, %f74;
	fma.rm.f32 	%f76, %f75, %f20, %f19;
	add.f32 	%f77, %f76, 0fCB40007F;
	neg.f32 	%f78, %f77;
	fma.rn.f32 	%f79, %f73, 0f3FB8AA3B, %f78;
	fma.rn.f32 	%f80, %f73, 0f32A57060, %f79;
	mov.b32 	%r20, %f76;
	shl.b32 	%r21, %r20, 23;
	mov.b32 	%f81, %r21;
	ex2.approx.ftz.f32 	%f82, %f80;
	fma.rn.f32 	%f83, %f82, %f81, %f72;
	add.s64 	%rd60, %rd104, 8;
	selp.b64 	%rd61, %rd60, %rd3, %p1;
	ld.global.f32 	%f84, [%rd61];
	fma.rn.f32 	%f85, %f84, 0f3BBB989D, 0f3F000000;
	cvt.sat.f32.f32 	%f86, %f85;
	fma.rm.f32 	%f87, %f86, %f20, %f19;
	add.f32 	%f88, %f87, 0fCB40007F;
	neg.f32 	%f89, %f88;
	fma.rn.f32 	%f90, %f84, 0f3FB8AA3B, %f89;
	fma.rn.f32 	%f91, %f84, 0f32A57060, %f90;
	mov.b32 	%r22, %f87;
	shl.b32 	%r23, %r22, 23;
	mov.b32 	%f92, %r23;
	ex2.approx.ftz.f32 	%f93, %f91;
	fma.rn.f32 	%f94, %f93, %f92, %f83;
	add.s64 	%rd62, %rd104, 12;
	selp.b64 	%rd63, %rd62, %rd3, %p1;
	ld.global.f32 	%f95, [%rd63];
	fma.rn.f32 	%f96, %f95, 0f3BBB989D, 0f3F000000;
	cvt.sat.f32.f32 	%f97, %f96;
	fma.rm.f32 	%f98, %f97, %f20, %f19;
	add.f32 	%f99, %f98, 0fCB40007F;
	neg.f32 	%f100, %f99;
	fma.rn.f32 	%f101, %f95, 0f3FB8AA3B, %f100;
	fma.rn.f32 	%f102, %f95, 0f32A57060, %f101;
	mov.b32 	%r24, %f98;
	shl.b32 	%r25, %r24, 23;
	mov.b32 	%f103, %r25;
	ex2.approx.ftz.f32 	%f104, %f102;
	fma.rn.f32 	%f208, %f104, %f103, %f94;
	add.s64 	%rd105, %rd105, -8;
	add.s64 	%rd104, %rd104, 32;
	setp.ne.s64 	%p8, %rd105, 0;
	@%p8 bra 	$L__BB23_3;
$L__BB23_4:
	add.s64 	%rd19, %rd8, %rd10;
	setp.eq.s64 	%p9, %rd11, 0;
	@%p9 bra 	$L__BB23_12;
	and.b64  	%rd20, %rd45, 3;
	setp.lt.u64 	%p10, %rd11, 4;
	@%p10 bra 	$L__BB23_7;
	shl.b64 	%rd64, %rd107, 2;
	add.s64 	%rd65, %rd19, %rd64;
	selp.b64 	%rd66, %rd65, %rd3, %p1;
	ld.global.f32 	%f106, [%rd66];
	fma.rn.f32 	%f107, %f106, 0f3BBB989D, 0f3F000000;
	cvt.sat.f32.f32 	%f108, %f107;
	mov.f32 	%f109, 0f4B400001;
	mov.f32 	%f110, 0f437C0000;
	fma.rm.f32 	%f111, %f108, %f110, %f109;
	add.f32 	%f112, %f111, 0fCB40007F;
	neg.f32 	%f113, %f112;
	fma.rn.f32 	%f114, %f106, 0f3FB8AA3B, %f113;
	fma.rn.f32 	%f115, %f106, 0f32A57060, %f114;
	mov.b32 	%r26, %f111;
	shl.b32 	%r27, %r26, 23;
	mov.b32 	%f116, %r27;
	ex2.approx.ftz.f32 	%f117, %f115;
	fma.rn.f32 	%f118, %f117, %f116, %f208;
	add.s64 	%rd67, %rd64, 4;
	and.b64  	%rd68, %rd67, 17179869180;
	add.s64 	%rd69, %rd19, %rd68;
	selp.b64 	%rd70, %rd69, %rd3, %p1;
	ld.global.f32 	%f119, [%rd70];
	fma.rn.f32 	%f120, %f119, 0f3BBB989D, 0f3F000000;
	cvt.sat.f32.f32 	%f121, %f120;
	fma.rm.f32 	%f122, %f121, %f110, %f109;
	add.f32 	%f123, %f122, 0fCB40007F;
	neg.f32 	%f124, %f123;
	fma.rn.f32 	%f125, %f119, 0f3FB8AA3B, %f124;
	fma.rn.f32 	%f126, %f119, 0f32A57060, %f125;
	mov.b32 	%r28, %f122;
	shl.b32 	%r29, %r28, 23;
	mov.b32 	%f127, %r29;
	ex2.approx.ftz.f32 	%f128, %f126;
	fma.rn.f32 	%f129, %f128, %f127, %f118;
	add.s64 	%rd71, %rd64, 8;
	and.b64  	%rd72, %rd71, 17179869180;
	add.s64 	%rd73, %rd19, %rd72;
	selp.b64 	%rd74, %rd73, %rd3, %p1;
	ld.global.f32 	%f130, [%rd74];
	fma.rn.f32 	%f131, %f130, 0f3BBB989D, 0f3F000000;
	cvt.sat.f32.f32 	%f132, %f131;
	fma.rm.f32 	%f133, %f132, %f110, %f109;
	add.f32 	%f134, %f133, 0fCB40007F;
	neg.f32 	%f135, %f134;
	fma.rn.f32 	%f136, %f130, 0f3FB8AA3B, %f135;
	fma.rn.f32 	%f137, %f130, 0f32A57060, %f136;
	mov.b32 	%r30, %f133;
	shl.b32 	%r31, %r30, 23;
	mov.b32 	%f138, %r31;
	ex2.approx.ftz.f32 	%f139, %f137;
	fma.rn.f32 	%f140, %f139, %f138, %f129;
	add.s64 	%rd75, %rd64, 12;
	and.b64  	%rd76, %rd75, 17179869180;
	add.s64 	%rd77, %rd19, %rd76;
	selp.b64 	%rd78, %rd77, %rd3, %p1;
	ld.global.f32 	%f141, [%rd78];
	fma.rn.f32 	%f142, %f141, 0f3BBB989D, 0f3F000000;
	cvt.sat.f32.f32 	%f143, %f142;
	fma.rm.f32 	%f144, %f143, %f110, %f109;
	add.f32 	%f145, %f144, 0fCB40007F;
	neg.f32 	%f146, %f145;
	fma.rn.f32 	%f147, %f141, 0f3FB8AA3B, %f146;
	fma.rn.f32 	%f148, %f141, 0f32A57060, %f147;
	mov.b32 	%r32, %f144;
	shl.b32 	%r33, %r32, 23;
	mov.b32 	%f149, %r33;
	ex2.approx.ftz.f32 	%f150, %f148;
	fma.rn.f32 	%f208, %f150, %f149, %f140;
	add.s64 	%rd79, %rd107, 4;
	and.b64  	%rd107, %rd79, 4294967295;
$L__BB23_7:
	setp.eq.s64 	%p11, %rd20, 0;
	@%p11 bra 	$L__BB23_12;
	setp.eq.s64 	%p12, %rd20, 1;
	@%p12 bra 	$L__BB23_10;
	shl.b64 	%rd80, %rd107, 2;
	add.s64 	%rd81, %rd19, %rd80;
	selp.b64 	%rd82, %rd81, %rd3, %p1;
	ld.global.f32 	%f152, [%rd82];
	fma.rn.f32 	%f153, %f152, 0f3BBB989D, 0f3F000000;
	cvt.sat.f32.f32 	%f154, %f153;
	mov.f32 	%f155, 0f4B400001;
	mov.f32 	%f156, 0f437C0000;
	fma.rm.f32 	%f157, %f154, %f156, %f155;
	add.f32 	%f158, %f157, 0fCB40007F;
	neg.f32 	%f159, %f158;
	fma.rn.f32 	%f160, %f152, 0f3FB8AA3B, %f159;
	fma.rn.f32 	%f161, %f152, 0f32A57060, %f160;
	mov.b32 	%r34, %f157;
	shl.b32 	%r35, %r34, 23;
	mov.b32 	%f162, %r35;
	ex2.approx.ftz.f32 	%f163, %f161;
	fma.rn.f32 	%f164, %f163, %f162, %f208;
	add.s64 	%rd83, %rd80, 4;
	and.b64  	%rd84, %rd83, 17179869180;
	add.s64 	%rd85, %rd19, %rd84;
	selp.b64 	%rd86, %rd85, %rd3, %p1;
	ld.global.f32 	%f165, [%rd86];
	fma.rn.f32 	%f166, %f165, 0f3BBB989D, 0f3F000000;
	cvt.sat.f32.f32 	%f167, %f166;
	fma.rm.f32 	%f168, %f167, %f156, %f155;
	add.f32 	%f169, %f168, 0fCB40007F;
	neg.f32 	%f170, %f169;
	fma.rn.f32 	%f171, %f165, 0f3FB8AA3B, %f170;
	fma.rn.f32 	%f172, %f165, 0f32A57060, %f171;
	mov.b32 	%r36, %f168;
	shl.b32 	%r37, %r36, 23;
	mov.b32 	%f173, %r37;
	ex2.approx.ftz.f32 	%f174, %f172;
	fma.rn.f32 	%f208, %f174, %f173, %f164;
	add.s64 	%rd87, %rd107, 2;
	and.b64  	%rd107, %rd87, 4294967295;
$L__BB23_10:
	and.b64  	%rd88, %rd45, 1;
	setp.eq.b64 	%p13, %rd88, 1;
	not.pred 	%p14, %p13;
	@%p14 bra 	$L__BB23_12;
	shl.b64 	%rd89, %rd107, 2;
	add.s64 	%rd90, %rd19, %rd89;
	selp.b64 	%rd91, %rd90, %rd3, %p1;
	ld.global.f32 	%f175, [%rd91];
	fma.rn.f32 	%f176, %f175, 0f3BBB989D, 0f3F000000;
	cvt.sat.f32.f32 	%f177, %f176;
	mov.f32 	%f178, 0f4B400001;
	mov.f32 	%f179, 0f437C0000;
	fma.rm.f32 	%f180, %f177, %f179, %f178;
	add.f32 	%f181, %f180, 0fCB40007F;
	neg.f32 	%f182, %f181;
	fma.rn.f32 	%f183, %f175, 0f3FB8AA3B, %f182;
	fma.rn.f32 	%f184, %f175, 0f32A57060, %f183;
	mov.b32 	%r38, %f180;
	shl.b32 	%r39, %r38, 23;
	mov.b32 	%f185, %r39;
	ex2.approx.ftz.f32 	%f186, %f184;
	fma.rn.f32 	%f208, %f186, %f185, %f208;
$L__BB23_12:
	setp.gt.s32 	%p15, %r1, -1;
	shl.b64 	%rd93, %rd7, 2;
	add.s64 	%rd94, %rd19, %rd93;
	selp.b64 	%rd95, %rd94, %rd3, %p1;
	ld.global.f32 	%f187, [%rd95];
	fma.rn.f32 	%f188, %f187, 0f3BBB989D, 0f3F000000;
	cvt.sat.f32.f32 	%f189, %f188;
	mov.f32 	%f190, 0f4B400001;
	mov.f32 	%f191, 0f437C0000;
	fma.rm.f32 	%f192, %f189, %f191, %f190;
	add.f32 	%f193, %f192, 0fCB40007F;
	neg.f32 	%f194, %f193;
	fma.rn.f32 	%f195, %f187, 0f3FB8AA3B, %f194;
	fma.rn.f32 	%f196, %f187, 0f32A57060, %f195;
	mov.b32 	%r40, %f192;
	shl.b32 	%r41, %r40, 23;
	mov.b32 	%f197, %r41;
	ex2.approx.ftz.f32 	%f198, %f196;
	mul.f32 	%f199, %f198, %f197;
	div.rn.f32 	%f200, %f199, %f208;
	setp.gt.u64 	%p16, %rd40, %rd9;
	setp.gt.u64 	%p17, %rd41, %rd7;
	cvta.to.global.u64 	%rd97, %rd39;
	mad.lo.s64 	%rd98, %rd35, %rd9, %rd97;
	add.s64 	%rd99, %rd98, %rd93;
	cvta.to.global.u64 	%rd100, %rd44;
	selp.b64 	%rd101, %rd99, %rd100, %p17;
	selp.b64 	%rd102, %rd101, %rd100, %p16;
	selp.b64 	%rd103, %rd102, %rd100, %p15;
	st.global.f32 	[%rd103], %f200;
$L__BB23_13:
	ret;

}
	// .globl	_Z21softmax_crossen_error6TensorS_Pi
.visible .entry _Z21softmax_crossen_error6TensorS_Pi(
	.param .align 8 .b8 _Z21softmax_crossen_error6TensorS_Pi_param_0[80],
	.param .align 8 .b8 _Z21softmax_crossen_error6TensorS_Pi_param_1[80],
	.param .u64 .ptr .align 1 _Z21softmax_crossen_error6TensorS_Pi_param_2
)
{
	.reg .pred 	%p<13>;
	.reg .b32 	%r<14>;
	.reg .b32 	%f<4>;
	.reg .b64 	%rd<48>;

	ld.param.u64 	%rd13, [_Z21softmax_crossen_error6TensorS_Pi_param_0+48];
	ld.param.u64 	%rd1, [_Z21softmax_crossen_error6TensorS_Pi_param_0];
	ld.param.u64 	%rd5, [_Z21softmax_crossen_error6TensorS_Pi_param_1];
	ld.param.u64 	%rd7, [_Z21softmax_crossen_error6TensorS_Pi_param_1+40];
	ld.param.u64 	%rd8, [_Z21softmax_crossen_error6TensorS_Pi_param_1+48];
	ld.param.u64 	%rd3, [_Z21softmax_crossen_error6TensorS_Pi_param_0+40];
	ld.param.u64 	%rd15, [_Z21softmax_crossen_error6TensorS_Pi_param_1+72];
	ld.param.u64 	%rd16, [_Z21softmax_crossen_error6TensorS_Pi_param_1+32];
	ld.param.u64 	%rd17, [_Z21softmax_crossen_error6TensorS_Pi_param_0+72];
	ld.param.u64 	%rd18, [_Z21softmax_crossen_error6TensorS_Pi_param_0+32];
	ld.param.u64 	%rd12, [_Z21softmax_crossen_error6TensorS_Pi_param_2];
	cvta.to.global.u64 	%rd2, %rd18;
	cvta.to.global.u64 	%rd4, %rd17;
	cvta.to.global.u64 	%rd6, %rd16;
	cvta.to.global.u64 	%rd9, %rd15;
	mov.u32 	%r1, %ctaid.x;
	mov.u32 	%r2, %ntid.x;
	mov.u32 	%r3, %tid.x;
	mad.lo.s32 	%r4, %r1, %r2, %r3;
	mov.u32 	%r5, %ctaid.y;
	mov.u32 	%r6, %ntid.y;
	mov.u32 	%r7, %tid.y;
	mad.lo.s32 	%r8, %r5, %r6, %r7;
	cvt.s64.s32 	%rd10, %r4;
	setp.le.u64 	%p1, %rd3, %rd10;
	cvt.u64.u32 	%rd11, %r8;
	setp.le.u64 	%p2, %rd13, %rd11;
	or.pred  	%p3, %p1, %p2;
	@%p3 bra 	$L__BB24_4;
	cvt.u32.u64 	%r10, %rd11;
	cvta.to.global.u64 	%rd19, %rd12;
	shl.b64 	%rd20, %rd10, 2;
	add.s64 	%rd21, %rd19, %rd20;
	ld.global.u32 	%r11, [%rd21];
	setp.ne.s32 	%p4, %r10, %r11;
	@%p4 bra 	$L__BB24_3;
	cvt.u32.u64 	%r13, %rd10;
	setp.gt.s32 	%p9, %r13, -1;
	and.b64  	%rd36, %rd10, 4294967295;
	setp.gt.u64 	%p10, %rd3, %rd36;
	mad.lo.s64 	%rd37, %rd1, %rd36, %rd2;
	shl.b64 	%rd39, %rd11, 2;
	add.s64 	%rd40, %rd37, %rd39;
	selp.b64 	%rd41, %rd40, %rd4, %p10;
	selp.b64 	%rd42, %rd41, %rd4, %p9;
	ld.global.f32 	%f2, [%rd42];
	add.f32 	%f3, %f2, 0fBF800000;
	setp.gt.u64 	%p11, %rd7, %rd36;
	setp.gt.u64 	%p12, %rd8, %rd11;
	mad.lo.s64 	%rd43, %rd5, %rd36, %rd6;
	add.s64 	%rd44, %rd43, %rd39;
	selp.b64 	%rd45, %rd44, %rd9, %p12;
	selp.b64 	%rd46, %rd45, %rd9, %p11;
	selp.b64 	%rd47, %rd46, %rd9, %p9;
	st.global.f32 	[%rd47], %f3;
	bra.uni 	$L__BB24_4;
$L__BB24_3:
	cvt.u32.u64 	%r12, %rd10;
	setp.gt.s32 	%p5, %r12, -1;
	and.b64  	%rd23, %rd10, 4294967295;
	setp.gt.u64 	%p6, %rd3, %rd23;
	mad.lo.s64 	%rd24, %rd1, %rd23, %rd2;
	shl.b64 	%rd26, %rd11, 2;
	add.s64 	%rd27, %rd24, %rd26;
	selp.b64 	%rd28, %rd27, %rd4, %p6;
	selp.b64 	%rd29, %rd28, %rd4, %p5;
	ld.global.f32 	%f1, [%rd29];
	setp.gt.u64 	%p7, %rd7, %rd23;
	setp.gt.u64 	%p8, %rd8, %rd11;
	mad.lo.s64 	%rd30, %rd5, %rd23, %rd6;
	add.s64 	%rd31, %rd30, %rd26;
	selp.b64 	%rd32, %rd31, %rd9, %p8;
	selp.b64 	%rd33, %rd32, %rd9, %p7;
	selp.b64 	%rd34, %rd33, %rd9, %p5;
	st.global.f32 	[%rd34], %f1;
$L__BB24_4:
	ret;

}
	// .globl	_Z20sigmoid_square_error6TensorS_Pi
.visible .entry _Z20sigmoid_square_error6TensorS_Pi(
	.param .align 8 .b8 _Z20sigmoid_square_error6TensorS_Pi_param_0[80],
	.param .align 8 .b8 _Z20sigmoid_square_error6TensorS_Pi_param_1[80],
	.param .u64 .ptr .align 1 _Z20sigmoid_square_error6TensorS_Pi_param_2
)
{
	.reg .pred 	%p<15>;
	.reg .b32 	%r<11>;
	.reg .b32 	%f<15>;
	.reg .b64 	%rd<46>;

	ld.param.u64 	%rd14, [_Z20sigmoid_square_error6TensorS_Pi_param_0+48];
	ld.param.u64 	%rd1, [_Z20sigmoid_square_error6TensorS_Pi_param_0];
	ld.param.u64 	%rd5, [_Z20sigmoid_square_error6TensorS_Pi_param_1];
	ld.param.u64 	%rd7, [_Z20sigmoid_square_error6TensorS_Pi_param_1+40];
	ld.param.u64 	%rd8, [_Z20sigmoid_square_error6TensorS_Pi_param_1+48];
	ld.param.u64 	%rd3, [_Z20sigmoid_square_error6TensorS_Pi_param_0+40];
	ld.param.u64 	%rd16, [_Z20sigmoid_square_error6TensorS_Pi_param_1+72];
	ld.param.u64 	%rd17, [_Z20sigmoid_square_error6TensorS_Pi_param_1+32];
	ld.param.u64 	%rd18, [_Z20sigmoid_square_error6TensorS_Pi_param_0+72];
	ld.param.u64 	%rd19, [_Z20sigmoid_square_error6TensorS_Pi_param_0+32];
	ld.param.u64 	%rd13, [_Z20sigmoid_square_error6TensorS_Pi_param_2];
	cvta.to.global.u64 	%rd2, %rd19;
	cvta.to.global.u64 	%rd4, %rd18;
	cvta.to.global.u64 	%rd6, %rd17;
	cvta.to.global.u64 	%rd9, %rd16;
	mov.u32 	%r2, %ctaid.x;
	mov.u32 	%r3, %ntid.x;
	mov.u32 	%r4, %tid.x;
	mad.lo.s32 	%r1, %r2, %r3, %r4;
	mov.u32 	%r5, %ctaid.y;
	mov.u32 	%r6, %ntid.y;
	mov.u32 	%r7, %tid.y;
	mad.lo.s32 	%r8, %r5, %r6, %r7;
	cvt.s64.s32 	%rd20, %r1;
	setp.le.u64 	%p1, %rd3, %rd20;
	cvt.u64.u32 	%rd10, %r8;
	setp.le.u64 	%p2, %rd14, %rd10;
	or.pred  	%p3, %p1, %p2;
	@%p3 bra 	$L__BB25_7;
	cvta.to.global.u64 	%rd21, %rd13;
	shl.b64 	%rd22, %rd10, 2;
	add.s64 	%rd23, %rd21, %rd22;
	ld.global.u32 	%r10, [%rd23];
	setp.ne.s32 	%p4, %r1, %r10;
	@%p4 bra 	$L__BB25_3;
	setp.gt.s32 	%p11, %r1, -1;
	cvt.u64.u32 	%rd34, %r1;
	setp.gt.u64 	%p12, %rd3, %rd34;
	mad.lo.s64 	%rd35, %rd1, %rd34, %rd2;
	add.s64 	%rd38, %rd35, %rd22;
	selp.b64 	%rd39, %rd38, %rd4, %p12;
	selp.b64 	%rd40, %rd39, %rd4, %p11;
	ld.global.f32 	%f8, [%rd40];
	add.f32 	%f9, %f8, 0fBF800000;
	mul.f32 	%f10, %f9, %f8;
	mov.f32 	%f11, 0f3F800000;
	sub.f32 	%f12, %f11, %f8;
	mul.f32 	%f13, %f10, %f12;
	setp.gt.u64 	%p13, %rd7, %rd34;
	setp.gt.u64 	%p14, %rd8, %rd10;
	mad.lo.s64 	%rd41, %rd5, %rd34, %rd6;
	add.s64 	%rd42, %rd41, %rd22;
	selp.b64 	%rd43, %rd42, %rd9, %p14;
	selp.b64 	%rd44, %rd43, %rd9, %p13;
	selp.b64 	%rd45, %rd44, %rd9, %p11;
	st.global.f32 	[%rd45], %f13;
	bra.uni 	$L__BB25_7;
$L__BB25_3:
	setp.gt.s32 	%p5, %r1, -1;
	cvt.u64.u32 	%rd11, %r1;
	setp.gt.u64 	%p6, %rd3, %rd11;
	and.pred  	%p7, %p5, %p6;
	mad.lo.s64 	%rd24, %rd1, %rd11, %rd2;
	add.s64 	%rd12, %rd24, %rd22;
	@%p7 bra 	$L__BB25_5;
	ld.global.f32 	%f14, [%rd4];
	bra.uni 	$L__BB25_6;
$L__BB25_5:
	ld.global.f32 	%f14, [%rd12];
$L__BB25_6:
	setp.gt.s32 	%p8, %r1, -1;
	mul.f32 	%f4, %f14, %f14;
	mov.f32 	%f5, 0f3F800000;
	sub.f32 	%f6, %f5, %f14;
	mul.f32 	%f7, %f4, %f6;
	setp.gt.u64 	%p9, %rd7, %rd11;
	setp.gt.u64 	%p10, %rd8, %rd10;
	mad.lo.s64 	%rd28, %rd5, %rd11, %rd6;
	add.s64 	%rd30, %rd28, %rd22;
	selp.b64 	%rd31, %rd30, %rd9, %p10;
	selp.b64 	%rd32, %rd31, %rd9, %p9;
	selp.b64 	%rd33, %rd32, %rd9, %p8;
	st.global.f32 	[%rd33], %f7;
$L__BB25_7:
	ret;

}
	// .globl	_Z13cross_entropyPfS_m
.visible .entry _Z13cross_entropyPfS_m(
	.param .u64 .ptr .align 1 _Z13cross_entropyPfS_m_param_0,
	.param .u64 .ptr .align 1 _Z13cross_entropyPfS_m_param_1,
	.param .u64 _Z13cross_entropyPfS_m_param_2
)
{


	ret;

}
	// .globl	_Z17mean_square_errorPfS_m
.visible .entry _Z17mean_square_errorPfS_m(
	.param .u64 .ptr .align 1 _Z17mean_square_errorPfS_m_param_0,
	.param .u64 .ptr .align 1 _Z17mean_square_errorPfS_m_param_1,
	.param .u64 _Z17mean_square_errorPfS_m_param_2
)
{


	ret;

}
	// .globl	_Z20weight_update_kernel6TensorS_S_f
.visible .entry _Z20weight_update_kernel6TensorS_S_f(
	.param .align 8 .b8 _Z20weight_update_kernel6TensorS_S_f_param_0[80],
	.param .align 8 .b8 _Z20weight_update_kernel6TensorS_S_f_param_1[80],
	.param .align 8 .b8 _Z20weight_update_kernel6TensorS_S_f_param_2[80],
	.param .f32 _Z20weight_update_kernel6TensorS_S_f_param_3
)
{
	.reg .pred 	%p<42>;
	.reg .b32 	%r<10>;
	.reg .b32 	%f<75>;
	.reg .b64 	%rd<176>;

	ld.param.u64 	%rd39, [_Z20weight_update_kernel6TensorS_S_f_param_2+72];
	ld.param.u64 	%rd34, [_Z20weight_update_kernel6TensorS_S_f_param_2+32];
	ld.param.u64 	%rd30, [_Z20weight_update_kernel6TensorS_S_f_param_2];
	ld.param.u64 	%rd1, [_Z20weight_update_kernel6TensorS_S_f_param_0];
	ld.param.u64 	%rd2, [_Z20weight_update_kernel6TensorS_S_f_param_0+32];
	ld.param.u64 	%rd3, [_Z20weight_update_kernel6TensorS_S_f_param_0+40];
	ld.param.u64 	%rd4, [_Z20weight_update_kernel6TensorS_S_f_param_0+48];
	ld.param.u64 	%rd6, [_Z20weight_update_kernel6TensorS_S_f_param_1];
	ld.param.u64 	%rd7, [_Z20weight_update_kernel6TensorS_S_f_param_1+32];
	ld.param.u64 	%rd8, [_Z20weight_update_kernel6TensorS_S_f_param_1+40];
	ld.param.u64 	%rd9, [_Z20weight_update_kernel6TensorS_S_f_param_1+48];
	ld.param.u64 	%rd35, [_Z20weight_update_kernel6TensorS_S_f_param_2+40];
	ld.param.u64 	%rd40, [_Z20weight_update_kernel6TensorS_S_f_param_1+72];
	ld.param.u64 	%rd41, [_Z20weight_update_kernel6TensorS_S_f_param_0+72];
	ld.param.u64 	%rd42, [_Z20weight_update_kernel6TensorS_S_f_param_2+48];
	ld.param.f32 	%f13, [_Z20weight_update_kernel6TensorS_S_f_param_3];
	cvta.to.global.u64 	%rd5, %rd41;
	cvta.to.global.u64 	%rd10, %rd40;
	mov.u32 	%r2, %ctaid.x;
	mov.u32 	%r3, %ntid.x;
	mov.u32 	%r4, %tid.x;
	mad.lo.s32 	%r1, %r2, %r3, %r4;
	mov.u32 	%r5, %ctaid.y;
	mov.u32 	%r6, %ntid.y;
	mov.u32 	%r7, %tid.y;
	mad.lo.s32 	%r8, %r5, %r6, %r7;
	cvt.s64.s32 	%rd43, %r1;
	setp.le.u64 	%p1, %rd35, %rd43;
	cvt.u64.u32 	%rd12, %r8;
	setp.le.u64 	%p2, %rd42, %rd12;
	or.pred  	%p3, %p1, %p2;
	@%p3 bra 	$L__BB28_14;
	setp.eq.s64 	%p4, %rd3, 0;
	mov.f32 	%f74, 0f00000000;
	@%p4 bra 	$L__BB28_13;
	cvt.u64.u32 	%rd13, %r1;
	cvta.to.global.u64 	%rd45, %rd7;
	mul.wide.u32 	%rd46, %r1, 4;
	add.s64 	%rd14, %rd45, %rd46;
	cvta.to.global.u64 	%rd47, %rd2;
	shl.b64 	%rd48, %rd12, 2;
	add.s64 	%rd15, %rd47, %rd48;
	and.b64  	%rd16, %rd3, 7;
	setp.lt.u64 	%p5, %rd3, 8;
	mov.f32 	%f74, 0f00000000;
	mov.b64 	%rd174, 0;
	@%p5 bra 	$L__BB28_5;
	and.b64  	%rd174, %rd3, -8;
	mov.f32 	%f74, 0f00000000;
	mov.b64 	%rd172, 0;
	mov.u64 	%rd170, %rd15;
	mov.u64 	%rd171, %rd14;
$L__BB28_4:
	.pragma "nounroll";
	setp.gt.u64 	%p6, %rd4, %rd12;
	setp.gt.u64 	%p7, %rd9, %rd13;
	setp.gt.s32 	%p8, %r1, -1;
	setp.gt.u64 	%p9, %rd8, %rd172;
	selp.b64 	%rd51, %rd171, %rd10, %p7;
	selp.b64 	%rd52, %rd51, %rd10, %p9;
	selp.b64 	%rd53, %rd52, %rd10, %p8;
	ld.global.f32 	%f18, [%rd53];
	selp.b64 	%rd54, %rd170, %rd5, %p6;
	ld.global.f32 	%f19, [%rd54];
	fma.rn.f32 	%f20, %f18, %f19, %f74;
	add.s64 	%rd55, %rd172, 1;
	setp.gt.u64 	%p10, %rd8, %rd55;
	add.s64 	%rd56, %rd171, %rd6;
	selp.b64 	%rd57, %rd56, %rd10, %p7;
	selp.b64 	%rd58, %rd57, %rd10, %p10;
	selp.b64 	%rd59, %rd58, %rd10, %p8;
	ld.global.f32 	%f21, [%rd59];
	add.s64 	%rd60, %rd170, %rd1;
	selp.b64 	%rd61, %rd60, %rd5, %p6;
	ld.global.f32 	%f22, [%rd61];
	fma.rn.f32 	%f23, %f21, %f22, %f20;
	add.s64 	%rd62, %rd172, 2;
	setp.gt.u64 	%p11, %rd8, %rd62;
	add.s64 	%rd63, %rd56, %rd6;
	selp.b64 	%rd64, %rd63, %rd10, %p7;
	selp.b64 	%rd65, %rd64, %rd10, %p11;
	selp.b64 	%rd66, %rd65, %rd10, %p8;
	ld.global.f32 	%f24, [%rd66];
	add.s64 	%rd67, %rd60, %rd1;
	selp.b64 	%rd68, %rd67, %rd5, %p6;
	ld.global.f32 	%f25, [%rd68];
	fma.rn.f32 	%f26, %f24, %f25, %f23;
	add.s64 	%rd69, %rd172, 3;
	setp.gt.u64 	%p12, %rd8, %rd69;
	add.s64 	%rd70, %rd63, %rd6;
	selp.b64 	%rd71, %rd70, %rd10, %p7;
	selp.b64 	%rd72, %rd71, %rd10, %p12;
	selp.b64 	%rd73, %rd72, %rd10, %p8;
	ld.global.f32 	%f27, [%rd73];
	add.s64 	%rd74, %rd67, %rd1;
	selp.b64 	%rd75, %rd74, %rd5, %p6;
	ld.global.f32 	%f28, [%rd75];
	fma.rn.f32 	%f29, %f27, %f28, %f26;
	add.s64 	%rd76, %rd172, 4;
	setp.gt.u64 	%p13, %rd8, %rd76;
	add.s64 	%rd77, %rd70, %rd6;
	selp.b64 	%rd78, %rd77, %rd10, %p7;
	selp.b64 	%rd79, %rd78, %rd10, %p13;
	selp.b64 	%rd80, %rd79, %rd10, %p8;
	ld.global.f32 	%f30, [%rd80];
	add.s64 	%rd81, %rd74, %rd1;
	selp.b64 	%rd82, %rd81, %rd5, %p6;
	ld.global.f32 	%f31, [%rd82];
	fma.rn.f32 	%f32, %f30, %f31, %f29;
	add.s64 	%rd83, %rd172, 5;
	setp.gt.u64 	%p14, %rd8, %rd83;
	add.s64 	%rd84, %rd77, %rd6;
	selp.b64 	%rd85, %rd84, %rd10, %p7;
	selp.b64 	%rd86, %rd85, %rd10, %p14;
	selp.b64 	%rd87, %rd86, %rd10, %p8;
	ld.global.f32 	%f33, [%rd87];
	add.s64 	%rd88, %rd81, %rd1;
	selp.b64 	%rd89, %rd88, %rd5, %p6;
	ld.global.f32 	%f34, [%rd89];
	fma.rn.f32 	%f35, %f33, %f34, %f32;
	add.s64 	%rd90, %rd172, 6;
	setp.gt.u64 	%p15, %rd8, %rd90;
	add.s64 	%rd91, %rd84, %rd6;
	selp.b64 	%rd92, %rd91, %rd10, %p7;
	selp.b64 	%rd93, %rd92, %rd10, %p15;
	selp.b64 	%rd94, %rd93, %rd10, %p8;
	ld.global.f32 	%f36, [%rd94];
	add.s64 	%rd95, %rd88, %rd1;
	selp.b64 	%rd96, %rd95, %rd5, %p6;
	ld.global.f32 	%f37, [%rd96];
	fma.rn.f32 	%f38, %f36, %f37, %f35;
	add.s64 	%rd97, %rd172, 7;
	setp.gt.u64 	%p16, %rd8, %rd97;
	add.s64 	%rd98, %rd91, %rd6;
	selp.b64 	%rd99, %rd98, %rd10, %p7;
	selp.b64 	%rd100, %rd99, %rd10, %p16;
	selp.b64 	%rd101, %rd100, %rd10, %p8;
	ld.global.f32 	%f39, [%rd101];
	add.s64 	%rd102, %rd95, %rd1;
	selp.b64 	%rd103, %rd102, %rd5, %p6;
	ld.global.f32 	%f40, [%rd103];
	fma.rn.f32 	%f74, %f39, %f40, %f38;
	shl.b64 	%rd104, %rd6, 3;
	add.s64 	%rd171, %rd171, %rd104;
	shl.b64 	%rd105, %rd1, 3;
	add.s64 	%rd170, %rd170, %rd105;
	add.s64 	%rd172, %rd172, 8;
	setp.ne.s64 	%p17, %rd172, %rd174;
	@%p17 bra 	$L__BB28_4;
$L__BB28_5:
	setp.eq.s64 	%p18, %rd16, 0;
	@%p18 bra 	$L__BB28_13;
	and.b64  	%rd25, %rd3, 3;
	setp.lt.u64 	%p19, %rd16, 4;
	@%p19 bra 	$L__BB28_8;
	setp.gt.u64 	%p20, %rd4, %rd12;
	setp.gt.u64 	%p21, %rd9, %rd13;
	setp.gt.s32 	%p22, %r1, -1;
	setp.gt.u64 	%p23, %rd8, %rd174;
	mad.lo.s64 	%rd107, %rd174, %rd6, %rd14;
	selp.b64 	%rd108, %rd107, %rd10, %p21;
	selp.b64 	%rd109, %rd108, %rd10, %p23;
	selp.b64 	%rd110, %rd109, %rd10, %p22;
	ld.global.f32 	%f42, [%rd110];
	mad.lo.s64 	%rd111, %rd174, %rd1, %rd15;
	selp.b64 	%rd112, %rd111, %rd5, %p20;
	ld.global.f32 	%f43, [%rd112];
	fma.rn.f32 	%f44, %f42, %f43, %f74;
	add.s64 	%rd113, %rd174, 1;
	and.b64  	%rd114, %rd113, 4294967295;
	setp.gt.u64 	%p24, %rd8, %rd114;
	mad.lo.s64 	%rd115, %rd114, %rd6, %rd14;
	selp.b64 	%rd116, %rd115, %rd10, %p21;
	selp.b64 	%rd117, %rd116, %rd10, %p24;
	selp.b64 	%rd118, %rd117, %rd10, %p22;
	ld.global.f32 	%f45, [%rd118];
	mad.lo.s64 	%rd119, %rd114, %rd1, %rd15;
	selp.b64 	%rd120, %rd119, %rd5, %p20;
	ld.global.f32 	%f46, [%rd120];
	fma.rn.f32 	%f47, %f45, %f46, %f44;
	add.s64 	%rd121, %rd174, 2;
	and.b64  	%rd122, %rd121, 4294967295;
	setp.gt.u64 	%p25, %rd8, %rd122;
	mad.lo.s64 	%rd123, %rd122, %rd6, %rd14;
	selp.b64 	%rd124, %rd123, %rd10, %p21;
	selp.b64 	%rd125, %rd124, %rd10, %p25;
	selp.b64 	%rd126, %rd125, %rd10, %p22;
	ld.global.f32 	%f48, [%rd126];
	mad.lo.s64 	%rd127, %rd122, %rd1, %rd15;
	selp.b64 	%rd128, %rd127, %rd5, %p20;
	ld.global.f32 	%f49, [%rd128];
	fma.rn.f32 	%f50, %f48, %f49, %f47;
	add.s64 	%rd129, %rd174, 3;
	and.b64  	%rd130, %rd129, 4294967295;
	setp.gt.u64 	%p26, %rd8, %rd130;
	mad.lo.s64 	%rd131, %rd130, %rd6, %rd14;
	selp.b64 	%rd132, %rd131, %rd10, %p21;
	selp.b64 	%rd133, %rd132, %rd10, %p26;
	selp.b64 	%rd134, %rd133, %rd10, %p22;
	ld.global.f32 	%f51, [%rd134];
	mad.lo.s64 	%rd135, %rd130, %rd1, %rd15;
	selp.b64 	%rd136, %rd135, %rd5, %p20;
	ld.global.f32 	%f52, [%rd136];
	fma.rn.f32 	%f74, %f51, %f52, %f50;
	add.s64 	%rd137, %rd174, 4;
	and.b64  	%rd174, %rd137, 4294967295;
$L__BB28_8:
	setp.eq.s64 	%p27, %rd25, 0;
	@%p27 bra 	$L__BB28_13;
	setp.eq.s64 	%p28, %rd25, 1;
	@%p28 bra 	$L__BB28_11;
	setp.gt.u64 	%p29, %rd4, %rd12;
	setp.gt.u64 	%p30, %rd9, %rd13;
	setp.gt.s32 	%p31, %r1, -1;
	setp.gt.u64 	%p32, %rd8, %rd174;
	mad.lo.s64 	%rd139, %rd174, %rd6, %rd14;
	selp.b64 	%rd140, %rd139, %rd10, %p30;
	selp.b64 	%rd141, %rd140, %rd10, %p32;
	selp.b64 	%rd142, %rd141, %rd10, %p31;
	ld.global.f32 	%f54, [%rd142];
	mad.lo.s64 	%rd143, %rd174, %rd1, %rd15;
	selp.b64 	%rd144, %rd143, %rd5, %p29;
	ld.global.f32 	%f55, [%rd144];
	fma.rn.f32 	%f56, %f54, %f55, %f74;
	add.s64 	%rd145, %rd174, 1;
	and.b64  	%rd146, %rd145, 4294967295;
	setp.gt.u64 	%p33, %rd8, %rd146;
	mad.lo.s64 	%rd147, %rd146, %rd6, %rd14;
	selp.b64 	%rd148, %rd147, %rd10, %p30;
	selp.b64 	%rd149, %rd148, %rd10, %p33;
	selp.b64 	%rd150, %rd149, %rd10, %p31;
	ld.global.f32 	%f57, [%rd150];
	mad.lo.s64 	%rd151, %rd146, %rd1, %rd15;
	selp.b64 	%rd152, %rd151, %rd5, %p29;
	ld.global.f32 	%f58, [%rd152];
	fma.rn.f32 	%f74, %f57, %f58, %f56;
	add.s64 	%rd153, %rd174, 2;
	and.b64  	%rd174, %rd153, 4294967295;
$L__BB28_11:
	and.b64  	%rd154, %rd3, 1;
	setp.eq.b64 	%p34, %rd154, 1;
	not.pred 	%p35, %p34;
	@%p35 bra 	$L__BB28_13;
	setp.gt.u64 	%p36, %rd4, %rd12;
	setp.gt.u64 	%p37, %rd9, %rd13;
	setp.gt.s32 	%p38, %r1, -1;
	setp.gt.u64 	%p39, %rd8, %rd174;
	mad.lo.s64 	%rd156, %rd174, %rd6, %rd14;
	selp.b64 	%rd157, %rd156, %rd10, %p38;
	selp.b64 	%rd158, %rd157, %rd10, %p37;
	selp.b64 	%rd159, %rd158, %rd10, %p39;
	ld.global.f32 	%f59, [%rd159];
	mad.lo.s64 	%rd160, %rd174, %rd1, %rd15;
	selp.b64 	%rd161, %rd160, %rd5, %p36;
	ld.global.f32 	%f60, [%rd161];
	fma.rn.f32 	%f74, %f59, %f60, %f74;
$L__BB28_13:
	mul.f32 	%f61, %f13, %f74;
	cvt.rn.f32.u64 	%f62, %rd3;
	mov.f32 	%f63, 0fBF800000;
	div.rn.f32 	%f64, %f63, %f62;
	setp.gt.s32 	%p40, %r1, -1;
	cvt.u64.u32 	%rd162, %r1;
	setp.gt.u64 	%p41, %rd35, %rd162;
	cvta.to.global.u64 	%rd163, %rd34;
	mad.lo.s64 	%rd164, %rd30, %rd162, %rd163;
	shl.b64 	%rd165, %rd12, 2;
	add.s64 	%rd166, %rd164, %rd165;
	cvta.to.global.u64 	%rd167, %rd39;
	selp.b64 	%rd168, %rd166, %rd167, %p41;
	selp.b64 	%rd169, %rd168, %rd167, %p40;
	ld.global.f32 	%f65, [%rd169];
	fma.rn.f32 	%f66, %f64, %f61, %f65;
	st.global.f32 	[%rd169], %f66;
$L__BB28_14:
	ret;

}
	// .globl	_Z30weight_update_kernel_from_conv6TensorS_S_f
.visible .entry _Z30weight_update_kernel_from_conv6TensorS_S_f(
	.param .align 8 .b8 _Z30weight_update_kernel_from_conv6TensorS_S_f_param_0[80],
	.param .align 8 .b8 _Z30weight_update_kernel_from_conv6TensorS_S_f_param_1[80],
	.param .align 8 .b8 _Z30weight_update_kernel_from_conv6TensorS_S_f_param_2[80],
	.param .f32 _Z30weight_update_kernel_from_conv6TensorS_S_f_param_3
)
{
	.reg .pred 	%p<20>;
	.reg .b32 	%r<16>;
	.reg .b32 	%f<75>;
	.reg .b64 	%rd<147>;

	ld.param.u64 	%rd48, [_Z30weight_update_kernel_from_conv6TensorS_S_f_param_2+72];
	ld.param.u64 	%rd43, [_Z30weight_update_kernel_from_conv6TensorS_S_f_param_2+32];
	ld.param.u64 	%rd39, [_Z30weight_update_kernel_from_conv6TensorS_S_f_param_2];
	ld.param.u64 	%rd1, [_Z30weight_update_kernel_from_conv6TensorS_S_f_param_0];
	ld.param.u64 	%rd2, [_Z30weight_update_kernel_from_conv6TensorS_S_f_param_0+32];
	ld.param.u64 	%rd3, [_Z30weight_update_kernel_from_conv6TensorS_S_f_param_0+40];
	ld.param.u64 	%rd4, [_Z30weight_update_kernel_from_conv6TensorS_S_f_param_0+48];
	ld.param.u64 	%rd6, [_Z30weight_update_kernel_from_conv6TensorS_S_f_param_1];
	ld.param.u64 	%rd7, [_Z30weight_update_kernel_from_conv6TensorS_S_f_param_1+32];
	ld.param.u64 	%rd8, [_Z30weight_update_kernel_from_conv6TensorS_S_f_param_1+40];
	ld.param.u64 	%rd9, [_Z30weight_update_kernel_from_conv6TensorS_S_f_param_1+48];
	ld.param.u64 	%rd10, [_Z30weight_update_kernel_from_conv6TensorS_S_f_param_1+56];
	ld.param.u64 	%rd44, [_Z30weight_update_kernel_from_conv6TensorS_S_f_param_2+40];
	ld.param.u64 	%rd49, [_Z30weight_update_kernel_from_conv6TensorS_S_f_param_0+72];
	ld.param.u64 	%rd50, [_Z30weight_update_kernel_from_conv6TensorS_S_f_param_2+48];
	ld.param.f32 	%f13, [_Z30weight_update_kernel_from_conv6TensorS_S_f_param_3];
	cvta.to.global.u64 	%rd5, %rd49;
	mov.u32 	%r1, %ctaid.x;
	mov.u32 	%r2, %ntid.x;
	mov.u32 	%r3, %tid.x;
	mad.lo.s32 	%r4, %r1, %r2, %r3;
	mov.u32 	%r5, %ctaid.y;
	mov.u32 	%r6, %ntid.y;
	mov.u32 	%r7, %tid.y;
	mad.lo.s32 	%r8, %r5, %r6, %r7;
	cvt.s64.s32 	%rd13, %r4;
	setp.le.u64 	%p1, %rd44, %rd13;
	cvt.u64.u32 	%rd14, %r8;
	setp.le.u64 	%p2, %rd50, %rd14;
	or.pred  	%p3, %p1, %p2;
	@%p3 bra 	$L__BB29_17;
	setp.eq.s64 	%p4, %rd3, 0;
	mov.f32 	%f74, 0f00000000;
	@%p4 bra 	$L__BB29_16;
	or.b64  	%rd51, %rd13, %rd9;
	and.b64  	%rd52, %rd51, -4294967296;
	setp.ne.s64 	%p5, %rd52, 0;
	@%p5 bra 	$L__BB29_4;
	cvt.u32.u64 	%r10, %rd9;
	cvt.u32.u64 	%r11, %rd13;
	div.u32 	%r12, %r11, %r10;
	mul.lo.s32 	%r13, %r12, %r10;
	sub.s32 	%r14, %r11, %r13;
	cvt.u64.u32 	%rd139, %r12;
	cvt.u64.u32 	%rd140, %r14;
	bra.uni 	$L__BB29_5;
$L__BB29_4:
	div.u64 	%rd139, %rd13, %rd9;
	mul.lo.s64 	%rd53, %rd139, %rd9;
	sub.s64 	%rd140, %rd13, %rd53;
$L__BB29_5:
	mul.lo.s64 	%rd21, %rd10, %rd8;
	cvta.to.global.u64 	%rd55, %rd7;
	shl.b64 	%rd56, %rd140, 2;
	add.s64 	%rd22, %rd55, %rd56;
	cvta.to.global.u64 	%rd57, %rd2;
	shl.b64 	%rd58, %rd14, 2;
	add.s64 	%rd23, %rd57, %rd58;
	and.b64  	%rd24, %rd3, 7;
	setp.lt.u64 	%p6, %rd3, 8;
	mov.f32 	%f74, 0f00000000;
	mov.b64 	%rd145, 0;
	@%p6 bra 	$L__BB29_8;
	and.b64  	%rd145, %rd3, -8;
	shl.b64 	%rd26, %rd1, 3;
	mov.f32 	%f74, 0f00000000;
	mov.b64 	%rd143, 0;
	mov.u64 	%rd141, %rd23;
	mov.u64 	%rd142, %rd145;
$L__BB29_7:
	.pragma "nounroll";
	setp.gt.u64 	%p7, %rd4, %rd14;
	mad.lo.s64 	%rd60, %rd21, %rd143, %rd139;
	mad.lo.s64 	%rd61, %rd60, %rd6, %rd22;
	ld.global.f32 	%f18, [%rd61];
	selp.b64 	%rd62, %rd141, %rd5, %p7;
	ld.global.f32 	%f19, [%rd62];
	fma.rn.f32 	%f20, %f18, %f19, %f74;
	add.s64 	%rd63, %rd60, %rd21;
	mad.lo.s64 	%rd64, %rd63, %rd6, %rd22;
	ld.global.f32 	%f21, [%rd64];
	add.s64 	%rd65, %rd141, %rd1;
	selp.b64 	%rd66, %rd65, %rd5, %p7;
	ld.global.f32 	%f22, [%rd66];
	fma.rn.f32 	%f23, %f21, %f22, %f20;
	add.s64 	%rd67, %rd63, %rd21;
	mad.lo.s64 	%rd68, %rd67, %rd6, %rd22;
	ld.global.f32 	%f24, [%rd68];
	add.s64 	%rd69, %rd65, %rd1;
	selp.b64 	%rd70, %rd69, %rd5, %p7;
	ld.global.f32 	%f25, [%rd70];
	fma.rn.f32 	%f26, %f24, %f25, %f23;
	add.s64 	%rd71, %rd67, %rd21;
	mad.lo.s64 	%rd72, %rd71, %rd6, %rd22;
	ld.global.f32 	%f27, [%rd72];
	add.s64 	%rd73, %rd69, %rd1;
	selp.b64 	%rd74, %rd73, %rd5, %p7;
	ld.global.f32 	%f28, [%rd74];
	fma.rn.f32 	%f29, %f27, %f28, %f26;
	add.s64 	%rd75, %rd71, %rd21;
	mad.lo.s64 	%rd76, %rd75, %rd6, %rd22;
	ld.global.f32 	%f30, [%rd76];
	add.s64 	%rd77, %rd73, %rd1;
	selp.b64 	%rd78, %rd77, %rd5, %p7;
	ld.global.f32 	%f31, [%rd78];
	fma.rn.f32 	%f32, %f30, %f31, %f29;
	add.s64 	%rd79, %rd75, %rd21;
	mad.lo.s64 	%rd80, %rd79, %rd6, %rd22;
	ld.global.f32 	%f33, [%rd80];
	add.s64 	%rd81, %rd77, %rd1;
	selp.b64 	%rd82, %rd81, %rd5, %p7;
	ld.global.f32 	%f34, [%rd82];
	fma.rn.f32 	%f35, %f33, %f34, %f32;
	add.s64 	%rd83, %rd79, %rd21;
	mad.lo.s64 	%rd84, %rd83, %rd6, %rd22;
	ld.global.f32 	%f36, [%rd84];
	add.s64 	%rd85, %rd81, %rd1;
	selp.b64 	%rd86, %rd85, %rd5, %p7;
	ld.global.f32 	%f37, [%rd86];
	fma.rn.f32 	%f38, %f36, %f37, %f35;
	add.s64 	%rd87, %rd83, %rd21;
	mad.lo.s64 	%rd88, %rd87, %rd6, %rd22;
	ld.global.f32 	%f39, [%rd88];
	add.s64 	%rd89, %rd85, %rd1;
	selp.b64 	%rd90, %rd89, %rd5, %p7;
	ld.global.f32 	%f40, [%rd90];
	fma.rn.f32 	%f74, %f39, %f40, %f38;
	add.s64 	%rd143, %rd143, 8;
	add.s64 	%rd142, %rd142, -8;
	add.s64 	%rd141, %rd141, %rd26;
	setp.ne.s64 	%p8, %rd142, 0;
	@%p8 bra 	$L__BB29_7;
$L__BB29_8:
	setp.eq.s64 	%p9, %rd24, 0;
	@%p9 bra 	$L__BB29_16;
	and.b64  	%rd34, %rd3, 3;
	setp.lt.u64 	%p10, %rd24, 4;
	@%p10 bra 	$L__BB29_11;
	setp.gt.u64 	%p11, %rd4, %rd14;
	mad.lo.s64 	%rd91, %rd21, %rd145, %rd139;
	mad.lo.s64 	%rd92, %rd91, %rd6, %rd22;
	ld.global.f32 	%f42, [%rd92];
	mad.lo.s64 	%rd93, %rd145, %rd1, %rd23;
	selp.b64 	%rd94, %rd93, %rd5, %p11;
	ld.global.f32 	%f43, [%rd94];
	fma.rn.f32 	%f44, %f42, %f43, %f74;
	add.s64 	%rd95, %rd145, 1;
	and.b64  	%rd96, %rd95, 4294967295;
	mad.lo.s64 	%rd97, %rd21, %rd96, %rd139;
	mad.lo.s64 	%rd98, %rd97, %rd6, %rd22;
	ld.global.f32 	%f45, [%rd98];
	mad.lo.s64 	%rd99, %rd96, %rd1, %rd23;
	selp.b64 	%rd100, %rd99, %rd5, %p11;
	ld.global.f32 	%f46, [%rd100];
	fma.rn.f32 	%f47, %f45, %f46, %f44;
	add.s64 	%rd101, %rd145, 2;
	and.b64  	%rd102, %rd101, 4294967295;
	mad.lo.s64 	%rd103, %rd21, %rd102, %rd139;
	mad.lo.s64 	%rd104, %rd103, %rd6, %rd22;
	ld.global.f32 	%f48, [%rd104];
	mad.lo.s64 	%rd105, %rd102, %rd1, %rd23;
	selp.b64 	%rd106, %rd105, %rd5, %p11;
	ld.global.f32 	%f49, [%rd106];
	fma.rn.f32 	%f50, %f48, %f49, %f47;
	add.s64 	%rd107, %rd145, 3;
	and.b64  	%rd108, %rd107, 4294967295;
	mad.lo.s64 	%rd109, %rd21, %rd108, %rd139;
	mad.lo.s64 	%rd110, %rd109, %rd6, %rd22;
	ld.global.f32 	%f51, [%rd110];
	mad.lo.s64 	%rd111, %rd108, %rd1, %rd23;
	selp.b64 	%rd112, %rd111, %rd5, %p11;
	ld.global.f32 	%f52, [%rd112];
	fma.rn.f32 	%f74, %f51, %f52, %f50;
	add.s64 	%rd113, %rd145, 4;
	and.b64  	%rd145, %rd113, 4294967295;
$L__BB29_11:
	setp.eq.s64 	%p12, %rd34, 0;
	@%p12 bra 	$L__BB29_16;
	setp.eq.s64 	%p13, %rd34, 1;
	@%p13 bra 	$L__BB29_14;
	setp.gt.u64 	%p14, %rd4, %rd14;
	mad.lo.s64 	%rd114, %rd21, %rd145, %rd139;
	mad.lo.s64 	%rd115, %rd114, %rd6, %rd22;
	ld.global.f32 	%f54, [%rd115];
	mad.lo.s64 	%rd116, %rd145, %rd1, %rd23;
	selp.b64 	%rd117, %rd116, %rd5, %p14;
	ld.global.f32 	%f55, [%rd117];
	fma.rn.f32 	%f56, %f54, %f55, %f74;
	add.s64 	%rd118, %rd145, 1;
	and.b64  	%rd119, %rd118, 4294967295;
	mad.lo.s64 	%rd120, %rd21, %rd119, %rd139;
	mad.lo.s64 	%rd121, %rd120, %rd6, %rd22;
	ld.global.f32 	%f57, [%rd121];
	mad.lo.s64 	%rd122, %rd119, %rd1, %rd23;
	selp.b64 	%rd123, %rd122, %rd5, %p14;
	ld.global.f32 	%f58, [%rd123];
	fma.rn.f32 	%f74, %f57, %f58, %f56;
	add.s64 	%rd124, %rd145, 2;
	and.b64  	%rd145, %rd124, 4294967295;
$L__BB29_14:
	and.b64  	%rd125, %rd3, 1;
	setp.eq.b64 	%p15, %rd125, 1;
	not.pred 	%p16, %p15;
	@%p16 bra 	$L__BB29_16;
	setp.gt.u64 	%p17, %rd4, %rd14;
	mad.lo.s64 	%rd126, %rd21, %rd145, %rd139;
	mad.lo.s64 	%rd127, %rd126, %rd6, %rd22;
	ld.global.f32 	%f59, [%rd127];
	mad.lo.s64 	%rd128, %rd145, %rd1, %rd23;
	selp.b64 	%rd129, %rd128, %rd5, %p17;
	ld.global.f32 	%f60, [%rd129];
	fma.rn.f32 	%f74, %f59, %f60, %f74;
$L__BB29_16:
	cvt.u32.u64 	%r15, %rd13;
	mul.f32 	%f61, %f13, %f74;
	cvt.rn.f32.u64 	%f62, %rd3;
	mov.f32 	%f63, 0fBF800000;
	div.rn.f32 	%f64, %f63, %f62;
	setp.gt.s32 	%p18, %r15, -1;
	and.b64  	%rd131, %rd13, 4294967295;
	setp.gt.u64 	%p19, %rd44, %rd131;
	cvta.to.global.u64 	%rd132, %rd43;
	mad.lo.s64 	%rd133, %rd39, %rd131, %rd132;
	shl.b64 	%rd134, %rd14, 2;
	add.s64 	%rd135, %rd133, %rd134;
	cvta.to.global.u64 	%rd136, %rd48;
	selp.b64 	%rd137, %rd135, %rd136, %p19;
	selp.b64 	%rd138, %rd137, %rd136, %p18;
	ld.global.f32 	%f65, [%rd138];
	fma.rn.f32 	%f66, %f64, %f61, %f65;
	st.global.f32 	[%rd138], %f66;
$L__BB29_17:
	ret;

}
	// .globl	_Z29weight_update_kernel_for_conv6TensorS_S_f
.visible .entry _Z29weight_update_kernel_for_conv6TensorS_S_f(
	.param .align 8 .b8 _Z29weight_update_kernel_for_conv6TensorS_S_f_param_0[80],
	.param .align 8 .b8 _Z29weight_update_kernel_for_conv6TensorS_S_f_param_1[80],
	.param .align 8 .b8 _Z29weight_update_kernel_for_conv6TensorS_S_f_param_2[80],
	.param .f32 _Z29weight_update_kernel_for_conv6TensorS_S_f_param_3
)
{
	.reg .pred 	%p<5>;
	.reg .b32 	%r<16>;
	.reg .b64 	%rd<34>;

	ld.param.u64 	%rd20, [_Z29weight_update_kernel_for_conv6TensorS_S_f_param_2+56];
	ld.param.u64 	%rd19, [_Z29weight_update_kernel_for_conv6TensorS_S_f_param_2+48];
	ld.param.u64 	%rd18, [_Z29weight_update_kernel_for_conv6TensorS_S_f_param_2+40];
	ld.param.u64 	%rd17, [_Z29weight_update_kernel_for_conv6TensorS_S_f_param_2+32];
	ld.param.u64 	%rd13, [_Z29weight_update_kernel_for_conv6TensorS_S_f_param_2];
	mov.u32 	%r3, %ctaid.x;
	mov.u32 	%r4, %ntid.x;
	mov.u32 	%r5, %tid.x;
	mad.lo.s32 	%r1, %r3, %r4, %r5;
	mov.u32 	%r6, %ctaid.y;
	mov.u32 	%r7, %ntid.y;
	mov.u32 	%r8, %tid.y;
	mad.lo.s32 	%r9, %r6, %r7, %r8;
	setp.gt.s32 	%p1, %r1, 2;
	setp.gt.u32 	%p2, %r9, 2;
	or.pred  	%p3, %p1, %p2;
	@%p3 bra 	$L__BB30_5;
	cvta.to.global.u64 	%rd4, %rd17;
	cvt.s64.s32 	%rd6, %r1;
	or.b64  	%rd23, %rd6, %rd19;
	and.b64  	%rd24, %rd23, -4294967296;
	setp.ne.s64 	%p4, %rd24, 0;
	@%p4 bra 	$L__BB30_3;
	cvt.u32.u64 	%r10, %rd19;
	cvt.u32.u64 	%r11, %rd6;
	div.u32 	%r12, %r11, %r10;
	mul.lo.s32 	%r13, %r12, %r10;
	sub.s32 	%r14, %r11, %r13;
	cvt.u64.u32 	%rd32, %r12;
	cvt.u64.u32 	%rd33, %r14;
	bra.uni 	$L__BB30_4;
$L__BB30_3:
	div.u64 	%rd32, %rd6, %rd19;
	mul.lo.s64 	%rd25, %rd32, %rd19;
	sub.s64 	%rd33, %rd6, %rd25;
$L__BB30_4:
	cvt.u64.u32 	%rd26, %r9;
	mul.lo.s64 	%rd27, %rd18, %rd26;
	mad.lo.s64 	%rd28, %rd27, %rd20, %rd32;
	mad.lo.s64 	%rd29, %rd28, %rd13, %rd4;
	shl.b64 	%rd30, %rd33, 2;
	add.s64 	%rd31, %rd29, %rd30;
	mov.b32 	%r15, 0;
	st.global.u32 	[%rd31], %r15;
$L__BB30_5:
	ret;

}
	// .globl	_Z21update_correct_labels6TensorPiS0_
.visible .entry _Z21update_correct_labels6TensorPiS0_(
	.param .align 8 .b8 _Z21update_correct_labels6TensorPiS0__param_0[80],
	.param .u64 .ptr .align 1 _Z21update_correct_labels6TensorPiS0__param_1,
	.param .u64 .ptr .align 1 _Z21update_correct_labels6TensorPiS0__param_2
)
{
	.reg .pred 	%p<59>;
	.reg .b32 	%r<73>;
	.reg .b32 	%f<31>;
	.reg .b64 	%rd<191>;

	ld.param.u64 	%rd27, [_Z21update_correct_labels6TensorPiS0__param_0+40];
	ld.param.u64 	%rd26, [_Z21update_correct_labels6TensorPiS0__param_0+32];
	ld.param.u64 	%rd22, [_Z21update_correct_labels6TensorPiS0__param_0];
	ld.param.u64 	%rd28, [_Z21update_correct_labels6TensorPiS0__param_0+48];
	ld.param.u64 	%rd31, [_Z21update_correct_labels6TensorPiS0__param_0+72];
	ld.param.u64 	%rd32, [_Z21update_correct_labels6TensorPiS0__param_1];
	ld.param.u64 	%rd33, [_Z21update_correct_labels6TensorPiS0__param_2];
	cvta.to.global.u64 	%rd2, %rd31;
	mov.u32 	%r17, %ctaid.x;
	mov.u32 	%r18, %ntid.x;
	mov.u32 	%r19, %tid.x;
	mad.lo.s32 	%r1, %r17, %r18, %r19;
	add.s64 	%rd3, %rd28, -3;
	setp.gt.u64 	%p2, %rd3, -3;
	mov.b32 	%r72, 0;
	@%p2 bra 	$L__BB31_12;
	cvta.to.global.u64 	%rd4, %rd26;
	setp.gt.s32 	%p3, %r1, -1;
	cvt.u64.u32 	%rd35, %r1;
	setp.gt.u64 	%p4, %rd27, %rd35;
	and.pred  	%p1, %p3, %p4;
	mul.lo.s64 	%rd5, %rd22, %rd35;
	add.s64 	%rd6, %rd4, %rd5;
	add.s64 	%rd7, %rd28, -2;
	and.b64  	%rd8, %rd7, 7;
	setp.lt.u64 	%p5, %rd3, 7;
	mov.b32 	%r72, 0;
	mov.b64 	%rd189, 1;
	@%p5 bra 	$L__BB31_4;
	and.b64  	%rd9, %rd7, -8;
	add.s64 	%rd37, %rd5, %rd4;
	add.s64 	%rd186, %rd37, 4;
	mov.b32 	%r72, 0;
	mov.b64 	%rd187, 1;
	mov.b32 	%r64, 4;
$L__BB31_3:
	.pragma "nounroll";
	setp.gt.u64 	%p6, %rd28, %rd187;
	selp.b64 	%rd38, %rd186, %rd2, %p6;
	selp.b64 	%rd39, %rd38, %rd2, %p1;
	ld.global.f32 	%f1, [%rd39];
	cvt.u64.u32 	%rd40, %r72;
	setp.gt.u64 	%p7, %rd28, %rd40;
	mul.wide.u32 	%rd41, %r72, 4;
	add.s64 	%rd42, %rd6, %rd41;
	selp.b64 	%rd43, %rd42, %rd2, %p7;
	selp.b64 	%rd44, %rd43, %rd2, %p1;
	ld.global.f32 	%f2, [%rd44];
	setp.gt.f32 	%p8, %f1, %f2;
	cvt.u32.u64 	%r24, %rd187;
	selp.b32 	%r25, %r24, %r72, %p8;
	add.s32 	%r27, %r64, -2;
	cvt.u64.u32 	%rd45, %r27;
	setp.gt.u64 	%p9, %rd28, %rd45;
	shl.b64 	%rd46, %rd187, 2;
	and.b64  	%rd47, %rd46, 17179869180;
	add.s64 	%rd48, %rd6, %rd47;
	add.s64 	%rd49, %rd48, 4;
	selp.b64 	%rd50, %rd49, %rd2, %p9;
	selp.b64 	%rd51, %rd50, %rd2, %p1;
	ld.global.f32 	%f3, [%rd51];
	cvt.u64.u32 	%rd52, %r25;
	setp.gt.u64 	%p10, %rd28, %rd52;
	mul.wide.u32 	%rd53, %r25, 4;
	add.s64 	%rd54, %rd6, %rd53;
	selp.b64 	%rd55, %rd54, %rd2, %p10;
	selp.b64 	%rd56, %rd55, %rd2, %p1;
	ld.global.f32 	%f4, [%rd56];
	setp.gt.f32 	%p11, %f3, %f4;
	selp.b32 	%r28, %r27, %r25, %p11;
	add.s32 	%r30, %r64, -1;
	cvt.u64.u32 	%rd57, %r30;
	setp.gt.u64 	%p12, %rd28, %rd57;
	add.s64 	%rd58, %rd48, 8;
	selp.b64 	%rd59, %rd58, %rd2, %p12;
	selp.b64 	%rd60, %rd59, %rd2, %p1;
	ld.global.f32 	%f5, [%rd60];
	cvt.u64.u32 	%rd61, %r28;
	setp.gt.u64 	%p13, %rd28, %rd61;
	mul.wide.u32 	%rd62, %r28, 4;
	add.s64 	%rd63, %rd6, %rd62;
	selp.b64 	%rd64, %rd63, %rd2, %p13;
	selp.b64 	%rd65, %rd64, %rd2, %p1;
	ld.global.f32 	%f6, [%rd65];
	setp.gt.f32 	%p14, %f5, %f6;
	selp.b32 	%r31, %r30, %r28, %p14;
	add.s32 	%r33, %r64, 4;
	cvt.u64.u32 	%rd66, %r64;
	setp.gt.u64 	%p15, %rd28, %rd66;
	add.s64 	%rd67, %rd48, 12;
	selp.b64 	%rd68, %rd67, %rd2, %p15;
	selp.b64 	%rd69, %rd68, %rd2, %p1;
	ld.global.f32 	%f7, [%rd69];
	cvt.u64.u32 	%rd70, %r31;
	setp.gt.u64 	%p16, %rd28, %rd70;
	mul.wide.u32 	%rd71, %r31, 4;
	add.s64 	%rd72, %rd6, %rd71;
	selp.b64 	%rd73, %rd72, %rd2, %p16;
	selp.b64 	%rd74, %rd73, %rd2, %p1;
	ld.global.f32 	%f8, [%rd74];
	setp.gt.f32 	%p17, %f7, %f8;
	selp.b32 	%r34, %r64, %r31, %p17;
	add.s32 	%r36, %r64, 1;
	cvt.u64.u32 	%rd75, %r36;
	setp.gt.u64 	%p18, %rd28, %rd75;
	add.s64 	%rd76, %rd48, 16;
	selp.b64 	%rd77, %rd76, %rd2, %p18;
	selp.b64 	%rd78, %rd77, %rd2, %p1;
	ld.global.f32 	%f9, [%rd78];
	cvt.u64.u32 	%rd79, %r34;
	setp.gt.u64 	%p19, %rd28, %rd79;
	mul.wide.u32 	%rd80, %r34, 4;
	add.s64 	%rd81, %rd6, %rd80;
	selp.b64 	%rd82, %rd81, %rd2, %p19;
	selp.b64 	%rd83, %rd82, %rd2, %p1;
	ld.global.f32 	%f10, [%rd83];
	setp.gt.f32 	%p20, %f9, %f10;
	selp.b32 	%r37, %r36, %r34, %p20;
	add.s32 	%r39, %r64, 2;
	cvt.u64.u32 	%rd84, %r39;
	setp.gt.u64 	%p21, %rd28, %rd84;
	add.s64 	%rd85, %rd48, 20;
	selp.b64 	%rd86, %rd85, %rd2, %p21;
	selp.b64 	%rd87, %rd86, %rd2, %p1;
	ld.global.f32 	%f11, [%rd87];
	cvt.u64.u32 	%rd88, %r37;
	setp.gt.u64 	%p22, %rd28, %rd88;
	mul.wide.u32 	%rd89, %r37, 4;
	add.s64 	%rd90, %rd6, %rd89;
	selp.b64 	%rd91, %rd90, %rd2, %p22;
	selp.b64 	%rd92, %rd91, %rd2, %p1;
	ld.global.f32 	%f12, [%rd92];
	setp.gt.f32 	%p23, %f11, %f12;
	selp.b32 	%r40, %r39, %r37, %p23;
	add.s32 	%r42, %r64, 3;
	cvt.u64.u32 	%rd93, %r42;
	setp.gt.u64 	%p24, %rd28, %rd93;
	add.s64 	%rd94, %rd48, 24;
	selp.b64 	%rd95, %rd94, %rd2, %p24;
	selp.b64 	%rd96, %rd95, %rd2, %p1;
	ld.global.f32 	%f13, [%rd96];
	cvt.u64.u32 	%rd97, %r40;
	setp.gt.u64 	%p25, %rd28, %rd97;
	mul.wide.u32 	%rd98, %r40, 4;
	add.s64 	%rd99, %rd6, %rd98;
	selp.b64 	%rd100, %rd99, %rd2, %p25;
	selp.b64 	%rd101, %rd100, %rd2, %p1;
	ld.global.f32 	%f14, [%rd101];
	setp.gt.f32 	%p26, %f13, %f14;
	selp.b32 	%r43, %r42, %r40, %p26;
	cvt.u64.u32 	%rd102, %r33;
	setp.gt.u64 	%p27, %rd28, %rd102;
	add.s64 	%rd103, %rd48, 28;
	selp.b64 	%rd104, %rd103, %rd2, %p27;
	selp.b64 	%rd105, %rd104, %rd2, %p1;
	ld.global.f32 	%f15, [%rd105];
	cvt.u64.u32 	%rd106, %r43;
	setp.gt.u64 	%p28, %rd28, %rd106;
	mul.wide.u32 	%rd107, %r43, 4;
	add.s64 	%rd108, %rd6, %rd107;
	selp.b64 	%rd109, %rd108, %rd2, %p28;
	selp.b64 	%rd110, %rd109, %rd2, %p1;
	ld.global.f32 	%f16, [%rd110];
	setp.gt.f32 	%p29, %f15, %f16;
	selp.b32 	%r72, %r33, %r43, %p29;
	add.s64 	%rd189, %rd187, 8;
	add.s64 	%rd111, %rd187, 7;
	add.s32 	%r64, %r64, 8;
	add.s64 	%rd186, %rd186, 32;
	setp.ne.s64 	%p30, %rd111, %rd9;
	mov.u64 	%rd187, %rd189;
	@%p30 bra 	$L__BB31_3;
$L__BB31_4:
	setp.eq.s64 	%p31, %rd8, 0;
	@%p31 bra 	$L__BB31_12;
	and.b64  	%rd17, %rd7, 3;
	setp.lt.u64 	%p32, %rd8, 4;
	@%p32 bra 	$L__BB31_7;
	cvt.u32.u64 	%r46, %rd189;
	setp.gt.u64 	%p33, %rd28, %rd189;
	shl.b64 	%rd112, %rd189, 2;
	add.s64 	%rd113, %rd6, %rd112;
	selp.b64 	%rd114, %rd113, %rd2, %p33;
	selp.b64 	%rd115, %rd114, %rd2, %p1;
	ld.global.f32 	%f17, [%rd115];
	cvt.u64.u32 	%rd116, %r72;
	setp.gt.u64 	%p34, %rd28, %rd116;
	mul.wide.u32 	%rd117, %r72, 4;
	add.s64 	%rd118, %rd6, %rd117;
	selp.b64 	%rd119, %rd118, %rd2, %p34;
	selp.b64 	%rd120, %rd119, %rd2, %p1;
	ld.global.f32 	%f18, [%rd120];
	setp.gt.f32 	%p35, %f17, %f18;
	selp.b32 	%r47, %r46, %r72, %p35;
	add.s32 	%r49, %r46, 1;
	cvt.u64.u32 	%rd121, %r49;
	setp.gt.u64 	%p36, %rd28, %rd121;
	and.b64  	%rd122, %rd112, 17179869180;
	add.s64 	%rd123, %rd6, %rd122;
	add.s64 	%rd124, %rd123, 4;
	selp.b64 	%rd125, %rd124, %rd2, %p36;
	selp.b64 	%rd126, %rd125, %rd2, %p1;
	ld.global.f32 	%f19, [%rd126];
	cvt.u64.u32 	%rd127, %r47;
	setp.gt.u64 	%p37, %rd28, %rd127;
	mul.wide.u32 	%rd128, %r47, 4;
	add.s64 	%rd129, %rd6, %rd128;
	selp.b64 	%rd130, %rd129, %rd2, %p37;
	selp.b64 	%rd131, %rd130, %rd2, %p1;
	ld.global.f32 	%f20, [%rd131];
	setp.gt.f32 	%p38, %f19, %f20;
	selp.b32 	%r50, %r49, %r47, %p38;
	add.s32 	%r52, %r46, 2;
	cvt.u64.u32 	%rd132, %r52;
	setp.gt.u64 	%p39, %rd28, %rd132;
	add.s64 	%rd133, %rd123, 8;
	selp.b64 	%rd134, %rd133, %rd2, %p39;
	selp.b64 	%rd135, %rd134, %rd2, %p1;
	ld.global.f32 	%f21, [%rd135];
	cvt.u64.u32 	%rd136, %r50;
	setp.gt.u64 	%p40, %rd28, %rd136;
	mul.wide.u32 	%rd137, %r50, 4;
	add.s64 	%rd138, %rd6, %rd137;
	selp.b64 	%rd139, %rd138, %rd2, %p40;
	selp.b64 	%rd140, %rd139, %rd2, %p1;
	ld.global.f32 	%f22, [%rd140];
	setp.gt.f32 	%p41, %f21, %f22;
	selp.b32 	%r53, %r52, %r50, %p41;
	add.s32 	%r55, %r46, 3;
	cvt.u64.u32 	%rd141, %r55;
	setp.gt.u64 	%p42, %rd28, %rd141;
	add.s64 	%rd142, %rd123, 12;
	selp.b64 	%rd143, %rd142, %rd2, %p42;
	selp.b64 	%rd144, %rd143, %rd2, %p1;
	ld.global.f32 	%f23, [%rd144];
	cvt.u64.u32 	%rd145, %r53;
	setp.gt.u64 	%p43, %rd28, %rd145;
	mul.wide.u32 	%rd146, %r53, 4;
	add.s64 	%rd147, %rd6, %rd146;
	selp.b64 	%rd148, %rd147, %rd2, %p43;
	selp.b64 	%rd149, %rd148, %rd2, %p1;
	ld.global.f32 	%f24, [%rd149];
	setp.gt.f32 	%p44, %f23, %f24;
	selp.b32 	%r72, %r55, %r53, %p44;
	add.s64 	%rd150, %rd189, 4;
	and.b64  	%rd189, %rd150, 4294967295;
$L__BB31_7:
	setp.eq.s64 	%p45, %rd17, 0;
	@%p45 bra 	$L__BB31_12;
	setp.eq.s64 	%p46, %rd17, 1;
	@%p46 bra 	$L__BB31_10;
	cvt.u32.u64 	%r57, %rd189;
	setp.gt.u64 	%p47, %rd28, %rd189;
	shl.b64 	%rd151, %rd189, 2;
	add.s64 	%rd152, %rd6, %rd151;
	selp.b64 	%rd153, %rd152, %rd2, %p47;
	selp.b64 	%rd154, %rd153, %rd2, %p1;
	ld.global.f32 	%f25, [%rd154];
	cvt.u64.u32 	%rd155, %r72;
	setp.gt.u64 	%p48, %rd28, %rd155;
	mul.wide.u32 	%rd156, %r72, 4;
	add.s64 	%rd157, %rd6, %rd156;
	selp.b64 	%rd158, %rd157, %rd2, %p48;
	selp.b64 	%rd159, %rd158, %rd2, %p1;
	ld.global.f32 	%f26, [%rd159];
	setp.gt.f32 	%p49, %f25, %f26;
	selp.b32 	%r58, %r57, %r72, %p49;
	add.s32 	%r60, %r57, 1;
	cvt.u64.u32 	%rd160, %r60;
	setp.gt.u64 	%p50, %rd28, %rd160;
	and.b64  	%rd161, %rd151, 17179869180;
	add.s64 	%rd162, %rd6, %rd161;
	add.s64 	%rd163, %rd162, 4;
	selp.b64 	%rd164, %rd163, %rd2, %p50;
	selp.b64 	%rd165, %rd164, %rd2, %p1;
	ld.global.f32 	%f27, [%rd165];
	cvt.u64.u32 	%rd166, %r58;
	setp.gt.u64 	%p51, %rd28, %rd166;
	mul.wide.u32 	%rd167, %r58, 4;
	add.s64 	%rd168, %rd6, %rd167;
	selp.b64 	%rd169, %rd168, %rd2, %p51;
	selp.b64 	%rd170, %rd169, %rd2, %p1;
	ld.global.f32 	%f28, [%rd170];
	setp.gt.f32 	%p52, %f27, %f28;
	selp.b32 	%r72, %r60, %r58, %p52;
	add.s64 	%rd171, %rd189, 2;
	and.b64  	%rd189, %rd171, 4294967295;
$L__BB31_10:
	and.b64  	%rd172, %rd28, 1;
	setp.eq.b64 	%p53, %rd172, 1;
	not.pred 	%p54, %p53;
	@%p54 bra 	$L__BB31_12;
	cvt.u32.u64 	%r61, %rd189;
	setp.gt.u64 	%p55, %rd28, %rd189;
	shl.b64 	%rd173, %rd189, 2;
	add.s64 	%rd174, %rd6, %rd173;
	selp.b64 	%rd175, %rd174, %rd2, %p55;
	selp.b64 	%rd176, %rd175, %rd2, %p1;
	ld.global.f32 	%f29, [%rd176];
	cvt.u64.u32 	%rd177, %r72;
	setp.gt.u64 	%p56, %rd28, %rd177;
	mul.wide.u32 	%rd178, %r72, 4;
	add.s64 	%rd179, %rd6, %rd178;
	selp.b64 	%rd180, %rd179, %rd2, %p56;
	selp.b64 	%rd181, %rd180, %rd2, %p1;
	ld.global.f32 	%f30, [%rd181];
	setp.gt.f32 	%p57, %f29, %f30;
	selp.b32 	%r72, %r61, %r72, %p57;
$L__BB31_12:
	cvta.to.global.u64 	%rd182, %rd32;
	mul.wide.s32 	%rd183, %r1, 4;
	add.s64 	%rd184, %rd182, %rd183;
	ld.global.u32 	%r62, [%rd184];
	setp.ne.s32 	%p58, %r72, %r62;
	@%p58 bra 	$L__BB31_14;
	cvta.to.global.u64 	%rd185, %rd33;
	atom.global.add.u32 	%r63, [%rd185], 1;
$L__BB31_14:
	ret;

}
	// .globl	_Z9testWhere6Tensormm
.visible .entry _Z9testWhere6Tensormm(
	.param .align 8 .b8 _Z9testWhere6Tensormm_param_0[80],
	.param .u64 _Z9testWhere6Tensormm_param_1,
	.param .u64 _Z9testWhere6Tensormm_param_2
)
{
	.reg .pred 	%p<2>;
	.reg .b32 	%r<7>;
	.reg .b64 	%rd<26>;

	ld.param.u64 	%rd1, [_Z9testWhere6Tensormm_param_0];
	ld.param.u64 	%rd2, [_Z9testWhere6Tensormm_param_0+32];
	ld.param.u64 	%rd3, [_Z9testWhere6Tensormm_param_0+40];
	ld.param.u64 	%rd5, [_Z9testWhere6Tensormm_param_0+56];
	ld.param.u64 	%rd4, [_Z9testWhere6Tensormm_param_0+48];
	ld.param.s32 	%rd6, [_Z9testWhere6Tensormm_param_1];
	ld.param.u64 	%rd13, [_Z9testWhere6Tensormm_param_2];
	or.b64  	%rd14, %rd6, %rd4;
	and.b64  	%rd15, %rd14, -4294967296;
	setp.ne.s64 	%p1, %rd15, 0;
	@%p1 bra 	$L__BB32_2;
	cvt.u32.u64 	%r1, %rd4;
	cvt.u32.u64 	%r2, %rd6;
	div.u32 	%r3, %r2, %r1;
	mul.lo.s32 	%r4, %r3, %r1;
	sub.s32 	%r5, %r2, %r4;
	cvt.u64.u32 	%rd24, %r3;
	cvt.u64.u32 	%rd25, %r5;
	bra.uni 	$L__BB32_3;
$L__BB32_2:
	div.u64 	%rd24, %rd6, %rd4;
	mul.lo.s64 	%rd16, %rd24, %rd4;
	sub.s64 	%rd25, %rd6, %rd16;
$L__BB32_3:
	cvt.s64.s32 	%rd17, %rd13;
	mul.lo.s64 	%rd18, %rd5, %rd3;
	mad.lo.s64 	%rd19, %rd18, %rd17, %rd24;
	cvta.to.global.u64 	%rd20, %rd2;
	mad.lo.s64 	%rd21, %rd19, %rd1, %rd20;
	shl.b64 	%rd22, %rd25, 2;
	add.s64 	%rd23, %rd21, %rd22;
	mov.b32 	%r6, 1143373824;
	st.global.u32 	[%rd23], %r6;
	ret;

}
	// .globl	_Z4testiPi
.visible .entry _Z4testiPi(
	.param .u32 _Z4testiPi_param_0,
	.param .u64 .ptr .align 1 _Z4testiPi_param_1
)
{
	.reg .b32 	%r<3>;
	.reg .b64 	%rd<3>;

	ld.param.u32 	%r1, [_Z4testiPi_param_0];
	ld.param.u64 	%rd1, [_Z4testiPi_param_1];
	cvta.to.global.u64 	%rd2, %rd1;
	add.s32 	%r2, %r1, 1;
	st.global.u32 	[%rd2], %r2;
	ret;

}


// ===== COMPILED SASS (sm_100) =====

	.target	sm_100

	.elftype	@"ET_EXEC"


//--------------------- .note.nv.tkinfo           --------------------------
	.section	.note.nv.tkinfo,"",@"SHT_NOTE"
	.sectionflags	@"SHF_NOTE_NV_TKINFO"
	.tkinfo
        /*0018*/ 	.word	0x00000002
        /*0030*/ 	.string	""
        /*0030*/ 	.string	"ptxas"
        /*0030*/ 	.string	"Cuda compilation tools, release 13.0, V13.0.88"
        /*0030*/ 	.string	"Build cuda_13.0.r13.0/compiler.36424714_0"
        /*0030*/ 	.string	"-arch sm_100 -m 64 "



//--------------------- .note.nv.cuinfo           --------------------------
	.section	.note.nv.cuinfo,"",@"SHT_NOTE"
	.sectionflags	@"SHF_NOTE_NV_CUINFO"
        /*0018*/ 	.short	0x0002
        /*001a*/ 	.short	0x0064
        /*001c*/ 	.short	0x0082
	.zero		2


//--------------------- .nv.info                  --------------------------
	.section	.nv.info,"",@"SHT_CUDA_INFO"
	.align	4


	//----- nvinfo : EIATTR_REGCOUNT
	.align		4
        /*0000*/ 	.byte	0x04, 0x2f
        /*0002*/ 	.short	(.L_1 - .L_0)
	.align		4
.L_0:
        /*0004*/ 	.word	index@(_Z9matmulvecPfS_iiS_)
        /*0008*/ 	.word	0x0000001e


	//----- nvinfo : EIATTR_FRAME_SIZE
	.align		4
.L_1:
        /*000c*/ 	.byte	0x04, 0x11
        /*000e*/ 	.short	(.L_3 - .L_2)
	.align		4
.L_2:
        /*0010*/ 	.word	index@(_Z9matmulvecPfS_iiS_)
        /*0014*/ 	.word	0x00000000


	//----- nvinfo : EIATTR_REGCOUNT
	.align		4
.L_3:
        /*0018*/ 	.byte	0x04, 0x2f
        /*001a*/ 	.short	(.L_5 - .L_4)
	.align		4
.L_4:
        /*001c*/ 	.word	index@(_Z9matmulmat6TensorS_S_)
        /*0020*/ 	.word	0x00000020


	//----- nvinfo : EIATTR_FRAME_SIZE
	.align		4
.L_5:
        /*0024*/ 	.byte	0x04, 0x11
        /*0026*/ 	.short	(.L_7 - .L_6)
	.align		4
.L_6:
        /*0028*/ 	.word	index@(_Z9matmulmat6TensorS_S_)
        /*002c*/ 	.word	0x00000000


	//----- nvinfo : EIATTR_REGCOUNT
	.align		4
.L_7:
        /*0030*/ 	.byte	0x04, 0x2f
        /*0032*/ 	.short	(.L_9 - .L_8)
	.align		4
.L_8:
        /*0034*/ 	.word	index@(_Z10matmulmatT6TensorS_S_)
        /*0038*/ 	.word	0x00000020


	//----- nvinfo : EIATTR_FRAME_SIZE
	.align		4
.L_9:
        /*003c*/ 	.byte	0x04, 0x11
        /*003e*/ 	.short	(.L_11 - .L_10)
	.align		4
.L_10:
        /*0040*/ 	.word	index@(_Z10matmulmatT6TensorS_S_)
        /*0044*/ 	.word	0x00000000


	//----- nvinfo : EIATTR_REGCOUNT
	.align		4
.L_11:
        /*0048*/ 	.byte	0x04, 0x2f
        /*004a*/ 	.short	(.L_13 - .L_12)
	.align		4
.L_12:
        /*004c*/ 	.word	index@(_Z16matmulmatTtoconv6TensorS_S_)
        /*0050*/ 	.word	0x00000020


	//----- nvinfo : EIATTR_FRAME_SIZE
	.align		4
.L_13:
        /*0054*/ 	.byte	0x04, 0x11
        /*0056*/ 	.short	(.L_15 - .L_14)
	.align		4
.L_14:
        /*0058*/ 	.word	index@($__internal_27_$__cuda_sm20_div_u64)
        /*005c*/ 	.word	0x00000000


	//----- nvinfo : EIATTR_FRAME_SIZE
	.align		4
.L_15:
        /*0060*/ 	.byte	0x04, 0x11
        /*0062*/ 	.short	(.L_17 - .L_16)
	.align		4
.L_16:
        /*0064*/ 	.word	index@(_Z16matmulmatTtoconv6TensorS_S_)
        /*0068*/ 	.word	0x00000000


	//----- nvinfo : EIATTR_REGCOUNT
	.align		4
.L_17:
        /*006c*/ 	.byte	0x04, 0x2f
        /*006e*/ 	.short	(.L_19 - .L_18)
	.align		4
.L_18:
        /*0070*/ 	.word	index@(_Z9convmulfc6TensorS_S_)
        /*0074*/ 	.word	0x00000022


	//----- nvinfo : EIATTR_FRAME_SIZE
	.align		4
.L_19:
        /*0078*/ 	.byte	0x04, 0x11
        /*007a*/ 	.short	(.L_21 - .L_20)
	.align		4
.L_20:
        /*007c*/ 	.word	index@($__internal_26_$__cuda_sm20_div_u64)
        /*0080*/ 	.word	0x00000000


	//----- nvinfo : EIATTR_FRAME_SIZE
	.align		4
.L_21:
        /*0084*/ 	.byte	0x04, 0x11
        /*0086*/ 	.short	(.L_23 - .L_22)
	.align		4
.L_22:
        /*0088*/ 	.word	index@(_Z9convmulfc6TensorS_S_)
        /*008c*/ 	.word	0x00000000


	//----- nvinfo : EIATTR_REGCOUNT
	.align		4
.L_23:
        /*0090*/ 	.byte	0x04, 0x2f
        /*0092*/ 	.short	(.L_25 - .L_24)
	.align		4
.L_24:
        /*0094*/ 	.word	index@(_Z11simple_bias6TensorS_S_)
        /*0098*/ 	.word	0x00000010


	//----- nvinfo : EIATTR_FRAME_SIZE
	.align		4
.L_25:
        /*009c*/ 	.byte	0x04, 0x11
        /*009e*/ 	.short	(.L_27 - .L_26)
	.align		4
.L_26:
        /*00a0*/ 	.word	index@(_Z11simple_bias6TensorS_S_)
        /*00a4*/ 	.word	0x00000000


	//----- nvinfo : EIATTR_REGCOUNT
	.align		4
.L_27:
        /*00a8*/ 	.byte	0x04, 0x2f
        /*00aa*/ 	.short	(.L_29 - .L_28)
	.align		4
.L_28:
        /*00ac*/ 	.word	index@(_Z16filter_transform6TensorS_S_)
        /*00b0*/ 	.word	0x00000030


	//----- nvinfo : EIATTR_FRAME_SIZE
	.align		4
.L_29:
        /*00b4*/ 	.byte	0x04, 0x11
        /*00b6*/ 	.short	(.L_31 - .L_30)
	.align		4
.L_30:
        /*00b8*/ 	.word	index@($__internal_25_$__cuda_sm20_div_u64)
        /*00bc*/ 	.word	0x00000000


	//----- nvinfo : EIATTR_FRAME_SIZE
	.align		4
.L_31:
        /*00c0*/ 	.byte	0x04, 0x11
        /*00c2*/ 	.short	(.L_33 - .L_32)
	.align		4
.L_32:
        /*00c4*/ 	.word	index@(_Z16filter_transform6TensorS_S_)
        /*00c8*/ 	.word	0x00000000


	//----- nvinfo : EIATTR_REGCOUNT
	.align		4
.L_33:
        /*00cc*/ 	.byte	0x04, 0x2f
        /*00ce*/ 	.short	(.L_35 - .L_34)
	.align		4
.L_34:
        /*00d0*/ 	.word	index@(_Z24flipped_filter_transform6TensorS_S_)
        /*00d4*/ 	.word	0x00000020


	//----- nvinfo : EIATTR_FRAME_SIZE
	.align		4
.L_35:
        /*00d8*/ 	.byte	0x04, 0x11
        /*00da*/ 	.short	(.L_37 - .L_36)
	.align		4
.L_36:
        /*00dc*/ 	.word	index@($__internal_24_$__cuda_sm20_div_u64)
        /*00e0*/ 	.word	0x00000000


	//----- nvinfo : EIATTR_FRAME_SIZE
	.align		4
.L_37:
        /*00e4*/ 	.byte	0x04, 0x11
        /*00e6*/ 	.short	(.L_39 - .L_38)
	.align		4
.L_38:
        /*00e8*/ 	.word	index@(_Z24flipped_filter_transform6TensorS_S_)
        /*00ec*/ 	.word	0x00000000


	//----- nvinfo : EIATTR_REGCOUNT
	.align		4
.L_39:
        /*00f0*/ 	.byte	0x04, 0x2f
        /*00f2*/ 	.short	(.L_41 - .L_40)
	.align		4
.L_40:
        /*00f4*/ 	.word	index@(_Z13map_transform6TensorS_S_)
        /*00f8*/ 	.word	0x00000028


	//----- nvinfo : EIATTR_FRAME_SIZE
	.align		4
.L_41:
        /*00fc*/ 	.byte	0x04, 0x11
        /*00fe*/ 	.short	(.L_43 - .L_42)
	.align		4
.L_42:
        /*0100*/ 	.word	index@($__internal_23_$__cuda_sm20_rem_u64)
        /*0104*/ 	.word	0x00000040


	//----- nvinfo : EIATTR_FRAME_SIZE
	.align		4
.L_43:
        /*0108*/ 	.byte	0x04, 0x11
        /*010a*/ 	.short	(.L_45 - .L_44)
	.align		4
.L_44:
        /*010c*/ 	.word	index@($__internal_22_$__cuda_sm20_div_u64)
        /*0110*/ 	.word	0x00000040


	//----- nvinfo : EIATTR_FRAME_SIZE
	.align		4
.L_45:
        /*0114*/ 	.byte	0x04, 0x11
        /*0116*/ 	.short	(.L_47 - .L_46)
	.align		4
.L_46:
        /*0118*/ 	.word	index@(_Z13map_transform6TensorS_S_)
        /*011c*/ 	.word	0x00000040


	//----- nvinfo : EIATTR_REGCOUNT
	.align		4
.L_47:
        /*0120*/ 	.byte	0x04, 0x2f
        /*0122*/ 	.short	(.L_49 - .L_48)
	.align		4
.L_48:
        /*0124*/ 	.word	index@(_Z26map_transform_for_backprop6TensorS_S_)
        /*0128*/ 	.word	0x0000002a


	//----- nvinfo : EIATTR_FRAME_SIZE
	.align		4
.L_49:
        /*012c*/ 	.byte	0x04, 0x11
        /*012e*/ 	.short	(.L_51 - .L_50)
	.align		4
.L_50:
        /*0130*/ 	.word	index@($__internal_21_$__cuda_sm20_rem_u64)
        /*0134*/ 	.word	0x00000000


	//----- nvinfo : EIATTR_FRAME_SIZE
	.align		4
.L_51:
        /*0138*/ 	.byte	0x04, 0x11
        /*013a*/ 	.short	(.L_53 - .L_52)
	.align		4
.L_52:
        /*013c*/ 	.word	index@($__internal_20_$__cuda_sm20_div_u64)
        /*0140*/ 	.word	0x00000000


	//----- nvinfo : EIATTR_FRAME_SIZE
	.align		4
.L_53:
        /*0144*/ 	.byte	0x04, 0x11
        /*0146*/ 	.short	(.L_55 - .L_54)
	.align		4
.L_54:
        /*0148*/ 	.word	index@(_Z26map_transform_for_backprop6TensorS_S_)
        /*014c*/ 	.word	0x00000000


	//----- nvinfo : EIATTR_REGCOUNT
	.align		4
.L_55:
        /*0150*/ 	.byte	0x04, 0x2f
        /*0152*/ 	.short	(.L_57 - .L_56)
	.align		4
.L_56:
        /*0154*/ 	.word	index@(_Z29inverse_transform_for_weights6TensorS_fS_)
        /*0158*/ 	.word	0x00000020


	//----- nvinfo : EIATTR_FRAME_SIZE
	.align		4
.L_57:
        /*015c*/ 	.byte	0x04, 0x11
        /*015e*/ 	.short	(.L_59 - .L_58)
	.align		4
.L_58:
        /*0160*/ 	.word	index@($__internal_19_$__cuda_sm20_rem_u64)
        /*0164*/ 	.word	0x00000030


	//----- nvinfo : EIATTR_FRAME_SIZE
	.align		4
.L_59:
        /*0168*/ 	.byte	0x04, 0x11
        /*016a*/ 	.short	(.L_61 - .L_60)
	.align		4
.L_60:
        /*016c*/ 	.word	index@($__internal_18_$__cuda_sm20_div_u64)
        /*0170*/ 	.word	0x00000030


	//----- nvinfo : EIATTR_FRAME_SIZE
	.align		4
.L_61:
        /*0174*/ 	.byte	0x04, 0x11
        /*0176*/ 	.short	(.L_63 - .L_62)
	.align		4
.L_62:
        /*0178*/ 	.word	index@(_Z29inverse_transform_for_weights6TensorS_fS_)
        /*017c*/ 	.word	0x00000030


	//----- nvinfo : EIATTR_REGCOUNT
	.align		4
.L_63:
        /*0180*/ 	.byte	0x04, 0x2f
        /*0182*/ 	.short	(.L_65 - .L_64)
	.align		4
.L_64:
        /*0184*/ 	.word	index@(_Z27inverse_transform_with_bias6TensorS_12CustomMatrixS_)
        /*0188*/ 	.word	0x00000038


	//----- nvinfo : EIATTR_FRAME_SIZE
	.align		4
.L_65:
        /*018c*/ 	.byte	0x04, 0x11
        /*018e*/ 	.short	(.L_67 - .L_66)
	.align		4
.L_66:
        /*0190*/ 	.word	index@($__internal_17_$__cuda_sm20_rem_u64)
        /*0194*/ 	.word	0x00000020


	//----- nvinfo : EIATTR_FRAME_SIZE
	.align		4
.L_67:
        /*0198*/ 	.byte	0x04, 0x11
        /*019a*/ 	.short	(.L_69 - .L_68)
	.align		4
.L_68:
        /*019c*/ 	.word	index@($__internal_16_$__cuda_sm20_div_u64)
        /*01a0*/ 	.word	0x00000020


	//----- nvinfo : EIATTR_FRAME_SIZE
	.align		4
.L_69:
        /*01a4*/ 	.byte	0x04, 0x11
        /*01a6*/ 	.short	(.L_71 - .L_70)
	.align		4
.L_70:
        /*01a8*/ 	.word	index@(_Z27inverse_transform_with_bias6TensorS_12CustomMatrixS_)
        /*01ac*/ 	.word	0x00000020


	//----- nvinfo : EIATTR_REGCOUNT
	.align		4
.L_71:
        /*01b0*/ 	.byte	0x04, 0x2f
        /*01b2*/ 	.short	(.L_73 - .L_72)
	.align		4
.L_72:
        /*01b4*/ 	.word	index@(_Z17inverse_transform6TensorS_S_)
        /*01b8*/ 	.word	0x00000038


	//----- nvinfo : EIATTR_FRAME_SIZE
	.align		4
.L_73:
        /*01bc*/ 	.byte	0x04, 0x11
        /*01be*/ 	.short	(.L_75 - .L_74)
	.align		4
.L_74:
        /*01c0*/ 	.word	index@($__internal_15_$__cuda_sm20_rem_u64)
        /*01c4*/ 	.word	0x00000020


	//----- nvinfo : EIATTR_FRAME_SIZE
	.align		4
.L_75:
        /*01c8*/ 	.byte	0x04, 0x11
        /*01ca*/ 	.short	(.L_77 - .L_76)
	.align		4
.L_76:
        /*01cc*/ 	.word	index@($__internal_14_$__cuda_sm20_div_u64)
        /*01d0*/ 	.word	0x00000020


	//----- nvinfo : EIATTR_FRAME_SIZE
	.align		4
.L_77:
        /*01d4*/ 	.byte	0x04, 0x11
        /*01d6*/ 	.short	(.L_79 - .L_78)
	.align		4
.L_78:
        /*01d8*/ 	.word	index@(_Z17inverse_transform6TensorS_S_)
        /*01dc*/ 	.word	0x00000020


	//----- nvinfo : EIATTR_REGCOUNT
	.align		4
.L_79:
        /*01e0*/ 	.byte	0x04, 0x2f
        /*01e2*/ 	.short	(.L_81 - .L_80)
	.align		4
.L_80:
        /*01e4*/ 	.word	index@(_Z16conv_relu_kernel6TensorS_)
        /*01e8*/ 	.word	0x00000020


	//----- nvinfo : EIATTR_FRAME_SIZE
	.align		4
.L_81:
        /*01ec*/ 	.byte	0x04, 0x11
        /*01ee*/ 	.short	(.L_83 - .L_82)
	.align		4
.L_82:
        /*01f0*/ 	.word	index@($__internal_13_$__cuda_sm20_div_u64)
        /*01f4*/ 	.word	0x00000000


	//----- nvinfo : EIATTR_FRAME_SIZE
	.align		4
.L_83:
        /*01f8*/ 	.byte	0x04, 0x11
        /*01fa*/ 	.short	(.L_85 - .L_84)
	.align		4
.L_84:
        /*01fc*/ 	.word	index@(_Z16conv_relu_kernel6TensorS_)
        /*0200*/ 	.word	0x00000000


	//----- nvinfo : EIATTR_REGCOUNT
	.align		4
.L_85:
        /*0204*/ 	.byte	0x04, 0x2f
        /*0206*/ 	.short	(.L_87 - .L_86)
	.align		4
.L_86:
        /*0208*/ 	.word	index@(_Z20conv_relu_derivative6TensorS_)
        /*020c*/ 	.word	0x00000017


	//----- nvinfo : EIATTR_FRAME_SIZE
	.align		4
.L_87:
        /*0210*/ 	.byte	0x04, 0x11
        /*0212*/ 	.short	(.L_89 - .L_88)
	.align		4
.L_88:
        /*0214*/ 	.word	index@($__internal_12_$__cuda_sm20_div_u64)
        /*0218*/ 	.word	0x00000000


	//----- nvinfo : EIATTR_FRAME_SIZE
	.align		4
.L_89:
        /*021c*/ 	.byte	0x04, 0x11
        /*021e*/ 	.short	(.L_91 - .L_90)
	.align		4
.L_90:
        /*0220*/ 	.word	index@(_Z20conv_relu_derivative6TensorS_)
        /*0224*/ 	.word	0x00000000


	//----- nvinfo : EIATTR_REGCOUNT
	.align		4
.L_91:
        /*0228*/ 	.byte	0x04, 0x2f
        /*022a*/ 	.short	(.L_93 - .L_92)
	.align		4
.L_92:
        /*022c*/ 	.word	index@(_Z20wts_input_mul_filter6TensorS_S_)
        /*0230*/ 	.word	0x00000038


	//----- nvinfo : EIATTR_FRAME_SIZE
	.align		4
.L_93:
        /*0234*/ 	.byte	0x04, 0x11
        /*0236*/ 	.short	(.L_95 - .L_94)
	.align		4
.L_94:
        /*0238*/ 	.word	index@($__internal_11_$__cuda_sm20_div_u64)
        /*023c*/ 	.word	0x00000000


	//----- nvinfo : EIATTR_FRAME_SIZE
	.align		4
.L_95:
        /*0240*/ 	.byte	0x04, 0x11
        /*0242*/ 	.short	(.L_97 - .L_96)
	.align		4
.L_96:
        /*0244*/ 	.word	index@(_Z20wts_input_mul_filter6TensorS_S_)
        /*0248*/ 	.word	0x00000000


	//----- nvinfo : EIATTR_REGCOUNT
	.align		4
.L_97:
        /*024c*/ 	.byte	0x04, 0x2f
        /*024e*/ 	.short	(.L_99 - .L_98)
	.align		4
.L_98:
        /*0250*/ 	.word	index@(_Z20wts_ll_acts_mul_errs6TensorS_S_)
        /*0254*/ 	.word	0x00000022


	//----- nvinfo : EIATTR_FRAME_SIZE
	.align		4
.L_99:
        /*0258*/ 	.byte	0x04, 0x11
        /*025a*/ 	.short	(.L_101 - .L_100)
	.align		4
.L_100:
        /*025c*/ 	.word	index@($__internal_10_$__cuda_sm20_div_u64)
        /*0260*/ 	.word	0x00000000


	//----- nvinfo : EIATTR_FRAME_SIZE
	.align		4
.L_101:
        /*0264*/ 	.byte	0x04, 0x11
        /*0266*/ 	.short	(.L_103 - .L_102)
	.align		4
.L_102:
        /*0268*/ 	.word	index@(_Z20wts_ll_acts_mul_errs6TensorS_S_)
        /*026c*/ 	.word	0x00000000


	//----- nvinfo : EIATTR_REGCOUNT
	.align		4
.L_103:
        /*0270*/ 	.byte	0x04, 0x2f
        /*0272*/ 	.short	(.L_105 - .L_104)
	.align		4
.L_104:
        /*0274*/ 	.word	index@(_Z15wts_nle_mul_nlw6TensorS_S_)
        /*0278*/ 	.word	0x00000038


	//----- nvinfo : EIATTR_FRAME_SIZE
	.align		4
.L_105:
        /*027c*/ 	.byte	0x04, 0x11
        /*027e*/ 	.short	(.L_107 - .L_106)
	.align		4
.L_106:
        /*0280*/ 	.word	index@($__internal_9_$__cuda_sm20_div_u64)
        /*0284*/ 	.word	0x00000000


	//----- nvinfo : EIATTR_FRAME_SIZE
	.align		4
.L_107:
        /*0288*/ 	.byte	0x04, 0x11
        /*028a*/ 	.short	(.L_109 - .L_108)
	.align		4
.L_108:
        /*028c*/ 	.word	index@(_Z15wts_nle_mul_nlw6TensorS_S_)
        /*0290*/ 	.word	0x00000000


	//----- nvinfo : EIATTR_REGCOUNT
	.align		4
.L_109:
        /*0294*/ 	.byte	0x04, 0x2f
        /*0296*/ 	.short	(.L_111 - .L_110)
	.align		4
.L_110:
        /*0298*/ 	.word	index@(_Z11relu_kernel6TensorS_)
        /*029c*/ 	.word	0x00000010


	//----- nvinfo : EIATTR_FRAME_SIZE
	.align		4
.L_111:
        /*02a0*/ 	.byte	0x04, 0x11
        /*02a2*/ 	.short	(.L_113 - .L_112)
	.align		4
.L_112:
        /*02a4*/ 	.word	index@(_Z11relu_kernel6TensorS_)
        /*02a8*/ 	.word	0x00000000


	//----- nvinfo : EIATTR_REGCOUNT
	.align		4
.L_113:
        /*02ac*/ 	.byte	0x04, 0x2f
        /*02ae*/ 	.short	(.L_115 - .L_114)
	.align		4
.L_114:
        /*02b0*/ 	.word	index@(_Z14sigmoid_kernelPfS_m)
        /*02b4*/ 	.word	0x0000000f


	//----- nvinfo : EIATTR_FRAME_SIZE
	.align		4
.L_115:
        /*02b8*/ 	.byte	0x04, 0x11
        /*02ba*/ 	.short	(.L_117 - .L_116)
	.align		4
.L_116:
        /*02bc*/ 	.word	index@($__internal_8_$__cuda_sm20_rcp_rn_f32_slowpath)
        /*02c0*/ 	.word	0x00000000


	//----- nvinfo : EIATTR_FRAME_SIZE
	.align		4
.L_117:
        /*02c4*/ 	.byte	0x04, 0x11
        /*02c6*/ 	.short	(.L_119 - .L_118)
	.align		4
.L_118:
        /*02c8*/ 	.word	index@(_Z14sigmoid_kernelPfS_m)
        /*02cc*/ 	.word	0x00000000


	//----- nvinfo : EIATTR_REGCOUNT
	.align		4
.L_119:
        /*02d0*/ 	.byte	0x04, 0x2f
        /*02d2*/ 	.short	(.L_121 - .L_120)
	.align		4
.L_120:
        /*02d4*/ 	.word	index@(_Z18sigmoid_derivativePfS_m)
        /*02d8*/ 	.word	0x0000000f


	//----- nvinfo : EIATTR_FRAME_SIZE
	.align		4
.L_121:
        /*02dc*/ 	.byte	0x04, 0x11
        /*02de*/ 	.short	(.L_123 - .L_122)
	.align		4
.L_122:
        /*02e0*/ 	.word	index@($__internal_7_$__cuda_sm20_rcp_rn_f32_slowpath)
        /*02e4*/ 	.word	0x00000000


	//----- nvinfo : EIATTR_FRAME_SIZE
	.align		4
.L_123:
        /*02e8*/ 	.byte	0x04, 0x11
        /*02ea*/ 	.short	(.L_125 - .L_124)
	.align		4
.L_124:
        /*02ec*/ 	.word	index@(_Z18sigmoid_derivativePfS_m)
        /*02f0*/ 	.word	0x00000000


	//----- nvinfo : EIATTR_REGCOUNT
	.align		4
.L_125:
        /*02f4*/ 	.byte	0x04, 0x2f
        /*02f6*/ 	.short	(.L_127 - .L_126)
	.align		4
.L_126:
        /*02f8*/ 	.word	index@(_Z14elementwisemul6TensorS_S_)
        /*02fc*/ 	.word	0x00000014


	//----- nvinfo : EIATTR_FRAME_SIZE
	.align		4
.L_127:
        /*0300*/ 	.byte	0x04, 0x11
        /*0302*/ 	.short	(.L_129 - .L_128)
	.align		4
.L_128:
        /*0304*/ 	.word	index@($__internal_6_$__cuda_sm20_div_u64)
        /*0308*/ 	.word	0x00000000


	//----- nvinfo : EIATTR_FRAME_SIZE
	.align		4
.L_129:
        /*030c*/ 	.byte	0x04, 0x11
        /*030e*/ 	.short	(.L_131 - .L_130)
	.align		4
.L_130:
        /*0310*/ 	.word	index@(_Z14elementwisemul6TensorS_S_)
        /*0314*/ 	.word	0x00000000


	//----- nvinfo : EIATTR_REGCOUNT
	.align		4
.L_131:
        /*0318*/ 	.byte	0x04, 0x2f
        /*031a*/ 	.short	(.L_133 - .L_132)
	.align		4
.L_132:
        /*031c*/ 	.word	index@(_Z15relu_derivative6TensorS_)
        /*0320*/ 	.word	0x00000010


	//----- nvinfo : EIATTR_FRAME_SIZE
	.align		4
.L_133:
        /*0324*/ 	.byte	0x04, 0x11
        /*0326*/ 	.short	(.L_135 - .L_134)
	.align		4
.L_134:
        /*0328*/ 	.word	index@(_Z15relu_derivative6TensorS_)
        /*032c*/ 	.word	0x00000000


	//----- nvinfo : EIATTR_REGCOUNT
	.align		4
.L_135:
        /*0330*/ 	.byte	0x04, 0x2f
        /*0332*/ 	.short	(.L_137 - .L_136)
	.align		4
.L_136:
        /*0334*/ 	.word	index@(_Z14softmax_kernel6TensorS_)
        /*0338*/ 	.word	0x00000020


	//----- nvinfo : EIATTR_FRAME_SIZE
	.align		4
.L_137:
        /*033c*/ 	.byte	0x04, 0x11
        /*033e*/ 	.short	(.L_139 - .L_138)
	.align		4
.L_138:
        /*0340*/ 	.word	index@($__internal_5_$__cuda_sm3x_div_rn_noftz_f32_slowpath)
        /*0344*/ 	.word	0x00000000


	//----- nvinfo : EIATTR_FRAME_SIZE
	.align		4
.L_139:
        /*0348*/ 	.byte	0x04, 0x11
        /*034a*/ 	.short	(.L_141 - .L_140)
	.align		4
.L_140:
        /*034c*/ 	.word	index@(_Z14softmax_kernel6TensorS_)
        /*0350*/ 	.word	0x00000000


	//----- nvinfo : EIATTR_REGCOUNT
	.align		4
.L_141:
        /*0354*/ 	.byte	0x04, 0x2f
        /*0356*/ 	.short	(.L_143 - .L_142)
	.align		4
.L_142:
        /*0358*/ 	.word	index@(_Z21softmax_crossen_error6TensorS_Pi)
        /*035c*/ 	.word	0x0000000e


	//----- nvinfo : EIATTR_FRAME_SIZE
	.align		4
.L_143:
        /*0360*/ 	.byte	0x04, 0x11
        /*0362*/ 	.short	(.L_145 - .L_144)
	.align		4
.L_144:
        /*0364*/ 	.word	index@(_Z21softmax_crossen_error6TensorS_Pi)
        /*0368*/ 	.word	0x00000000


	//----- nvinfo : EIATTR_REGCOUNT
	.align		4
.L_145:
        /*036c*/ 	.byte	0x04, 0x2f
        /*036e*/ 	.short	(.L_147 - .L_146)
	.align		4
.L_146:
        /*0370*/ 	.word	index@(_Z20sigmoid_square_error6TensorS_Pi)
        /*0374*/ 	.word	0x0000000e


	//----- nvinfo : EIATTR_FRAME_SIZE
	.align		4
.L_147:
        /*0378*/ 	.byte	0x04, 0x11
        /*037a*/ 	.short	(.L_149 - .L_148)
	.align		4
.L_148:
        /*037c*/ 	.word	index@(_Z20sigmoid_square_error6TensorS_Pi)
        /*0380*/ 	.word	0x00000000


	//----- nvinfo : EIATTR_REGCOUNT
	.align		4
.L_149:
        /*0384*/ 	.byte	0x04, 0x2f
        /*0386*/ 	.short	(.L_151 - .L_150)
	.align		4
.L_150:
        /*0388*/ 	.word	index@(_Z13cross_entropyPfS_m)
        /*038c*/ 	.word	0x00000004


	//----- nvinfo : EIATTR_FRAME_SIZE
	.align		4
.L_151:
        /*0390*/ 	.byte	0x04, 0x11
        /*0392*/ 	.short	(.L_153 - .L_152)
	.align		4
.L_152:
        /*0394*/ 	.word	index@(_Z13cross_entropyPfS_m)
        /*0398*/ 	.word	0x00000000


	//----- nvinfo : EIATTR_REGCOUNT
	.align		4
.L_153:
        /*039c*/ 	.byte	0x04, 0x2f
        /*039e*/ 	.short	(.L_155 - .L_154)
	.align		4
.L_154:
        /*03a0*/ 	.word	index@(_Z17mean_square_errorPfS_m)
        /*03a4*/ 	.word	0x00000004


	//----- nvinfo : EIATTR_FRAME_SIZE
	.align		4
.L_155:
        /*03a8*/ 	.byte	0x04, 0x11
        /*03aa*/ 	.short	(.L_157 - .L_156)
	.align		4
.L_156:
        /*03ac*/ 	.word	index@(_Z17mean_square_errorPfS_m)
        /*03b0*/ 	.word	0x00000000


	//----- nvinfo : EIATTR_REGCOUNT
	.align		4
.L_157:
        /*03b4*/ 	.byte	0x04, 0x2f
        /*03b6*/ 	.short	(.L_159 - .L_158)
	.align		4
.L_158:
        /*03b8*/ 	.word	index@(_Z20weight_update_kernel6TensorS_S_f)
        /*03bc*/ 	.word	0x00000020


	//----- nvinfo : EIATTR_FRAME_SIZE
	.align		4
.L_159:
        /*03c0*/ 	.byte	0x04, 0x11
        /*03c2*/ 	.short	(.L_161 - .L_160)
	.align		4
.L_160:
        /*03c4*/ 	.word	index@($__internal_4_$__cuda_sm3x_div_rn_noftz_f32_slowpath)
        /*03c8*/ 	.word	0x00000000


	//----- nvinfo : EIATTR_FRAME_SIZE
	.align		4
.L_161:
        /*03cc*/ 	.byte	0x04, 0x11
        /*03ce*/ 	.short	(.L_163 - .L_162)
	.align		4
.L_162:
        /*03d0*/ 	.word	index@(_Z20weight_update_kernel6TensorS_S_f)
        /*03d4*/ 	.word	0x00000000


	//----- nvinfo : EIATTR_REGCOUNT
	.align		4
.L_163:
        /*03d8*/ 	.byte	0x04, 0x2f
        /*03da*/ 	.short	(.L_165 - .L_164)
	.align		4
.L_164:
        /*03dc*/ 	.word	index@(_Z30weight_update_kernel_from_conv6TensorS_S_f)
        /*03e0*/ 	.word	0x00000020


	//----- nvinfo : EIATTR_FRAME_SIZE
	.align		4
.L_165:
        /*03e4*/ 	.byte	0x04, 0x11
        /*03e6*/ 	.short	(.L_167 - .L_166)
	.align		4
.L_166:
        /*03e8*/ 	.word	index@($__internal_3_$__cuda_sm3x_div_rn_noftz_f32_slowpath)
        /*03ec*/ 	.word	0x00000000


	//----- nvinfo : EIATTR_FRAME_SIZE
	.align		4
.L_167:
        /*03f0*/ 	.byte	0x04, 0x11
        /*03f2*/ 	.short	(.L_169 - .L_168)
	.align		4
.L_168:
        /*03f4*/ 	.word	index@($__internal_2_$__cuda_sm20_div_u64)
        /*03f8*/ 	.word	0x00000000


	//----- nvinfo : EIATTR_FRAME_SIZE
	.align		4
.L_169:
        /*03fc*/ 	.byte	0x04, 0x11
        /*03fe*/ 	.short	(.L_171 - .L_170)
	.align		4
.L_170:
        /*0400*/ 	.word	index@(_Z30weight_update_kernel_from_conv6TensorS_S_f)
        /*0404*/ 	.word	0x00000000


	//----- nvinfo : EIATTR_REGCOUNT
	.align		4
.L_171:
        /*0408*/ 	.byte	0x04, 0x2f
        /*040a*/ 	.short	(.L_173 - .L_172)
	.align		4
.L_172:
        /*040c*/ 	.word	index@(_Z29weight_update_kernel_for_conv6TensorS_S_f)
        /*0410*/ 	.word	0x00000014


	//----- nvinfo : EIATTR_FRAME_SIZE
	.align		4
.L_173:
        /*0414*/ 	.byte	0x04, 0x11
        /*0416*/ 	.short	(.L_175 - .L_174)
	.align		4
.L_174:
        /*0418*/ 	.word	index@($__internal_1_$__cuda_sm20_div_u64)
        /*041c*/ 	.word	0x00000000


	//----- nvinfo : EIATTR_FRAME_SIZE
	.align		4
.L_175:
        /*0420*/ 	.byte	0x04, 0x11
        /*0422*/ 	.short	(.L_177 - .L_176)
	.align		4
.L_176:
        /*0424*/ 	.word	index@(_Z29weight_update_kernel_for_conv6TensorS_S_f)
        /*0428*/ 	.word	0x00000000


	//----- nvinfo : EIATTR_REGCOUNT
	.align		4
.L_177:
        /*042c*/ 	.byte	0x04, 0x2f
        /*042e*/ 	.short	(.L_179 - .L_178)
	.align		4
.L_178:
        /*0430*/ 	.word	index@(_Z21update_correct_labels6TensorPiS0_)
        /*0434*/ 	.word	0x0000001c


	//----- nvinfo : EIATTR_FRAME_SIZE
	.align		4
.L_179:
        /*0438*/ 	.byte	0x04, 0x11
        /*043a*/ 	.short	(.L_181 - .L_180)
	.align		4
.L_180:
        /*043c*/ 	.word	index@(_Z21update_correct_labels6TensorPiS0_)
        /*0440*/ 	.word	0x00000000


	//----- nvinfo : EIATTR_REGCOUNT
	.align		4
.L_181:
        /*0444*/ 	.byte	0x04, 0x2f
        /*0446*/ 	.short	(.L_183 - .L_182)
	.align		4
.L_182:
        /*0448*/ 	.word	index@(_Z9testWhere6Tensormm)
        /*044c*/ 	.word	0x00000012


	//----- nvinfo : EIATTR_FRAME_SIZE
	.align		4
.L_183:
        /*0450*/ 	.byte	0x04, 0x11
        /*0452*/ 	.short	(.L_185 - .L_184)
	.align		4
.L_184:
        /*0454*/ 	.word	index@($__internal_0_$__cuda_sm20_div_u64)
        /*0458*/ 	.word	0x00000000


	//----- nvinfo : EIATTR_FRAME_SIZE
	.align		4
.L_185:
        /*045c*/ 	.byte	0x04, 0x11
        /*045e*/ 	.short	(.L_187 - .L_186)
	.align		4
.L_186:
        /*0460*/ 	.word	index@(_Z9testWhere6Tensormm)
        /*0464*/ 	.word	0x00000000


	//----- nvinfo : EIATTR_REGCOUNT
	.align		4
.L_187:
        /*0468*/ 	.byte	0x04, 0x2f
        /*046a*/ 	.short	(.L_189 - .L_188)
	.align		4
.L_188:
        /*046c*/ 	.word	index@(_Z4testiPi)
        /*0470*/ 	.word	0x00000008


	//----- nvinfo : EIATTR_FRAME_SIZE
	.align		4
.L_189:
        /*0474*/ 	.byte	0x04, 0x11
        /*0476*/ 	.short	(.L_191 - .L_190)
	.align		4
.L_190:
        /*0478*/ 	.word	index@(_Z4testiPi)
        /*047c*/ 	.word	0x00000000


	//----- nvinfo : EIATTR_MIN_STACK_SIZE
	.align		4
.L_191:
        /*0480*/ 	.byte	0x04, 0x12
        /*0482*/ 	.short	(.L_193 - .L_192)
	.align		4
.L_192:
        /*0484*/ 	.word	index@(_Z4testiPi)
        /*0488*/ 	.word	0x00000000


	//----- nvinfo : EIATTR_MIN_STACK_SIZE
	.align		4
.L_193:
        /*048c*/ 	.byte	0x04, 0x12
        /*048e*/ 	.short	(.L_195 - .L_194)
	.align		4
.L_194:
        /*0490*/ 	.word	index@(_Z9testWhere6Tensormm)
        /*0494*/ 	.word	0x00000000


	//----- nvinfo : EIATTR_MIN_STACK_SIZE
	.align		4
.L_195:
        /*0498*/ 	.byte	0x04, 0x12
        /*049a*/ 	.short	(.L_197 - .L_196)
	.align		4
.L_196:
        /*049c*/ 	.word	index@(_Z21update_correct_labels6TensorPiS0_)
        /*04a0*/ 	.word	0x00000000


	//----- nvinfo : EIATTR_MIN_STACK_SIZE
	.align		4
.L_197:
        /*04a4*/ 	.byte	0x04, 0x12
        /*04a6*/ 	.short	(.L_199 - .L_198)
	.align		4
.L_198:
        /*04a8*/ 	.word	index@(_Z29weight_update_kernel_for_conv6TensorS_S_f)
        /*04ac*/ 	.word	0x00000000


	//----- nvinfo : EIATTR_MIN_STACK_SIZE
	.align		4
.L_199:
        /*04b0*/ 	.byte	0x04, 0x12
        /*04b2*/ 	.short	(.L_201 - .L_200)
	.align		4
.L_200:
        /*04b4*/ 	.word	index@(_Z30weight_update_kernel_from_conv6TensorS_S_f)
        /*04b8*/ 	.word	0x00000000


	//----- nvinfo : EIATTR_MIN_STACK_SIZE
	.align		4
.L_201:
        /*04bc*/ 	.byte	0x04, 0x12
        /*04be*/ 	.short	(.L_203 - .L_202)
	.align		4
.L_202:
        /*04c0*/ 	.word	index@(_Z20weight_update_kernel6TensorS_S_f)
        /*04c4*/ 	.word	0x00000000


	//----- nvinfo : EIATTR_MIN_STACK_SIZE
	.align		4
.L_203:
        /*04c8*/ 	.byte	0x04, 0x12
        /*04ca*/ 	.short	(.L_205 - .L_204)
	.align		4
.L_204:
        /*04cc*/ 	.word	index@(_Z17mean_square_errorPfS_m)
        /*04d0*/ 	.word	0x00000000


	//----- nvinfo : EIATTR_MIN_STACK_SIZE
	.align		4
.L_205:
        /*04d4*/ 	.byte	0x04, 0x12
        /*04d6*/ 	.short	(.L_207 - .L_206)
	.align		4
.L_206:
        /*04d8*/ 	.word	index@(_Z13cross_entropyPfS_m)
        /*04dc*/ 	.word	0x00000000


	//----- nvinfo : EIATTR_MIN_STACK_SIZE
	.align		4
.L_207:
        /*04e0*/ 	.byte	0x04, 0x12
        /*04e2*/ 	.short	(.L_209 - .L_208)
	.align		4
.L_208:
        /*04e4*/ 	.word	index@(_Z20sigmoid_square_error6TensorS_Pi)
        /*04e8*/ 	.word	0x00000000


	//----- nvinfo : EIATTR_MIN_STACK_SIZE
	.align		4
.L_209:
        /*04ec*/ 	.byte	0x04, 0x12
        /*04ee*/ 	.short	(.L_211 - .L_210)
	.align		4
.L_210:
        /*04f0*/ 	.word	index@(_Z21softmax_crossen_error6TensorS_Pi)
        /*04f4*/ 	.word	0x00000000


	//----- nvinfo : EIATTR_MIN_STACK_SIZE
	.align		4
.L_211:
        /*04f8*/ 	.byte	0x04, 0x12
        /*04fa*/ 	.short	(.L_213 - .L_212)
	.align		4
.L_212:
        /*04fc*/ 	.word	index@(_Z14softmax_kernel6TensorS_)
        /*0500*/ 	.word	0x00000000


	//----- nvinfo : EIATTR_MIN_STACK_SIZE
	.align		4
.L_213:
        /*0504*/ 	.byte	0x04, 0x12
        /*0506*/ 	.short	(.L_215 - .L_214)
	.align		4
.L_214:
        /*0508*/ 	.word	index@(_Z15relu_derivative6TensorS_)
        /*050c*/ 	.word	0x00000000


	//----- nvinfo : EIATTR_MIN_STACK_SIZE
	.align		4
.L_215:
        /*0510*/ 	.byte	0x04, 0x12
        /*0512*/ 	.short	(.L_217 - .L_216)
	.align		4
.L_216:
        /*0514*/ 	.word	index@(_Z14elementwisemul6TensorS_S_)
        /*0518*/ 	.word	0x00000000


	//----- nvinfo : EIATTR_MIN_STACK_SIZE
	.align		4
.L_217:
        /*051c*/ 	.byte	0x04, 0x12
        /*051e*/ 	.short	(.L_219 - .L_218)
	.align		4
.L_218:
        /*0520*/ 	.word	index@(_Z18sigmoid_derivativePfS_m)
        /*0524*/ 	.word	0x00000000


	//----- nvinfo : EIATTR_MIN_STACK_SIZE
	.align		4
.L_219:
        /*0528*/ 	.byte	0x04, 0x12
        /*052a*/ 	.short	(.L_221 - .L_220)
	.align		4
.L_220:
        /*052c*/ 	.word	index@(_Z14sigmoid_kernelPfS_m)
        /*0530*/ 	.word	0x00000000


	//----- nvinfo : EIATTR_MIN_STACK_SIZE
	.align		4
.L_221:
        /*0534*/ 	.byte	0x04, 0x12
        /*0536*/ 	.short	(.L_223 - .L_222)
	.align		4
.L_222:
        /*0538*/ 	.word	index@(_Z11relu_kernel6TensorS_)
        /*053c*/ 	.word	0x00000000


	//----- nvinfo : EIATTR_MIN_STACK_SIZE
	.align		4
.L_223:
        /*0540*/ 	.byte	0x04, 0x12
        /*0542*/ 	.short	(.L_225 - .L_224)
	.align		4
.L_224:
        /*0544*/ 	.word	index@(_Z15wts_nle_mul_nlw6TensorS_S_)
        /*0548*/ 	.word	0x00000000


	//----- nvinfo : EIATTR_MIN_STACK_SIZE
	.align		4
.L_225:
        /*054c*/ 	.byte	0x04, 0x12
        /*054e*/ 	.short	(.L_227 - .L_226)
	.align		4
.L_226:
        /*0550*/ 	.word	index@(_Z20wts_ll_acts_mul_errs6TensorS_S_)
        /*0554*/ 	.word	0x00000000


	//----- nvinfo : EIATTR_MIN_STACK_SIZE
	.align		4
.L_227:
        /*0558*/ 	.byte	0x04, 0x12
        /*055a*/ 	.short	(.L_229 - .L_228)
	.align		4
.L_228:
        /*055c*/ 	.word	index@(_Z20wts_input_mul_filter6TensorS_S_)
        /*0560*/ 	.word	0x00000000


	//----- nvinfo : EIATTR_MIN_STACK_SIZE
	.align		4
.L_229:
        /*0564*/ 	.byte	0x04, 0x12
        /*0566*/ 	.short	(.L_231 - .L_230)
	.align		4
.L_230:
        /*0568*/ 	.word	index@(_Z20conv_relu_derivative6TensorS_)
        /*056c*/ 	.word	0x00000000


	//----- nvinfo : EIATTR_MIN_STACK_SIZE
	.align		4
.L_231:
        /*0570*/ 	.byte	0x04, 0x12
        /*0572*/ 	.short	(.L_233 - .L_232)
	.align		4
.L_232:
        /*0574*/ 	.word	index@(_Z16conv_relu_kernel6TensorS_)
        /*0578*/ 	.word	0x00000000


	//----- nvinfo : EIATTR_MIN_STACK_SIZE
	.align		4
.L_233:
        /*057c*/ 	.byte	0x04, 0x12
        /*057e*/ 	.short	(.L_235 - .L_234)
	.align		4
.L_234:
        /*0580*/ 	.word	index@(_Z17inverse_transform6TensorS_S_)
        /*0584*/ 	.word	0x00000020


	//----- nvinfo : EIATTR_MIN_STACK_SIZE
	.align		4
.L_235:
        /*0588*/ 	.byte	0x04, 0x12
        /*058a*/ 	.short	(.L_237 - .L_236)
	.align		4
.L_236:
        /*058c*/ 	.word	index@(_Z27inverse_transform_with_bias6TensorS_12CustomMatrixS_)
        /*0590*/ 	.word	0x00000020


	//----- nvinfo : EIATTR_MIN_STACK_SIZE
	.align		4
.L_237:
        /*0594*/ 	.byte	0x04, 0x12
        /*0596*/ 	.short	(.L_239 - .L_238)
	.align		4
.L_238:
        /*0598*/ 	.word	index@(_Z29inverse_transform_for_weights6TensorS_fS_)
        /*059c*/ 	.word	0x00000030


	//----- nvinfo : EIATTR_MIN_STACK_SIZE
	.align		4
.L_239:
        /*05a0*/ 	.byte	0x04, 0x12
        /*05a2*/ 	.short	(.L_241 - .L_240)
	.align		4
.L_240:
        /*05a4*/ 	.word	index@(_Z26map_transform_for_backprop6TensorS_S_)
        /*05a8*/ 	.word	0x00000000


	//----- nvinfo : EIATTR_MIN_STACK_SIZE
	.align		4
.L_241:
        /*05ac*/ 	.byte	0x04, 0x12
        /*05ae*/ 	.short	(.L_243 - .L_242)
	.align		4
.L_242:
        /*05b0*/ 	.word	index@(_Z13map_transform6TensorS_S_)
        /*05b4*/ 	.word	0x00000040


	//----- nvinfo : EIATTR_MIN_STACK_SIZE
	.align		4
.L_243:
        /*05b8*/ 	.byte	0x04, 0x12
        /*05ba*/ 	.short	(.L_245 - .L_244)
	.align		4
.L_244:
        /*05bc*/ 	.word	index@(_Z24flipped_filter_transform6TensorS_S_)
        /*05c0*/ 	.word	0x00000000


	//----- nvinfo : EIATTR_MIN_STACK_SIZE
	.align		4
.L_245:
        /*05c4*/ 	.byte	0x04, 0x12
        /*05c6*/ 	.short	(.L_247 - .L_246)
	.align		4
.L_246:
        /*05c8*/ 	.word	index@(_Z16filter_transform6TensorS_S_)
        /*05cc*/ 	.word	0x00000000


	//----- nvinfo : EIATTR_MIN_STACK_SIZE
	.align		4
.L_247:
        /*05d0*/ 	.byte	0x04, 0x12
        /*05d2*/ 	.short	(.L_249 - .L_248)
	.align		4
.L_248:
        /*05d4*/ 	.word	index@(_Z11simple_bias6TensorS_S_)
        /*05d8*/ 	.word	0x00000000


	//----- nvinfo : EIATTR_MIN_STACK_SIZE
	.align		4
.L_249:
        /*05dc*/ 	.byte	0x04, 0x12
        /*05de*/ 	.short	(.L_251 - .L_250)
	.align		4
.L_250:
        /*05e0*/ 	.word	index@(_Z9convmulfc6TensorS_S_)
        /*05e4*/ 	.word	0x00000000


	//----- nvinfo : EIATTR_MIN_STACK_SIZE
	.align		4
.L_251:
        /*05e8*/ 	.byte	0x04, 0x12
        /*05ea*/ 	.short	(.L_253 - .L_252)
	.align		4
.L_252:
        /*05ec*/ 	.word	index@(_Z16matmulmatTtoconv6TensorS_S_)
        /*05f0*/ 	.word	0x00000000


	//----- nvinfo : EIATTR_MIN_STACK_SIZE
	.align		4
.L_253:
        /*05f4*/ 	.byte	0x04, 0x12
        /*05f6*/ 	.short	(.L_255 - .L_254)
	.align		4
.L_254:
        /*05f8*/ 	.word	index@(_Z10matmulmatT6TensorS_S_)
        /*05fc*/ 	.word	0x00000000


	//----- nvinfo : EIATTR_MIN_STACK_SIZE
	.align		4
.L_255:
        /*0600*/ 	.byte	0x04, 0x12
        /*0602*/ 	.short	(.L_257 - .L_256)
	.align		4
.L_256:
        /*0604*/ 	.word	index@(_Z9matmulmat6TensorS_S_)
        /*0608*/ 	.word	0x00000000


	//----- nvinfo : EIATTR_MIN_STACK_SIZE
	.align		4
.L_257:
        /*060c*/ 	.byte	0x04, 0x12
        /*060e*/ 	.short	(.L_259 - .L_258)
	.align		4
.L_258:
        /*0610*/ 	.word	index@(_Z9matmulvecPfS_iiS_)
        /*0614*/ 	.word	0x00000000
.L_259:


//--------------------- .nv.compat                --------------------------
	.section	.nv.compat,"",@"SHT_CUDA_COMPAT_INFO"
	.align	4
        /*0000*/ 	.byte	0x02, 0x09, 0x00, 0x00, 0x02, 0x02, 0x01, 0x00, 0x02, 0x05, 0x05, 0x00, 0x03, 0x07, 0x01, 0x01
        /*0010*/ 	.byte	0x02, 0x03, 0x00, 0x00, 0x02, 0x06, 0x01, 0x00, 0x04, 0x0b, 0x08, 0x00, 0x01, 0x00, 0x00, 0x00
        /*0020*/ 	.byte	0x00, 0x00, 0x00, 0x00


//--------------------- .nv.info._Z4testiPi       --------------------------
	.section	.nv.info._Z4testiPi,"",@"SHT_CUDA_INFO"
	.sectionflags	@""
	.align	4


	//----- nvinfo : EIATTR_CUDA_API_VERSION
	.align		4
        /*0000*/ 	.byte	0x04, 0x37
        /*0002*/ 	.short	(.L_261 - .L_260)
.L_260:
        /*0004*/ 	.word	0x00000082


	//----- nvinfo : EIATTR_KPARAM_INFO
	.align		4
.L_261:
        /*0008*/ 	.byte	0x04, 0x17
        /*000a*/ 	.short	(.L_263 - .L_262)
.L_262:
        /*000c*/ 	.word	0x00000000
        /*0010*/ 	.short	0x0001
        /*0012*/ 	.short	0x0008
        /*0014*/ 	.byte	0x00, 0xf5, 0x21, 0x00


	//----- nvinfo : EIATTR_KPARAM_INFO
	.align		4
.L_263:
        /*0018*/ 	.byte	0x04, 0x17
        /*001a*/ 	.short	(.L_265 - .L_264)
.L_264:
        /*001c*/ 	.word	0x00000000
        /*0020*/ 	.short	0x0000
        /*0022*/ 	.short	0x0000
        /*0024*/ 	.byte	0x00, 0xf0, 0x11, 0x00


	//----- nvinfo : EIATTR_SPARSE_MMA_MASK
	.align		4
.L_265:
        /*0028*/ 	.byte	0x03, 0x50
        /*002a*/ 	.short	0x0000


	//----- nvinfo : EIATTR_MAXREG_COUNT
	.align		4
        /*002c*/ 	.byte	0x03, 0x1b
        /*002e*/ 	.short	0x00ff


	//----- nvinfo : EIATTR_MERCURY_ISA_VERSION
	.align		4
        /*0030*/ 	.byte	0x03, 0x5f
        /*0032*/ 	.short	0x0101


	//----- nvinfo : EIATTR_VRC_CTA_INIT_COUNT
	.align		4
        /*0034*/ 	.byte	0x02, 0x4a
	.zero		1
	.zero		1


	//----- nvinfo : EIATTR_EXIT_INSTR_OFFSETS
	.align		4
        /*0038*/ 	.byte	0x04, 0x1c
        /*003a*/ 	.short	(.L_267 - .L_266)


	//   ....[0]....
.L_266:
        /*003c*/ 	.word	0x00000060


	//----- nvinfo : EIATTR_CBANK_PARAM_SIZE
	.align		4
.L_267:
        /*0040*/ 	.byte	0x03, 0x19
        /*0042*/ 	.short	0x0010


	//----- nvinfo : EIATTR_PARAM_CBANK
	.align		4
        /*0044*/ 	.byte	0x04, 0x0a
        /*0046*/ 	.short	(.L_269 - .L_268)
	.align		4
.L_268:
        /*0048*/ 	.word	index@(.nv.constant0._Z4testiPi)
        /*004c*/ 	.short	0x0380
        /*004e*/ 	.short	0x0010


	//----- nvinfo : EIATTR_SW_WAR
	.align		4
.L_269:
        /*0050*/ 	.byte	0x04, 0x36
        /*0052*/ 	.short	(.L_271 - .L_270)
.L_270:
        /*0054*/ 	.word	0x00000008
.L_271:


//--------------------- .nv.info._Z9testWhere6Tensormm --------------------------
	.section	.nv.info._Z9testWhere6Tensormm,"",@"SHT_CUDA_INFO"
	.sectionflags	@""
	.align	4


	//----- nvinfo : EIATTR_CUDA_API_VERSION
	.align		4
        /*0000*/ 	.byte	0x04, 0x37
        /*0002*/ 	.short	(.L_273 - .L_272)
.L_272:
        /*0004*/ 	.word	0x00000082


	//----- nvinfo : EIATTR_KPARAM_INFO
	.align		4
.L_273:
        /*0008*/ 	.byte	0x04, 0x17
        /*000a*/ 	.short	(.L_275 - .L_274)
.L_274:
        /*000c*/ 	.word	0x00000000
        /*0010*/ 	.short	0x0002
        /*0012*/ 	.short	0x0058
        /*0014*/ 	.byte	0x00, 0xf0, 0x21, 0x00


	//----- nvinfo : EIATTR_KPARAM_INFO
	.align		4
.L_275:
        /*0018*/ 	.byte	0x04, 0x17
        /*001a*/ 	.short	(.L_277 - .L_276)
.L_276:
        /*001c*/ 	.word	0x00000000
        /*0020*/ 	.short	0x0001
        /*0022*/ 	.short	0x0050
        /*0024*/ 	.byte	0x00, 0xf0, 0x21, 0x00


	//----- nvinfo : EIATTR_KPARAM_INFO
	.align		4
.L_277:
        /*0028*/ 	.byte	0x04, 0x17
        /*002a*/ 	.short	(.L_279 - .L_278)
.L_278:
        /*002c*/ 	.word	0x00000000
        /*0030*/ 	.short	0x0000
        /*0032*/ 	.short	0x0000
        /*0034*/ 	.byte	0x00, 0xf0, 0x41, 0x01


	//----- nvinfo : EIATTR_SPARSE_MMA_MASK
	.align		4
.L_279:
        /*0038*/ 	.byte	0x03, 0x50
        /*003a*/ 	.short	0x0000


	//----- nvinfo : EIATTR_MAXREG_COUNT
	.align		4
        /*003c*/ 	.byte	0x03, 0x1b
        /*003e*/ 	.short	0x00ff


	//----- nvinfo : EIATTR_MERCURY_ISA_VERSION
	.align		4
        /*0040*/ 	.byte	0x03, 0x5f
        /*0042*/ 	.short	0x0101


	//----- nvinfo : EIATTR_VRC_CTA_INIT_COUNT
	.align		4
        /*0044*/ 	.byte	0x02, 0x4a
	.zero		1
	.zero		1


	//----- nvinfo : EIATTR_EXIT_INSTR_OFFSETS
	.align		4
        /*0048*/ 	.byte	0x04, 0x1c
        /*004a*/ 	.short	(.L_281 - .L_280)


	//   ....[0]....
.L_280:
        /*004c*/ 	.word	0x00000420


	//----- nvinfo : EIATTR_CRS_STACK_SIZE
	.align		4
.L_281:
        /*0050*/ 	.byte	0x04, 0x1e
        /*0052*/ 	.short	(.L_283 - .L_282)
.L_282:
        /*0054*/ 	.word	0x00000000


	//----- nvinfo : EIATTR_CBANK_PARAM_SIZE
	.align		4
.L_283:
        /*0058*/ 	.byte	0x03, 0x19
        /*005a*/ 	.short	0x0060


	//----- nvinfo : EIATTR_PARAM_CBANK
	.align		4
        /*005c*/ 	.byte	0x04, 0x0a
        /*005e*/ 	.short	(.L_285 - .L_284)
	.align		4
.L_284:
        /*0060*/ 	.word	index@(.nv.constant0._Z9testWhere6Tensormm)
        /*0064*/ 	.short	0x0380
        /*0066*/ 	.short	0x0060


	//----- nvinfo : EIATTR_SW_WAR
	.align		4
.L_285:
        /*0068*/ 	.byte	0x04, 0x36
        /*006a*/ 	.short	(.L_287 - .L_286)
.L_286:
        /*006c*/ 	.word	0x00000008
.L_287:


//--------------------- .nv.info._Z21update_correct_labels6TensorPiS0_ --------------------------
	.section	.nv.info._Z21update_correct_labels6TensorPiS0_,"",@"SHT_CUDA_INFO"
	.sectionflags	@""
	.align	4


	//----- nvinfo : EIATTR_CUDA_API_VERSION
	.align		4
        /*0000*/ 	.byte	0x04, 0x37
        /*0002*/ 	.short	(.L_289 - .L_288)
.L_288:
        /*0004*/ 	.word	0x00000082


	//----- nvinfo : EIATTR_KPARAM_INFO
	.align		4
.L_289:
        /*0008*/ 	.byte	0x04, 0x17
        /*000a*/ 	.short	(.L_291 - .L_290)
.L_290:
        /*000c*/ 	.word	0x00000000
        /*0010*/ 	.short	0x0002
        /*0012*/ 	.short	0x0058
        /*0014*/ 	.byte	0x00, 0xf5, 0x21, 0x00


	//----- nvinfo : EIATTR_KPARAM_INFO
	.align		4
.L_291:
        /*0018*/ 	.byte	0x04, 0x17
        /*001a*/ 	.short	(.L_293 - .L_292)
.L_292:
        /*001c*/ 	.word	0x00000000
        /*0020*/ 	.short	0x0001
        /*0022*/ 	.short	0x0050
        /*0024*/ 	.byte	0x00, 0xf5, 0x21, 0x00


	//----- nvinfo : EIATTR_KPARAM_INFO
	.align		4
.L_293:
        /*0028*/ 	.byte	0x04, 0x17
        /*002a*/ 	.short	(.L_295 - .L_294)
.L_294:
        /*002c*/ 	.word	0x00000000
        /*0030*/ 	.short	0x0000
        /*0032*/ 	.short	0x0000
        /*0034*/ 	.byte	0x00, 0xf0, 0x41, 0x01


	//----- nvinfo : EIATTR_SPARSE_MMA_MASK
	.align		4
.L_295:
        /*0038*/ 	.byte	0x03, 0x50
        /*003a*/ 	.short	0x0000


	//----- nvinfo : EIATTR_MAXREG_COUNT
	.align		4
        /*003c*/ 	.byte	0x03, 0x1b
        /*003e*/ 	.short	0x00ff


	//----- nvinfo : EIATTR_MERCURY_ISA_VERSION
	.align		4
        /*0040*/ 	.byte	0x03, 0x5f
        /*0042*/ 	.short	0x0101


	//----- nvinfo : EIATTR_INT_WARP_WIDE_INSTR_OFFSETS
	.align		4
        /*0044*/ 	.byte	0x04, 0x31
        /*0046*/ 	.short	(.L_297 - .L_296)


	//   ....[0]....
.L_296:
        /*0048*/ 	.word	0x000017f0


	//----- nvinfo : EIATTR_VRC_CTA_INIT_COUNT
	.align		4
.L_297:
        /*004c*/ 	.byte	0x02, 0x4a
	.zero		1
	.zero		1


	//----- nvinfo : EIATTR_EXIT_INSTR_OFFSETS
	.align		4
        /*0050*/ 	.byte	0x04, 0x1c
        /*0052*/ 	.short	(.L_299 - .L_298)


	//   ....[0]....
.L_298:
        /*0054*/ 	.word	0x000017c0


	//   ....[1]....
        /*0058*/ 	.word	0x00001840


	//----- nvinfo : EIATTR_CBANK_PARAM_SIZE
	.align		4
.L_299:
        /*005c*/ 	.byte	0x03, 0x19
        /*005e*/ 	.short	0x0060


	//----- nvinfo : EIATTR_PARAM_CBANK
	.align		4
        /*0060*/ 	.byte	0x04, 0x0a
        /*0062*/ 	.short	(.L_301 - .L_300)
	.align		4
.L_300:
        /*0064*/ 	.word	index@(.nv.constant0._Z21update_correct_labels6TensorPiS0_)
        /*0068*/ 	.short	0x0380
        /*006a*/ 	.short	0x0060


	//----- nvinfo : EIATTR_SW_WAR
	.align		4
.L_301:
        /*006c*/ 	.byte	0x04, 0x36
        /*006e*/ 	.short	(.L_303 - .L_302)
.L_302:
        /*0070*/ 	.word	0x00000008
.L_303:


//--------------------- .nv.info._Z29weight_update_kernel_for_conv6TensorS_S_f --------------------------
	.section	.nv.info._Z29weight_update_kernel_for_conv6TensorS_S_f,"",@"SHT_CUDA_INFO"
	.sectionflags	@""
	.align	4


	//----- nvinfo : EIATTR_CUDA_API_VERSION
	.align		4
        /*0000*/ 	.byte	0x04, 0x37
        /*0002*/ 	.short	(.L_305 - .L_304)
.L_304:
        /*0004*/ 	.word	0x00000082


	//----- nvinfo : EIATTR_KPARAM_INFO
	.align		4
.L_305:
        /*0008*/ 	.byte	0x04, 0x17
        /*000a*/ 	.short	(.L_307 - .L_306)
.L_306:
        /*000c*/ 	.word	0x00000000
        /*0010*/ 	.short	0x0003
        /*0012*/ 	.short	0x00f0
        /*0014*/ 	.byte	0x00, 0xf0, 0x11, 0x00


	//----- nvinfo : EIATTR_KPARAM_INFO
	.align		4
.L_307:
        /*0018*/ 	.byte	0x04, 0x17
        /*001a*/ 	.short	(.L_309 - .L_308)
.L_308:
        /*001c*/ 	.word	0x00000000
        /*0020*/ 	.short	0x0002
        /*0022*/ 	.short	0x00a0
        /*0024*/ 	.byte	0x00, 0xf0, 0x41, 0x01


	//----- nvinfo : EIATTR_KPARAM_INFO
	.align		4
.L_309:
        /*0028*/ 	.byte	0x04, 0x17
        /*002a*/ 	.short	(.L_311 - .L_310)
.L_310:
        /*002c*/ 	.word	0x00000000
        /*0030*/ 	.short	0x0001
        /*0032*/ 	.short	0x0050
        /*0034*/ 	.byte	0x00, 0xf0, 0x41, 0x01


	//----- nvinfo : EIATTR_KPARAM_INFO
	.align		4
.L_311:
        /*0038*/ 	.byte	0x04, 0x17
        /*003a*/ 	.short	(.L_313 - .L_312)
.L_312:
        /*003c*/ 	.word	0x00000000
        /*0040*/ 	.short	0x0000
        /*0042*/ 	.short	0x0000
        /*0044*/ 	.byte	0x00, 0xf0, 0x41, 0x01


	//----- nvinfo : EIATTR_SPARSE_MMA_MASK
	.align		4
.L_313:
        /*0048*/ 	.byte	0x03, 0x50
        /*004a*/ 	.short	0x0000


	//----- nvinfo : EIATTR_MAXREG_COUNT
	.align		4
        /*004c*/ 	.byte	0x03, 0x1b
        /*004e*/ 	.short	0x00ff


	//----- nvinfo : EIATTR_MERCURY_ISA_VERSION
	.align		4
        /*0050*/ 	.byte	0x03, 0x5f
        /*0052*/ 	.short	0x0101


	//----- nvinfo : EIATTR_VRC_CTA_INIT_COUNT
	.align		4
        /*0054*/ 	.byte	0x02, 0x4a
	.zero		1
	.zero		1


	//----- nvinfo : EIATTR_EXIT_INSTR_OFFSETS
	.align		4
        /*0058*/ 	.byte	0x04, 0x1c
        /*005a*/ 	.short	(.L_315 - .L_314)


	//   ....[0]....
.L_314:
        /*005c*/ 	.word	0x000000b0


	//   ....[1]....
        /*0060*/ 	.word	0x00000460


	//----- nvinfo : EIATTR_CRS_STACK_SIZE
	.align		4
.L_315:
        /*0064*/ 	.byte	0x04, 0x1e
        /*0066*/ 	.short	(.L_317 - .L_316)
.L_316:
        /*0068*/ 	.word	0x00000000


	//----- nvinfo : EIATTR_CBANK_PARAM_SIZE
	.align		4
.L_317:
        /*006c*/ 	.byte	0x03, 0x19
        /*006e*/ 	.short	0x00f4


	//----- nvinfo : EIATTR_PARAM_CBANK
	.align		4
        /*0070*/ 	.byte	0x04, 0x0a
        /*0072*/ 	.short	(.L_319 - .L_318)
	.align		4
.L_318:
        /*0074*/ 	.word	index@(.nv.constant0._Z29weight_update_kernel_for_conv6TensorS_S_f)
        /*0078*/ 	.short	0x0380
        /*007a*/ 	.short	0x00f4


	//----- nvinfo : EIATTR_SW_WAR
	.align		4
.L_319:
        /*007c*/ 	.byte	0x04, 0x36
        /*007e*/ 	.short	(.L_321 - .L_320)
.L_320:
        /*0080*/ 	.word	0x00000008
.L_321:


//--------------------- .nv.info._Z30weight_update_kernel_from_conv6TensorS_S_f --------------------------
	.section	.nv.info._Z30weight_update_kernel_from_conv6TensorS_S_f,"",@"SHT_CUDA_INFO"
	.sectionflags	@""
	.align	4


	//----- nvinfo : EIATTR_CUDA_API_VERSION
	.align		4
        /*0000*/ 	.byte	0x04, 0x37
        /*0002*/ 	.short	(.L_323 - .L_322)
.L_322:
        /*0004*/ 	.word	0x00000082


	//----- nvinfo : EIATTR_KPARAM_INFO
	.align		4
.L_323:
        /*0008*/ 	.byte	0x04, 0x17
        /*000a*/ 	.short	(.L_325 - .L_324)
.L_324:
        /*000c*/ 	.word	0x00000000
        /*0010*/ 	.short	0x0003
        /*0012*/ 	.short	0x00f0
        /*0014*/ 	.byte	0x00, 0xf0, 0x11, 0x00


	//----- nvinfo : EIATTR_KPARAM_INFO
	.align		4
.L_325:
        /*0018*/ 	.byte	0x04, 0x17
        /*001a*/ 	.short	(.L_327 - .L_326)
.L_326:
        /*001c*/ 	.word	0x00000000
        /*0020*/ 	.short	0x0002
        /*0022*/ 	.short	0x00a0
        /*0024*/ 	.byte	0x00, 0xf0, 0x41, 0x01


	//----- nvinfo : EIATTR_KPARAM_INFO
	.align		4
.L_327:
        /*0028*/ 	.byte	0x04, 0x17
        /*002a*/ 	.short	(.L_329 - .L_328)
.L_328:
        /*002c*/ 	.word	0x00000000
        /*0030*/ 	.short	0x0001
        /*0032*/ 	.short	0x0050
        /*0034*/ 	.byte	0x00, 0xf0, 0x41, 0x01


	//----- nvinfo : EIATTR_KPARAM_INFO
	.align		4
.L_329:
        /*0038*/ 	.byte	0x04, 0x17
        /*003a*/ 	.short	(.L_331 - .L_330)
.L_330:
        /*003c*/ 	.word	0x00000000
        /*0040*/ 	.short	0x0000
        /*0042*/ 	.short	0x0000
        /*0044*/ 	.byte	0x00, 0xf0, 0x41, 0x01


	//----- nvinfo : EIATTR_SPARSE_MMA_MASK
	.align		4
.L_331:
        /*0048*/ 	.byte	0x03, 0x50
        /*004a*/ 	.short	0x0000


	//----- nvinfo : EIATTR_MAXREG_COUNT
	.align		4
        /*004c*/ 	.byte	0x03, 0x1b
        /*004e*/ 	.short	0x00ff


	//----- nvinfo : EIATTR_MERCURY_ISA_VERSION
	.align		4
        /*0050*/ 	.byte	0x03, 0x5f
        /*0052*/ 	.short	0x0101


	//----- nvinfo : EIATTR_VRC_CTA_INIT_COUNT
	.align		4
        /*0054*/ 	.byte	0x02, 0x4a
	.zero		1
	.zero		1


	//----- nvinfo : EIATTR_EXIT_INSTR_OFFSETS
	.align		4
        /*0058*/ 	.byte	0x04, 0x1c
        /*005a*/ 	.short	(.L_333 - .L_332)


	//   ....[0]....
.L_332:
        /*005c*/ 	.word	0x00000100


	//   ....[1]....
        /*0060*/ 	.word	0x00001970


	//----- nvinfo : EIATTR_CRS_STACK_SIZE
	.align		4
.L_333:
        /*0064*/ 	.byte	0x04, 0x1e
        /*0066*/ 	.short	(.L_335 - .L_334)
.L_334:
        /*0068*/ 	.word	0x00000000


	//----- nvinfo : EIATTR_CBANK_PARAM_SIZE
	.align		4
.L_335:
        /*006c*/ 	.byte	0x03, 0x19
        /*006e*/ 	.short	0x00f4


	//----- nvinfo : EIATTR_PARAM_CBANK
	.align		4
        /*0070*/ 	.byte	0x04, 0x0a
        /*0072*/ 	.short	(.L_337 - .L_336)
	.align		4
.L_336:
        /*0074*/ 	.word	index@(.nv.constant0._Z30weight_update_kernel_from_conv6TensorS_S_f)
        /*0078*/ 	.short	0x0380
        /*007a*/ 	.short	0x00f4


	//----- nvinfo : EIATTR_SW_WAR
	.align		4
.L_337:
        /*007c*/ 	.byte	0x04, 0x36
        /*007e*/ 	.short	(.L_339 - .L_338)
.L_338:
        /*0080*/ 	.word	0x00000008
.L_339:


//--------------------- .nv.info._Z20weight_update_kernel6TensorS_S_f --------------------------
	.section	.nv.info._Z20weight_update_kernel6TensorS_S_f,"",@"SHT_CUDA_INFO"
	.sectionflags	@""
	.align	4


	//----- nvinfo : EIATTR_CUDA_API_VERSION
	.align		4
        /*0000*/ 	.byte	0x04, 0x37
        /*0002*/ 	.short	(.L_341 - .L_340)
.L_340:
        /*0004*/ 	.word	0x00000082


	//----- nvinfo : EIATTR_KPARAM_INFO
	.align		4
.L_341:
        /*0008*/ 	.byte	0x04, 0x17
        /*000a*/ 	.short	(.L_343 - .L_342)
.L_342:
        /*000c*/ 	.word	0x00000000
        /*0010*/ 	.short	0x0003
        /*0012*/ 	.short	0x00f0
        /*0014*/ 	.byte	0x00, 0xf0, 0x11, 0x00


	//----- nvinfo : EIATTR_KPARAM_INFO
	.align		4
.L_343:
        /*0018*/ 	.byte	0x04, 0x17
        /*001a*/ 	.short	(.L_345 - .L_344)
.L_344:
        /*001c*/ 	.word	0x00000000
        /*0020*/ 	.short	0x0002
        /*0022*/ 	.short	0x00a0
        /*0024*/ 	.byte	0x00, 0xf0, 0x41, 0x01


	//----- nvinfo : EIATTR_KPARAM_INFO
	.align		4
.L_345:
        /*0028*/ 	.byte	0x04, 0x17
        /*002a*/ 	.short	(.L_347 - .L_346)
.L_346:
        /*002c*/ 	.word	0x00000000
        /*0030*/ 	.short	0x0001
        /*0032*/ 	.short	0x0050
        /*0034*/ 	.byte	0x00, 0xf0, 0x41, 0x01


	//----- nvinfo : EIATTR_KPARAM_INFO
	.align		4
.L_347:
        /*0038*/ 	.byte	0x04, 0x17
        /*003a*/ 	.short	(.L_349 - .L_348)
.L_348:
        /*003c*/ 	.word	0x00000000
        /*0040*/ 	.short	0x0000
        /*0042*/ 	.short	0x0000
        /*0044*/ 	.byte	0x00, 0xf0, 0x41, 0x01


	//----- nvinfo : EIATTR_SPARSE_MMA_MASK
	.align		4
.L_349:
        /*0048*/ 	.byte	0x03, 0x50
        /*004a*/ 	.short	0x0000


	//----- nvinfo : EIATTR_MAXREG_COUNT
	.align		4
        /*004c*/ 	.byte	0x03, 0x1b
        /*004e*/ 	.short	0x00ff


	//----- nvinfo : EIATTR_MERCURY_ISA_VERSION
	.align		4
        /*0050*/ 	.byte	0x03, 0x5f
        /*0052*/ 	.short	0x0101


	//----- nvinfo : EIATTR_VRC_CTA_INIT_COUNT
	.align		4
        /*0054*/ 	.byte	0x02, 0x4a
	.zero		1
	.zero		1


	//----- nvinfo : EIATTR_EXIT_INSTR_OFFSETS
	.align		4
        /*0058*/ 	.byte	0x04, 0x1c
        /*005a*/ 	.short	(.L_351 - .L_350)


	//   ....[0]....
.L_350:
        /*005c*/ 	.word	0x00000100


	//   ....[1]....
        /*0060*/ 	.word	0x00001bb0


	//----- nvinfo : EIATTR_CRS_STACK_SIZE
	.align		4
.L_351:
        /*0064*/ 	.byte	0x04, 0x1e
        /*0066*/ 	.short	(.L_353 - .L_352)
.L_352:
        /*0068*/ 	.word	0x00000000


	//----- nvinfo : EIATTR_CBANK_PARAM_SIZE
	.align		4
.L_353:
        /*006c*/ 	.byte	0x03, 0x19
        /*006e*/ 	.short	0x00f4


	//----- nvinfo : EIATTR_PARAM_CBANK
	.align		4
        /*0070*/ 	.byte	0x04, 0x0a
        /*0072*/ 	.short	(.L_355 - .L_354)
	.align		4
.L_354:
        /*0074*/ 	.word	index@(.nv.constant0._Z20weight_update_kernel6TensorS_S_f)
        /*0078*/ 	.short	0x0380
        /*007a*/ 	.short	0x00f4


	//----- nvinfo : EIATTR_SW_WAR
	.align		4
.L_355:
        /*007c*/ 	.byte	0x04, 0x36
        /*007e*/ 	.short	(.L_357 - .L_356)
.L_356:
        /*0080*/ 	.word	0x00000008
.L_357:


//--------------------- .nv.info._Z17mean_square_errorPfS_m --------------------------
	.section	.nv.info._Z17mean_square_errorPfS_m,"",@"SHT_CUDA_INFO"
	.sectionflags	@""
	.align	4


	//----- nvinfo : EIATTR_CUDA_API_VERSION
	.align		4
        /*0000*/ 	.byte	0x04, 0x37
        /*0002*/ 	.short	(.L_359 - .L_358)
.L_358:
        /*0004*/ 	.word	0x00000082


	//----- nvinfo : EIATTR_KPARAM_INFO
	.align		4
.L_359:
        /*0008*/ 	.byte	0x04, 0x17
        /*000a*/ 	.short	(.L_361 - .L_360)
.L_360:
        /*000c*/ 	.word	0x00000000
        /*0010*/ 	.short	0x0002
        /*0012*/ 	.short	0x0010
        /*0014*/ 	.byte	0x00, 0xf0, 0x21, 0x00


	//----- nvinfo : EIATTR_KPARAM_INFO
	.align		4
.L_361:
        /*0018*/ 	.byte	0x04, 0x17
        /*001a*/ 	.short	(.L_363 - .L_362)
.L_362:
        /*001c*/ 	.word	0x00000000
        /*0020*/ 	.short	0x0001
        /*0022*/ 	.short	0x0008
        /*0024*/ 	.byte	0x00, 0xf5, 0x21, 0x00


	//----- nvinfo : EIATTR_KPARAM_INFO
	.align		4
.L_363:
        /*0028*/ 	.byte	0x04, 0x17
        /*002a*/ 	.short	(.L_365 - .L_364)
.L_364:
        /*002c*/ 	.word	0x00000000
        /*0030*/ 	.short	0x0000
        /*0032*/ 	.short	0x0000
        /*0034*/ 	.byte	0x00, 0xf5, 0x21, 0x00


	//----- nvinfo : EIATTR_SPARSE_MMA_MASK
	.align		4
.L_365:
        /*0038*/ 	.byte	0x03, 0x50
        /*003a*/ 	.short	0x0000


	//----- nvinfo : EIATTR_MAXREG_COUNT
	.align		4
        /*003c*/ 	.byte	0x03, 0x1b
        /*003e*/ 	.short	0x00ff


	//----- nvinfo : EIATTR_MERCURY_ISA_VERSION
	.align		4
        /*0040*/ 	.byte	0x03, 0x5f
        /*0042*/ 	.short	0x0101


	//----- nvinfo : EIATTR_VRC_CTA_INIT_COUNT
	.align		4
        /*0044*/ 	.byte	0x02, 0x4a
	.zero		1
	.zero		1


	//----- nvinfo : EIATTR_EXIT_INSTR_OFFSETS
	.align		4
        /*0048*/ 	.byte	0x04, 0x1c
        /*004a*/ 	.short	(.L_367 - .L_366)


	//   ....[0]....
.L_366:
        /*004c*/ 	.word	0x00000010


	//----- nvinfo : EIATTR_CBANK_PARAM_SIZE
	.align		4
.L_367:
        /*0050*/ 	.byte	0x03, 0x19
        /*0052*/ 	.short	0x0018


	//----- nvinfo : EIATTR_PARAM_CBANK
	.align		4
        /*0054*/ 	.byte	0x04, 0x0a
        /*0056*/ 	.short	(.L_369 - .L_368)
	.align		4
.L_368:
        /*0058*/ 	.word	index@(.nv.constant0._Z17mean_square_errorPfS_m)
        /*005c*/ 	.short	0x0380
        /*005e*/ 	.short	0x0018


	//----- nvinfo : EIATTR_SW_WAR
	.align		4
.L_369:
        /*0060*/ 	.byte	0x04, 0x36
        /*0062*/ 	.short	(.L_371 - .L_370)
.L_370:
        /*0064*/ 	.word	0x00000008
.L_371:


//--------------------- .nv.info._Z13cross_entropyPfS_m --------------------------
	.section	.nv.info._Z13cross_entropyPfS_m,"",@"SHT_CUDA_INFO"
	.sectionflags	@""
	.align	4


	//----- nvinfo : EIATTR_CUDA_API_VERSION
	.align		4
        /*0000*/ 	.byte	0x04, 0x37
        /*0002*/ 	.short	(.L_373 - .L_372)
.L_372:
        /*0004*/ 	.word	0x00000082


	//----- nvinfo : EIATTR_KPARAM_INFO
	.align		4
.L_373:
        /*0008*/ 	.byte	0x04, 0x17
        /*000a*/ 	.short	(.L_375 - .L_374)
.L_374:
        /*000c*/ 	.word	0x00000000
        /*0010*/ 	.short	0x0002
        /*0012*/ 	.short	0x0010
        /*0014*/ 	.byte	0x00, 0xf0, 0x21, 0x00


	//----- nvinfo : EIATTR_KPARAM_INFO
	.align		4
.L_375:
        /*0018*/ 	.byte	0x04, 0x17
        /*001a*/ 	.short	(.L_377 - .L_376)
.L_376:
        /*001c*/ 	.word	0x00000000
        /*0020*/ 	.short	0x0001
        /*0022*/ 	.short	0x0008
        /*0024*/ 	.byte	0x00, 0xf5, 0x21, 0x00


	//----- nvinfo : EIATTR_KPARAM_INFO
	.align		4
.L_377:
        /*0028*/ 	.byte	0x04, 0x17
        /*002a*/ 	.short	(.L_379 - .L_378)
.L_378:
        /*002c*/ 	.word	0x00000000
        /*0030*/ 	.short	0x0000
        /*0032*/ 	.short	0x0000
        /*0034*/ 	.byte	0x00, 0xf5, 0x21, 0x00


	//----- nvinfo : EIATTR_SPARSE_MMA_MASK
	.align		4
.L_379:
        /*0038*/ 	.byte	0x03, 0x50
        /*003a*/ 	.short	0x0000


	//----- nvinfo : EIATTR_MAXREG_COUNT
	.align		4
        /*003c*/ 	.byte	0x03, 0x1b
        /*003e*/ 	.short	0x00ff


	//----- nvinfo : EIATTR_MERCURY_ISA_VERSION
	.align		4
        /*0040*/ 	.byte	0x03, 0x5f
        /*0042*/ 	.short	0x0101


	//----- nvinfo : EIATTR_VRC_CTA_INIT_COUNT
	.align		4
        /*0044*/ 	.byte	0x02, 0x4a
	.zero		1
	.zero		1


	//----- nvinfo : EIATTR_EXIT_INSTR_OFFSETS
	.align		4
        /*0048*/ 	.byte	0x04, 0x1c
        /*004a*/ 	.short	(.L_381 - .L_380)


	//   ....[0]....
.L_380:
        /*004c*/ 	.word	0x00000010


	//----- nvinfo : EIATTR_CBANK_PARAM_SIZE
	.align		4
.L_381:
        /*0050*/ 	.byte	0x03, 0x19
        /*0052*/ 	.short	0x0018


	//----- nvinfo : EIATTR_PARAM_CBANK
	.align		4
        /*0054*/ 	.byte	0x04, 0x0a
        /*0056*/ 	.short	(.L_383 - .L_382)
	.align		4
.L_382:
        /*0058*/ 	.word	index@(.nv.constant0._Z13cross_entropyPfS_m)
        /*005c*/ 	.short	0x0380
        /*005e*/ 	.short	0x0018


	//----- nvinfo : EIATTR_SW_WAR
	.align		4
.L_383:
        /*0060*/ 	.byte	0x04, 0x36
        /*0062*/ 	.short	(.L_385 - .L_384)
.L_384:
        /*0064*/ 	.word	0x00000008
.L_385:


//--------------------- .nv.info._Z20sigmoid_square_error6TensorS_Pi --------------------------
	.section	.nv.info._Z20sigmoid_square_error6TensorS_Pi,"",@"SHT_CUDA_INFO"
	.sectionflags	@""
	.align	4


	//----- nvinfo : EIATTR_CUDA_API_VERSION
	.align		4
        /*0000*/ 	.byte	0x04, 0x37
        /*0002*/ 	.short	(.L_387 - .L_386)
.L_386:
        /*0004*/ 	.word	0x00000082


	//----- nvinfo : EIATTR_KPARAM_INFO
	.align		4
.L_387:
        /*0008*/ 	.byte	0x04, 0x17
        /*000a*/ 	.short	(.L_389 - .L_388)
.L_388:
        /*000c*/ 	.word	0x00000000
        /*0010*/ 	.short	0x0002
        /*0012*/ 	.short	0x00a0
        /*0014*/ 	.byte	0x00, 0xf5, 0x21, 0x00


	//----- nvinfo : EIATTR_KPARAM_INFO
	.align		4
.L_389:
        /*0018*/ 	.byte	0x04, 0x17
        /*001a*/ 	.short	(.L_391 - .L_390)
.L_390:
        /*001c*/ 	.word	0x00000000
        /*0020*/ 	.short	0x0001
        /*0022*/ 	.short	0x0050
        /*0024*/ 	.byte	0x00, 0xf0, 0x41, 0x01


	//----- nvinfo : EIATTR_KPARAM_INFO
	.align		4
.L_391:
        /*0028*/ 	.byte	0x04, 0x17
        /*002a*/ 	.short	(.L_393 - .L_392)
.L_392:
        /*002c*/ 	.word	0x00000000
        /*0030*/ 	.short	0x0000
        /*0032*/ 	.short	0x0000
        /*0034*/ 	.byte	0x00, 0xf0, 0x41, 0x01


	//----- nvinfo : EIATTR_SPARSE_MMA_MASK
	.align		4
.L_393:
        /*0038*/ 	.byte	0x03, 0x50
        /*003a*/ 	.short	0x0000


	//----- nvinfo : EIATTR_MAXREG_COUNT
	.align		4
        /*003c*/ 	.byte	0x03, 0x1b
        /*003e*/ 	.short	0x00ff


	//----- nvinfo : EIATTR_MERCURY_ISA_VERSION
	.align		4
        /*0040*/ 	.byte	0x03, 0x5f
        /*0042*/ 	.short	0x0101


	//----- nvinfo : EIATTR_VRC_CTA_INIT_COUNT
	.align		4
        /*0044*/ 	.byte	0x02, 0x4a
	.zero		1
	.zero		1


	//----- nvinfo : EIATTR_EXIT_INSTR_OFFSETS
	.align		4
        /*0048*/ 	.byte	0x04, 0x1c
        /*004a*/ 	.short	(.L_395 - .L_394)


	//   ....[0]....
.L_394:
        /*004c*/ 	.word	0x00000100


	//   ....[1]....
        /*0050*/ 	.word	0x000003f0


	//   ....[2]....
        /*0054*/ 	.word	0x00000620


	//----- nvinfo : EIATTR_CRS_STACK_SIZE
	.align		4
.L_395:
        /*0058*/ 	.byte	0x04, 0x1e
        /*005a*/ 	.short	(.L_397 - .L_396)
.L_396:
        /*005c*/ 	.word	0x00000000


	//----- nvinfo : EIATTR_CBANK_PARAM_SIZE
	.align		4
.L_397:
        /*0060*/ 	.byte	0x03, 0x19
        /*0062*/ 	.short	0x00a8


	//----- nvinfo : EIATTR_PARAM_CBANK
	.align		4
        /*0064*/ 	.byte	0x04, 0x0a
        /*0066*/ 	.short	(.L_399 - .L_398)
	.align		4
.L_398:
        /*0068*/ 	.word	index@(.nv.constant0._Z20sigmoid_square_error6TensorS_Pi)
        /*006c*/ 	.short	0x0380
        /*006e*/ 	.short	0x00a8


	//----- nvinfo : EIATTR_SW_WAR
	.align		4
.L_399:
        /*0070*/ 	.byte	0x04, 0x36
        /*0072*/ 	.short	(.L_401 - .L_400)
.L_400:
        /*0074*/ 	.word	0x00000008
.L_401:


//--------------------- .nv.info._Z21softmax_crossen_error6TensorS_Pi --------------------------
	.section	.nv.info._Z21softmax_crossen_error6TensorS_Pi,"",@"SHT_CUDA_INFO"
	.sectionflags	@""
	.align	4


	//----- nvinfo : EIATTR_CUDA_API_VERSION
	.align		4
        /*0000*/ 	.byte	0x04, 0x37
        /*0002*/ 	.short	(.L_403 - .L_402)
.L_402:
        /*0004*/ 	.word	0x00000082


	//----- nvinfo : EIATTR_KPARAM_INFO
	.align		4
.L_403:
        /*0008*/ 	.byte	0x04, 0x17
        /*000a*/ 	.short	(.L_405 - .L_404)
.L_404:
        /*000c*/ 	.word	0x00000000
        /*0010*/ 	.short	0x0002
        /*0012*/ 	.short	0x00a0
        /*0014*/ 	.byte	0x00, 0xf5, 0x21, 0x00


	//----- nvinfo : EIATTR_KPARAM_INFO
	.align		4
.L_405:
        /*0018*/ 	.byte	0x04, 0x17
        /*001a*/ 	.short	(.L_407 - .L_406)
.L_406:
        /*001c*/ 	.word	0x00000000
        /*0020*/ 	.short	0x0001
        /*0022*/ 	.short	0x0050
        /*0024*/ 	.byte	0x00, 0xf0, 0x41, 0x01


	//----- nvinfo : EIATTR_KPARAM_INFO
	.align		4
.L_407:
        /*0028*/ 	.byte	0x04, 0x17
        /*002a*/ 	.short	(.L_409 - .L_408)
.L_408:
        /*002c*/ 	.word	0x00000000
        /*0030*/ 	.short	0x0000
        /*0032*/ 	.short	0x0000
        /*0034*/ 	.byte	0x00, 0xf0, 0x41, 0x01


	//----- nvinfo : EIATTR_SPARSE_MMA_MASK
	.align		4
.L_409:
        /*0038*/ 	.byte	0x03, 0x50
        /*003a*/ 	.short	0x0000


	//----- nvinfo : EIATTR_MAXREG_COUNT
	.align		4
        /*003c*/ 	.byte	0x03, 0x1b
        /*003e*/ 	.short	0x00ff


	//----- nvinfo : EIATTR_MERCURY_ISA_VERSION
	.align		4
        /*0040*/ 	.byte	0x03, 0x5f
        /*0042*/ 	.short	0x0101


	//----- nvinfo : EIATTR_VRC_CTA_INIT_COUNT
	.align		4
        /*0044*/ 	.byte	0x02, 0x4a
	.zero		1
	.zero		1


	//----- nvinfo : EIATTR_EXIT_INSTR_OFFSETS
	.align		4
        /*0048*/ 	.byte	0x04, 0x1c
        /*004a*/ 	.short	(.L_411 - .L_410)


	//   ....[0]....
.L_410:
        /*004c*/ 	.word	0x00000100


	//   ....[1]....
        /*0050*/ 	.word	0x000003e0


	//   ....[2]....
        /*0054*/ 	.word	0x00000640


	//----- nvinfo : EIATTR_CRS_STACK_SIZE
	.align		4
.L_411:
        /*0058*/ 	.byte	0x04, 0x1e
        /*005a*/ 	.short	(.L_413 - .L_412)
.L_412:
        /*005c*/ 	.word	0x00000000


	//----- nvinfo : EIATTR_CBANK_PARAM_SIZE
	.align		4
.L_413:
        /*0060*/ 	.byte	0x03, 0x19
        /*0062*/ 	.short	0x00a8


	//----- nvinfo : EIATTR_PARAM_CBANK
	.align		4
        /*0064*/ 	.byte	0x04, 0x0a
        /*0066*/ 	.short	(.L_415 - .L_414)
	.align		4
.L_414:
        /*0068*/ 	.word	index@(.nv.constant0._Z21softmax_crossen_error6TensorS_Pi)
        /*006c*/ 	.short	0x0380
        /*006e*/ 	.short	0x00a8


	//----- nvinfo : EIATTR_SW_WAR
	.align		4
.L_415:
        /*0070*/ 	.byte	0x04, 0x36
        /*0072*/ 	.short	(.L_417 - .L_416)
.L_416:
        /*0074*/ 	.word	0x00000008
.L_417:


//--------------------- .nv.info._Z14softmax_kernel6TensorS_ --------------------------
	.section	.nv.info._Z14softmax_kernel6TensorS_,"",@"SHT_CUDA_INFO"
	.sectionflags	@""
	.align	4


	//----- nvinfo : EIATTR_CUDA_API_VERSION
	.align		4
        /*0000*/ 	.byte	0x04, 0x37
        /*0002*/ 	.short	(.L_419 - .L_418)
.L_418:
        /*0004*/ 	.word	0x00000082


	//----- nvinfo : EIATTR_KPARAM_INFO
	.align		4
.L_419:
        /*0008*/ 	.byte	0x04, 0x17
        /*000a*/ 	.short	(.L_421 - .L_420)
.L_420:
        /*000c*/ 	.word	0x00000000
        /*0010*/ 	.short	0x0001
        /*0012*/ 	.short	0x0050
        /*0014*/ 	.byte	0x00, 0xf0, 0x41, 0x01


	//----- nvinfo : EIATTR_KPARAM_INFO
	.align		4
.L_421:
        /*0018*/ 	.byte	0x04, 0x17
        /*001a*/ 	.short	(.L_423 - .L_422)
.L_422:
        /*001c*/ 	.word	0x00000000
        /*0020*/ 	.short	0x0000
        /*0022*/ 	.short	0x0000
        /*0024*/ 	.byte	0x00, 0xf0, 0x41, 0x01


	//----- nvinfo : EIATTR_SPARSE_MMA_MASK
	.align		4
.L_423:
        /*0028*/ 	.byte	0x03, 0x50
        /*002a*/ 	.short	0x0000


	//----- nvinfo : EIATTR_MAXREG_COUNT
	.align		4
        /*002c*/ 	.byte	0x03, 0x1b
        /*002e*/ 	.short	0x00ff


	//----- nvinfo : EIATTR_MERCURY_ISA_VERSION
	.align		4
        /*0030*/ 	.byte	0x03, 0x5f
        /*0032*/ 	.short	0x0101


	//----- nvinfo : EIATTR_VRC_CTA_INIT_COUNT
	.align		4
        /*0034*/ 	.byte	0x02, 0x4a
	.zero		1
	.zero		1


	//----- nvinfo : EIATTR_EXIT_INSTR_OFFSETS
	.align		4
        /*0038*/ 	.byte	0x04, 0x1c
        /*003a*/ 	.short	(.L_425 - .L_424)


	//   ....[0]....
.L_424:
        /*003c*/ 	.word	0x00000100


	//   ....[1]....
        /*0040*/ 	.word	0x000015b0


	//----- nvinfo : EIATTR_CRS_STACK_SIZE
	.align		4
.L_425:
        /*0044*/ 	.byte	0x04, 0x1e
        /*0046*/ 	.short	(.L_427 - .L_426)
.L_426:
        /*0048*/ 	.word	0x00000000


	//----- nvinfo : EIATTR_CBANK_PARAM_SIZE
	.align		4
.L_427:
        /*004c*/ 	.byte	0x03, 0x19
        /*004e*/ 	.short	0x00a0


	//----- nvinfo : EIATTR_PARAM_CBANK
	.align		4
        /*0050*/ 	.byte	0x04, 0x0a
        /*0052*/ 	.short	(.L_429 - .L_428)
	.align		4
.L_428:
        /*0054*/ 	.word	index@(.nv.constant0._Z14softmax_kernel6TensorS_)
        /*0058*/ 	.short	0x0380
        /*005a*/ 	.short	0x00a0


	//----- nvinfo : EIATTR_SW_WAR
	.align		4
.L_429:
        /*005c*/ 	.byte	0x04, 0x36
        /*005e*/ 	.short	(.L_431 - .L_430)
.L_430:
        /*0060*/ 	.word	0x00000008
.L_431:


//--------------------- .nv.info._Z15relu_derivative6TensorS_ --------------------------
	.section	.nv.info._Z15relu_derivative6TensorS_,"",@"SHT_CUDA_INFO"
	.sectionflags	@""
	.align	4


	//----- nvinfo : EIATTR_CUDA_API_VERSION
	.align		4
        /*0000*/ 	.byte	0x04, 0x37
        /*0002*/ 	.short	(.L_433 - .L_432)
.L_432:
        /*0004*/ 	.word	0x00000082


	//----- nvinfo : EIATTR_KPARAM_INFO
	.align		4
.L_433:
        /*0008*/ 	.byte	0x04, 0x17
        /*000a*/ 	.short	(.L_435 - .L_434)
.L_434:
        /*000c*/ 	.word	0x00000000
        /*0010*/ 	.short	0x0001
        /*0012*/ 	.short	0x0050
        /*0014*/ 	.byte	0x00, 0xf0, 0x41, 0x01


	//----- nvinfo : EIATTR_KPARAM_INFO
	.align		4
.L_435:
        /*0018*/ 	.byte	0x04, 0x17
        /*001a*/ 	.short	(.L_437 - .L_436)
.L_436:
        /*001c*/ 	.word	0x00000000
        /*0020*/ 	.short	0x0000
        /*0022*/ 	.short	0x0000
        /*0024*/ 	.byte	0x00, 0xf0, 0x41, 0x01


	//----- nvinfo : EIATTR_SPARSE_MMA_MASK
	.align		4
.L_437:
        /*0028*/ 	.byte	0x03, 0x50
        /*002a*/ 	.short	0x0000


	//----- nvinfo : EIATTR_MAXREG_COUNT
	.align		4
        /*002c*/ 	.byte	0x03, 0x1b
        /*002e*/ 	.short	0x00ff


	//----- nvinfo : EIATTR_MERCURY_ISA_VERSION
	.align		4
        /*0030*/ 	.byte	0x03, 0x5f
        /*0032*/ 	.short	0x0101


	//----- nvinfo : EIATTR_VRC_CTA_INIT_COUNT
	.align		4
        /*0034*/ 	.byte	0x02, 0x4a
	.zero		1
	.zero		1


	//----- nvinfo : EIATTR_EXIT_INSTR_OFFSETS
	.align		4
        /*0038*/ 	.byte	0x04, 0x1c
        /*003a*/ 	.short	(.L_439 - .L_438)


	//   ....[0]....
.L_438:
        /*003c*/ 	.word	0x00000100


	//   ....[1]....
        /*0040*/ 	.word	0x00000380


	//----- nvinfo : EIATTR_CBANK_PARAM_SIZE
	.align		4
.L_439:
        /*0044*/ 	.byte	0x03, 0x19
        /*0046*/ 	.short	0x00a0


	//----- nvinfo : EIATTR_PARAM_CBANK
	.align		4
        /*0048*/ 	.byte	0x04, 0x0a
        /*004a*/ 	.short	(.L_441 - .L_440)
	.align		4
.L_440:
        /*004c*/ 	.word	index@(.nv.constant0._Z15relu_derivative6TensorS_)
        /*0050*/ 	.short	0x0380
        /*0052*/ 	.short	0x00a0


	//----- nvinfo : EIATTR_SW_WAR
	.align		4
.L_441:
        /*0054*/ 	.byte	0x04, 0x36
        /*0056*/ 	.short	(.L_443 - .L_442)
.L_442:
        /*0058*/ 	.word	0x00000008
.L_443:


//--------------------- .nv.info._Z14elementwisemul6TensorS_S_ --------------------------
	.section	.nv.info._Z14elementwisemul6TensorS_S_,"",@"SHT_CUDA_INFO"
	.sectionflags	@""
	.align	4


	//----- nvinfo : EIATTR_CUDA_API_VERSION
	.align		4
        /*0000*/ 	.byte	0x04, 0x37
        /*0002*/ 	.short	(.L_445 - .L_444)
.L_444:
        /*0004*/ 	.word	0x00000082


	//----- nvinfo : EIATTR_KPARAM_INFO
	.align		4
.L_445:
        /*0008*/ 	.byte	0x04, 0x17
        /*000a*/ 	.short	(.L_447 - .L_446)
.L_446:
        /*000c*/ 	.word	0x00000000
        /*0010*/ 	.short	0x0002
        /*0012*/ 	.short	0x00a0
        /*0014*/ 	.byte	0x00, 0xf0, 0x41, 0x01


	//----- nvinfo : EIATTR_KPARAM_INFO
	.align		4
.L_447:
        /*0018*/ 	.byte	0x04, 0x17
        /*001a*/ 	.short	(.L_449 - .L_448)
.L_448:
        /*001c*/ 	.word	0x00000000
        /*0020*/ 	.short	0x0001
        /*0022*/ 	.short	0x0050
        /*0024*/ 	.byte	0x00, 0xf0, 0x41, 0x01


	//----- nvinfo : EIATTR_KPARAM_INFO
	.align		4
.L_449:
        /*0028*/ 	.byte	0x04, 0x17
        /*002a*/ 	.short	(.L_451 - .L_450)
.L_450:
        /*002c*/ 	.word	0x00000000
        /*0030*/ 	.short	0x0000
        /*0032*/ 	.short	0x0000
        /*0034*/ 	.byte	0x00, 0xf0, 0x41, 0x01


	//----- nvinfo : EIATTR_SPARSE_MMA_MASK
	.align		4
.L_451:
        /*0038*/ 	.byte	0x03, 0x50
        /*003a*/ 	.short	0x0000


	//----- nvinfo : EIATTR_MAXREG_COUNT
	.align		4
        /*003c*/ 	.byte	0x03, 0x1b
        /*003e*/ 	.short	0x00ff


	//----- nvinfo : EIATTR_MERCURY_ISA_VERSION
	.align		4
        /*0040*/ 	.byte	0x03, 0x5f
        /*0042*/ 	.short	0x0101


	//----- nvinfo : EIATTR_VRC_CTA_INIT_COUNT
	.align		4
        /*0044*/ 	.byte	0x02, 0x4a
	.zero		1
	.zero		1


	//----- nvinfo : EIATTR_EXIT_INSTR_OFFSETS
	.align		4
        /*0048*/ 	.byte	0x04, 0x1c
        /*004a*/ 	.short	(.L_453 - .L_452)


	//   ....[0]....
.L_452:
        /*004c*/ 	.word	0x000003d0


	//   ....[1]....
        /*0050*/ 	.word	0x00000a10


	//----- nvinfo : EIATTR_CRS_STACK_SIZE
	.align		4
.L_453:
        /*0054*/ 	.byte	0x04, 0x1e
        /*0056*/ 	.short	(.L_455 - .L_454)
.L_454:
        /*0058*/ 	.word	0x00000000


	//----- nvinfo : EIATTR_CBANK_PARAM_SIZE
	.align		4
.L_455:
        /*005c*/ 	.byte	0x03, 0x19
        /*005e*/ 	.short	0x00f0


	//----- nvinfo : EIATTR_PARAM_CBANK
	.align		4
        /*0060*/ 	.byte	0x04, 0x0a
        /*0062*/ 	.short	(.L_457 - .L_456)
	.align		4
.L_456:
        /*0064*/ 	.word	index@(.nv.constant0._Z14elementwisemul6TensorS_S_)
        /*0068*/ 	.short	0x0380
        /*006a*/ 	.short	0x00f0


	//----- nvinfo : EIATTR_SW_WAR
	.align		4
.L_457:
        /*006c*/ 	.byte	0x04, 0x36
        /*006e*/ 	.short	(.L_459 - .L_458)
.L_458:
        /*0070*/ 	.word	0x00000008
.L_459:


//--------------------- .nv.info._Z18sigmoid_derivativePfS_m --------------------------
	.section	.nv.info._Z18sigmoid_derivativePfS_m,"",@"SHT_CUDA_INFO"
	.sectionflags	@""
	.align	4


	//----- nvinfo : EIATTR_CUDA_API_VERSION
	.align		4
        /*0000*/ 	.byte	0x04, 0x37
        /*0002*/ 	.short	(.L_461 - .L_460)
.L_460:
        /*0004*/ 	.word	0x00000082


	//----- nvinfo : EIATTR_KPARAM_INFO
	.align		4
.L_461:
        /*0008*/ 	.byte	0x04, 0x17
        /*000a*/ 	.short	(.L_463 - .L_462)
.L_462:
        /*000c*/ 	.word	0x00000000
        /*0010*/ 	.short	0x0002
        /*0012*/ 	.short	0x0010
        /*0014*/ 	.byte	0x00, 0xf0, 0x21, 0x00


	//----- nvinfo : EIATTR_KPARAM_INFO
	.align		4
.L_463:
        /*0018*/ 	.byte	0x04, 0x17
        /*001a*/ 	.short	(.L_465 - .L_464)
.L_464:
        /*001c*/ 	.word	0x00000000
        /*0020*/ 	.short	0x0001
        /*0022*/ 	.short	0x0008
        /*0024*/ 	.byte	0x00, 0xf5, 0x21, 0x00


	//----- nvinfo : EIATTR_KPARAM_INFO
	.align		4
.L_465:
        /*0028*/ 	.byte	0x04, 0x17
        /*002a*/ 	.short	(.L_467 - .L_466)
.L_466:
        /*002c*/ 	.word	0x00000000
        /*0030*/ 	.short	0x0000
        /*0032*/ 	.short	0x0000
        /*0034*/ 	.byte	0x00, 0xf5, 0x21, 0x00


	//----- nvinfo : EIATTR_SPARSE_MMA_MASK
	.align		4
.L_467:
        /*0038*/ 	.byte	0x03, 0x50
        /*003a*/ 	.short	0x0000


	//----- nvinfo : EIATTR_MAXREG_COUNT
	.align		4
        /*003c*/ 	.byte	0x03, 0x1b
        /*003e*/ 	.short	0x00ff


	//----- nvinfo : EIATTR_MERCURY_ISA_VERSION
	.align		4
        /*0040*/ 	.byte	0x03, 0x5f
        /*0042*/ 	.short	0x0101


	//----- nvinfo : EIATTR_VRC_CTA_INIT_COUNT
	.align		4
        /*0044*/ 	.byte	0x02, 0x4a
	.zero		1
	.zero		1


	//----- nvinfo : EIATTR_EXIT_INSTR_OFFSETS
	.align		4
        /*0048*/ 	.byte	0x04, 0x1c
        /*004a*/ 	.short	(.L_469 - .L_468)


	//   ....[0]....
.L_468:
        /*004c*/ 	.word	0x00000090


	//   ....[1]....
        /*0050*/ 	.word	0x000002f0


	//----- nvinfo : EIATTR_CRS_STACK_SIZE
	.align		4
.L_469:
        /*0054*/ 	.byte	0x04, 0x1e
        /*0056*/ 	.short	(.L_471 - .L_470)
.L_470:
        /*0058*/ 	.word	0x00000000


	//----- nvinfo : EIATTR_CBANK_PARAM_SIZE
	.align		4
.L_471:
        /*005c*/ 	.byte	0x03, 0x19
        /*005e*/ 	.short	0x0018


	//----- nvinfo : EIATTR_PARAM_CBANK
	.align		4
        /*0060*/ 	.byte	0x04, 0x0a
        /*0062*/ 	.short	(.L_473 - .L_472)
	.align		4
.L_472:
        /*0064*/ 	.word	index@(.nv.constant0._Z18sigmoid_derivativePfS_m)
        /*0068*/ 	.short	0x0380
        /*006a*/ 	.short	0x0018


	//----- nvinfo : EIATTR_SW_WAR
	.align		4
.L_473:
        /*006c*/ 	.byte	0x04, 0x36
        /*006e*/ 	.short	(.L_475 - .L_474)
.L_474:
        /*0070*/ 	.word	0x00000008
.L_475:


//--------------------- .nv.info._Z14sigmoid_kernelPfS_m --------------------------
	.section	.nv.info._Z14sigmoid_kernelPfS_m,"",@"SHT_CUDA_INFO"
	.sectionflags	@""
	.align	4


	//----- nvinfo : EIATTR_CUDA_API_VERSION
	.align		4
        /*0000*/ 	.byte	0x04, 0x37
        /*0002*/ 	.short	(.L_477 - .L_476)
.L_476:
        /*0004*/ 	.word	0x00000082


	//----- nvinfo : EIATTR_KPARAM_INFO
	.align		4
.L_477:
        /*0008*/ 	.byte	0x04, 0x17
        /*000a*/ 	.short	(.L_479 - .L_478)
.L_478:
        /*000c*/ 	.word	0x00000000
        /*0010*/ 	.short	0x0002
        /*0012*/ 	.short	0x0010
        /*0014*/ 	.byte	0x00, 0xf0, 0x21, 0x00


	//----- nvinfo : EIATTR_KPARAM_INFO
	.align		4
.L_479:
        /*0018*/ 	.byte	0x04, 0x17
        /*001a*/ 	.short	(.L_481 - .L_480)
.L_480:
        /*001c*/ 	.word	0x00000000
        /*0020*/ 	.short	0x0001
        /*0022*/ 	.short	0x0008
        /*0024*/ 	.byte	0x00, 0xf5, 0x21, 0x00


	//----- nvinfo : EIATTR_KPARAM_INFO
	.align		4
.L_481:
        /*0028*/ 	.byte	0x04, 0x17
        /*002a*/ 	.short	(.L_483 - .L_482)
.L_482:
        /*002c*/ 	.word	0x00000000
        /*0030*/ 	.short	0x0000
        /*0032*/ 	.short	0x0000
        /*0034*/ 	.byte	0x00, 0xf5, 0x21, 0x00


	//----- nvinfo : EIATTR_SPARSE_MMA_MASK
	.align		4
.L_483:
        /*0038*/ 	.byte	0x03, 0x50
        /*003a*/ 	.short	0x0000


	//----- nvinfo : EIATTR_MAXREG_COUNT
	.align		4
        /*003c*/ 	.byte	0x03, 0x1b
        /*003e*/ 	.short	0x00ff


	//----- nvinfo : EIATTR_MERCURY_ISA_VERSION
	.align		4
        /*0040*/ 	.byte	0x03, 0x5f
        /*0042*/ 	.short	0x0101


	//----- nvinfo : EIATTR_VRC_CTA_INIT_COUNT
	.align		4
        /*0044*/ 	.byte	0x02, 0x4a
	.zero		1
	.zero		1


	//----- nvinfo : EIATTR_EXIT_INSTR_OFFSETS
	.align		4
        /*0048*/ 	.byte	0x04, 0x1c
        /*004a*/ 	.short	(.L_485 - .L_484)


	//   ....[0]....
.L_484:
        /*004c*/ 	.word	0x00000090


	//   ....[1]....
        /*0050*/ 	.word	0x000002d0


	//----- nvinfo : EIATTR_CRS_STACK_SIZE
	.align		4
.L_485:
        /*0054*/ 	.byte	0x04, 0x1e
        /*0056*/ 	.short	(.L_487 - .L_486)
.L_486:
        /*0058*/ 	.word	0x00000000


	//----- nvinfo : EIATTR_CBANK_PARAM_SIZE
	.align		4
.L_487:
        /*005c*/ 	.byte	0x03, 0x19
        /*005e*/ 	.short	0x0018


	//----- nvinfo : EIATTR_PARAM_CBANK
	.align		4
        /*0060*/ 	.byte	0x04, 0x0a
        /*0062*/ 	.short	(.L_489 - .L_488)
	.align		4
.L_488:
        /*0064*/ 	.word	index@(.nv.constant0._Z14sigmoid_kernelPfS_m)
        /*0068*/ 	.short	0x0380
        /*006a*/ 	.short	0x0018


	//----- nvinfo : EIATTR_SW_WAR
	.align		4
.L_489:
        /*006c*/ 	.byte	0x04, 0x36
        /*006e*/ 	.short	(.L_491 - .L_490)
.L_490:
        /*0070*/ 	.word	0x00000008
.L_491:


//--------------------- .nv.info._Z11relu_kernel6TensorS_ --------------------------
	.section	.nv.info._Z11relu_kernel6TensorS_,"",@"SHT_CUDA_INFO"
	.sectionflags	@""
	.align	4


	//----- nvinfo : EIATTR_CUDA_API_VERSION
	.align		4
        /*0000*/ 	.byte	0x04, 0x37
        /*0002*/ 	.short	(.L_493 - .L_492)
.L_492:
        /*0004*/ 	.word	0x00000082


	//----- nvinfo : EIATTR_KPARAM_INFO
	.align		4
.L_493:
        /*0008*/ 	.byte	0x04, 0x17
        /*000a*/ 	.short	(.L_495 - .L_494)
.L_494:
        /*000c*/ 	.word	0x00000000
        /*0010*/ 	.short	0x0001
        /*0012*/ 	.short	0x0050
        /*0014*/ 	.byte	0x00, 0xf0, 0x41, 0x01


	//----- nvinfo : EIATTR_KPARAM_INFO
	.align		4
.L_495:
        /*0018*/ 	.byte	0x04, 0x17
        /*001a*/ 	.short	(.L_497 - .L_496)
.L_496:
        /*001c*/ 	.word	0x00000000
        /*0020*/ 	.short	0x0000
        /*0022*/ 	.short	0x0000
        /*0024*/ 	.byte	0x00, 0xf0, 0x41, 0x01


	//----- nvinfo : EIATTR_SPARSE_MMA_MASK
	.align		4
.L_497:
        /*0028*/ 	.byte	0x03, 0x50
        /*002a*/ 	.short	0x0000


	//----- nvinfo : EIATTR_MAXREG_COUNT
	.align		4
        /*002c*/ 	.byte	0x03, 0x1b
        /*002e*/ 	.short	0x00ff


	//----- nvinfo : EIATTR_MERCURY_ISA_VERSION
	.align		4
        /*0030*/ 	.byte	0x03, 0x5f
        /*0032*/ 	.short	0x0101


	//----- nvinfo : EIATTR_VRC_CTA_INIT_COUNT
	.align		4
        /*0034*/ 	.byte	0x02, 0x4a
	.zero		1
	.zero		1


	//----- nvinfo : EIATTR_EXIT_INSTR_OFFSETS
	.align		4
        /*0038*/ 	.byte	0x04, 0x1c
        /*003a*/ 	.short	(.L_499 - .L_498)


	//   ....[0]....
.L_498:
        /*003c*/ 	.word	0x00000100


	//   ....[1]....
        /*0040*/ 	.word	0x00000390


	//----- nvinfo : EIATTR_CBANK_PARAM_SIZE
	.align		4
.L_499:
        /*0044*/ 	.byte	0x03, 0x19
        /*0046*/ 	.short	0x00a0


	//----- nvinfo : EIATTR_PARAM_CBANK
	.align		4
        /*0048*/ 	.byte	0x04, 0x0a
        /*004a*/ 	.short	(.L_501 - .L_500)
	.align		4
.L_500:
        /*004c*/ 	.word	index@(.nv.constant0._Z11relu_kernel6TensorS_)
        /*0050*/ 	.short	0x0380
        /*0052*/ 	.short	0x00a0


	//----- nvinfo : EIATTR_SW_WAR
	.align		4
.L_501:
        /*0054*/ 	.byte	0x04, 0x36
        /*0056*/ 	.short	(.L_503 - .L_502)
.L_502:
        /*0058*/ 	.word	0x00000008
.L_503:


//--------------------- .nv.info._Z15wts_nle_mul_nlw6TensorS_S_ --------------------------
	.section	.nv.info._Z15wts_nle_mul_nlw6TensorS_S_,"",@"SHT_CUDA_INFO"
	.sectionflags	@""
	.align	4


	//----- nvinfo : EIATTR_CUDA_API_VERSION
	.align		4
        /*0000*/ 	.byte	0x04, 0x37
        /*0002*/ 	.short	(.L_505 - .L_504)
.L_504:
        /*0004*/ 	.word	0x00000082


	//----- nvinfo : EIATTR_KPARAM_INFO
	.align		4
.L_505:
        /*0008*/ 	.byte	0x04, 0x17
        /*000a*/ 	.short	(.L_507 - .L_506)
.L_506:
        /*000c*/ 	.word	0x00000000
        /*0010*/ 	.short	0x0002
        /*0012*/ 	.short	0x00a0
        /*0014*/ 	.byte	0x00, 0xf0, 0x41, 0x01


	//----- nvinfo : EIATTR_KPARAM_INFO
	.align		4
.L_507:
        /*0018*/ 	.byte	0x04, 0x17
        /*001a*/ 	.short	(.L_509 - .L_508)
.L_508:
        /*001c*/ 	.word	0x00000000
        /*0020*/ 	.short	0x0001
        /*0022*/ 	.short	0x0050
        /*0024*/ 	.byte	0x00, 0xf0, 0x41, 0x01


	//----- nvinfo : EIATTR_KPARAM_INFO
	.align		4
.L_509:
        /*0028*/ 	.byte	0x04, 0x17
        /*002a*/ 	.short	(.L_511 - .L_510)
.L_510:
        /*002c*/ 	.word	0x00000000
        /*0030*/ 	.short	0x0000
        /*0032*/ 	.short	0x0000
        /*0034*/ 	.byte	0x00, 0xf0, 0x41, 0x01


	//----- nvinfo : EIATTR_SPARSE_MMA_MASK
	.align		4
.L_511:
        /*0038*/ 	.byte	0x03, 0x50
        /*003a*/ 	.short	0x0000


	//----- nvinfo : EIATTR_MAXREG_COUNT
	.align		4
        /*003c*/ 	.byte	0x03, 0x1b
        /*003e*/ 	.short	0x00ff


	//----- nvinfo : EIATTR_MERCURY_ISA_VERSION
	.align		4
        /*0040*/ 	.byte	0x03, 0x5f
        /*0042*/ 	.short	0x0101


	//----- nvinfo : EIATTR_VRC_CTA_INIT_COUNT
	.align		4
        /*0044*/ 	.byte	0x02, 0x4a
	.zero		1
	.zero		1


	//----- nvinfo : EIATTR_EXIT_INSTR_OFFSETS
	.align		4
        /*0048*/ 	.byte	0x04, 0x1c
        /*004a*/ 	.short	(.L_513 - .L_512)


	//   ....[0]....
.L_512:
        /*004c*/ 	.word	0x00000340


	//   ....[1]....
        /*0050*/ 	.word	0x00000c30


	//   ....[2]....
        /*0054*/ 	.word	0x00005a30


	//----- nvinfo : EIATTR_CRS_STACK_SIZE
	.align		4
.L_513:
        /*0058*/ 	.byte	0x04, 0x1e
        /*005a*/ 	.short	(.L_515 - .L_514)
.L_514:
        /*005c*/ 	.word	0x00000000


	//----- nvinfo : EIATTR_CBANK_PARAM_SIZE
	.align		4
.L_515:
        /*0060*/ 	.byte	0x03, 0x19
        /*0062*/ 	.short	0x00f0


	//----- nvinfo : EIATTR_PARAM_CBANK
	.align		4
        /*0064*/ 	.byte	0x04, 0x0a
        /*0066*/ 	.short	(.L_517 - .L_516)
	.align		4
.L_516:
        /*0068*/ 	.word	index@(.nv.constant0._Z15wts_nle_mul_nlw6TensorS_S_)
        /*006c*/ 	.short	0x0380
        /*006e*/ 	.short	0x00f0


	//----- nvinfo : EIATTR_SW_WAR
	.align		4
.L_517:
        /*0070*/ 	.byte	0x04, 0x36
        /*0072*/ 	.short	(.L_519 - .L_518)
.L_518:
        /*0074*/ 	.word	0x00000008
.L_519:


//--------------------- .nv.info._Z20wts_ll_acts_mul_errs6TensorS_S_ --------------------------
	.section	.nv.info._Z20wts_ll_acts_mul_errs6TensorS_S_,"",@"SHT_CUDA_INFO"
	.sectionflags	@""
	.align	4


	//----- nvinfo : EIATTR_CUDA_API_VERSION
	.align		4
        /*0000*/ 	.byte	0x04, 0x37
        /*0002*/ 	.short	(.L_521 - .L_520)
.L_520:
        /*0004*/ 	.word	0x00000082


	//----- nvinfo : EIATTR_KPARAM_INFO
	.align		4
.L_521:
        /*0008*/ 	.byte	0x04, 0x17
        /*000a*/ 	.short	(.L_523 - .L_522)
.L_522:
        /*000c*/ 	.word	0x00000000
        /*0010*/ 	.short	0x0002
        /*0012*/ 	.short	0x00a0
        /*0014*/ 	.byte	0x00, 0xf0, 0x41, 0x01


	//----- nvinfo : EIATTR_KPARAM_INFO
	.align		4
.L_523:
        /*0018*/ 	.byte	0x04, 0x17
        /*001a*/ 	.short	(.L_525 - .L_524)
.L_524:
        /*001c*/ 	.word	0x00000000
        /*0020*/ 	.short	0x0001
        /*0022*/ 	.short	0x0050
        /*0024*/ 	.byte	0x00, 0xf0, 0x41, 0x01


	//----- nvinfo : EIATTR_KPARAM_INFO
	.align		4
.L_525:
        /*0028*/ 	.byte	0x04, 0x17
        /*002a*/ 	.short	(.L_527 - .L_526)
.L_526:
        /*002c*/ 	.word	0x00000000
        /*0030*/ 	.short	0x0000
        /*0032*/ 	.short	0x0000
        /*0034*/ 	.byte	0x00, 0xf0, 0x41, 0x01


	//----- nvinfo : EIATTR_SPARSE_MMA_MASK
	.align		4
.L_527:
        /*0038*/ 	.byte	0x03, 0x50
        /*003a*/ 	.short	0x0000


	//----- nvinfo : EIATTR_MAXREG_COUNT
	.align		4
        /*003c*/ 	.byte	0x03, 0x1b
        /*003e*/ 	.short	0x00ff


	//----- nvinfo : EIATTR_MERCURY_ISA_VERSION
	.align		4
        /*0040*/ 	.byte	0x03, 0x5f
        /*0042*/ 	.short	0x0101


	//----- nvinfo : EIATTR_VRC_CTA_INIT_COUNT
	.align		4
        /*0044*/ 	.byte	0x02, 0x4a
	.zero		1
	.zero		1


	//----- nvinfo : EIATTR_EXIT_INSTR_OFFSETS
	.align		4
        /*0048*/ 	.byte	0x04, 0x1c
        /*004a*/ 	.short	(.L_529 - .L_528)


	//   ....[0]....
.L_528:
        /*004c*/ 	.word	0x000016d0


	//----- nvinfo : EIATTR_CRS_STACK_SIZE
	.align		4
.L_529:
        /*0050*/ 	.byte	0x04, 0x1e
        /*0052*/ 	.short	(.L_531 - .L_530)
.L_530:
        /*0054*/ 	.word	0x00000000


	//----- nvinfo : EIATTR_CBANK_PARAM_SIZE
	.align		4
.L_531:
        /*0058*/ 	.byte	0x03, 0x19
        /*005a*/ 	.short	0x00f0


	//----- nvinfo : EIATTR_PARAM_CBANK
	.align		4
        /*005c*/ 	.byte	0x04, 0x0a
        /*005e*/ 	.short	(.L_533 - .L_532)
	.align		4
.L_532:
        /*0060*/ 	.word	index@(.nv.constant0._Z20wts_ll_acts_mul_errs6TensorS_S_)
        /*0064*/ 	.short	0x0380
        /*0066*/ 	.short	0x00f0


	//----- nvinfo : EIATTR_SW_WAR
	.align		4
.L_533:
        /*0068*/ 	.byte	0x04, 0x36
        /*006a*/ 	.short	(.L_535 - .L_534)
.L_534:
        /*006c*/ 	.word	0x00000008
.L_535:


//--------------------- .nv.info._Z20wts_input_mul_filter6TensorS_S_ --------------------------
	.section	.nv.info._Z20wts_input_mul_filter6TensorS_S_,"",@"SHT_CUDA_INFO"
	.sectionflags	@""
	.align	4


	//----- nvinfo : EIATTR_CUDA_API_VERSION
	.align		4
        /*0000*/ 	.byte	0x04, 0x37
        /*0002*/ 	.short	(.L_537 - .L_536)
.L_536:
        /*0004*/ 	.word	0x00000082


	//----- nvinfo : EIATTR_KPARAM_INFO
	.align		4
.L_537:
        /*0008*/ 	.byte	0x04, 0x17
        /*000a*/ 	.short	(.L_539 - .L_538)
.L_538:
        /*000c*/ 	.word	0x00000000
        /*0010*/ 	.short	0x0002
        /*0012*/ 	.short	0x00a0
        /*0014*/ 	.byte	0x00, 0xf0, 0x41, 0x01


	//----- nvinfo : EIATTR_KPARAM_INFO
	.align		4
.L_539:
        /*0018*/ 	.byte	0x04, 0x17
        /*001a*/ 	.short	(.L_541 - .L_540)
.L_540:
        /*001c*/ 	.word	0x00000000
        /*0020*/ 	.short	0x0001
        /*0022*/ 	.short	0x0050
        /*0024*/ 	.byte	0x00, 0xf0, 0x41, 0x01


	//----- nvinfo : EIATTR_KPARAM_INFO
	.align		4
.L_541:
        /*0028*/ 	.byte	0x04, 0x17
        /*002a*/ 	.short	(.L_543 - .L_542)
.L_542:
        /*002c*/ 	.word	0x00000000
        /*0030*/ 	.short	0x0000
        /*0032*/ 	.short	0x0000
        /*0034*/ 	.byte	0x00, 0xf0, 0x41, 0x01


	//----- nvinfo : EIATTR_SPARSE_MMA_MASK
	.align		4
.L_543:
        /*0038*/ 	.byte	0x03, 0x50
        /*003a*/ 	.short	0x0000


	//----- nvinfo : EIATTR_MAXREG_COUNT
	.align		4
        /*003c*/ 	.byte	0x03, 0x1b
        /*003e*/ 	.short	0x00ff


	//----- nvinfo : EIATTR_MERCURY_ISA_VERSION
	.align		4
        /*0040*/ 	.byte	0x03, 0x5f
        /*0042*/ 	.short	0x0101


	//----- nvinfo : EIATTR_VRC_CTA_INIT_COUNT
	.align		4
        /*0044*/ 	.byte	0x02, 0x4a
	.zero		1
	.zero		1


	//----- nvinfo : EIATTR_EXIT_INSTR_OFFSETS
	.align		4
        /*0048*/ 	.byte	0x04, 0x1c
        /*004a*/ 	.short	(.L_545 - .L_544)


	//   ....[0]....
.L_544:
        /*004c*/ 	.word	0x00000340


	//   ....[1]....
        /*0050*/ 	.word	0x00000c40


	//   ....[2]....
        /*0054*/ 	.word	0x000059c0


	//----- nvinfo : EIATTR_CRS_STACK_SIZE
	.align		4
.L_545:
        /*0058*/ 	.byte	0x04, 0x1e
        /*005a*/ 	.short	(.L_547 - .L_546)
.L_546:
        /*005c*/ 	.word	0x00000000


	//----- nvinfo : EIATTR_CBANK_PARAM_SIZE
	.align		4
.L_547:
        /*0060*/ 	.byte	0x03, 0x19
        /*0062*/ 	.short	0x00f0


	//----- nvinfo : EIATTR_PARAM_CBANK
	.align		4
        /*0064*/ 	.byte	0x04, 0x0a
        /*0066*/ 	.short	(.L_549 - .L_548)
	.align		4
.L_548:
        /*0068*/ 	.word	index@(.nv.constant0._Z20wts_input_mul_filter6TensorS_S_)
        /*006c*/ 	.short	0x0380
        /*006e*/ 	.short	0x00f0


	//----- nvinfo : EIATTR_SW_WAR
	.align		4
.L_549:
        /*0070*/ 	.byte	0x04, 0x36
        /*0072*/ 	.short	(.L_551 - .L_550)
.L_550:
        /*0074*/ 	.word	0x00000008
.L_551:


//--------------------- .nv.info._Z20conv_relu_derivative6TensorS_ --------------------------
	.section	.nv.info._Z20conv_relu_derivative6TensorS_,"",@"SHT_CUDA_INFO"
	.sectionflags	@""
	.align	4


	//----- nvinfo : EIATTR_CUDA_API_VERSION
	.align		4
        /*0000*/ 	.byte	0x04, 0x37
        /*0002*/ 	.short	(.L_553 - .L_552)
.L_552:
        /*0004*/ 	.word	0x00000082


	//----- nvinfo : EIATTR_KPARAM_INFO
	.align		4
.L_553:
        /*0008*/ 	.byte	0x04, 0x17
        /*000a*/ 	.short	(.L_555 - .L_554)
.L_554:
        /*000c*/ 	.word	0x00000000
        /*0010*/ 	.short	0x0001
        /*0012*/ 	.short	0x0050
        /*0014*/ 	.byte	0x00, 0xf0, 0x41, 0x01


	//----- nvinfo : EIATTR_KPARAM_INFO
	.align		4
.L_555:
        /*0018*/ 	.byte	0x04, 0x17
        /*001a*/ 	.short	(.L_557 - .L_556)
.L_556:
        /*001c*/ 	.word	0x00000000
        /*0020*/ 	.short	0x0000
        /*0022*/ 	.short	0x0000
        /*0024*/ 	.byte	0x00, 0xf0, 0x41, 0x01


	//----- nvinfo : EIATTR_SPARSE_MMA_MASK
	.align		4
.L_557:
        /*0028*/ 	.byte	0x03, 0x50
        /*002a*/ 	.short	0x0000


	//----- nvinfo : EIATTR_MAXREG_COUNT
	.align		4
        /*002c*/ 	.byte	0x03, 0x1b
        /*002e*/ 	.short	0x00ff


	//----- nvinfo : EIATTR_MERCURY_ISA_VERSION
	.align		4
        /*0030*/ 	.byte	0x03, 0x5f
        /*0032*/ 	.short	0x0101


	//----- nvinfo : EIATTR_VRC_CTA_INIT_COUNT
	.align		4
        /*0034*/ 	.byte	0x02, 0x4a
	.zero		1
	.zero		1


	//----- nvinfo : EIATTR_EXIT_INSTR_OFFSETS
	.align		4
        /*0038*/ 	.byte	0x04, 0x1c
        /*003a*/ 	.short	(.L_559 - .L_558)


	//   ....[0]....
.L_558:
        /*003c*/ 	.word	0x00000b30


	//----- nvinfo : EIATTR_CRS_STACK_SIZE
	.align		4
.L_559:
        /*0040*/ 	.byte	0x04, 0x1e
        /*0042*/ 	.short	(.L_561 - .L_560)
.L_560:
        /*0044*/ 	.word	0x00000000


	//----- nvinfo : EIATTR_CBANK_PARAM_SIZE
	.align		4
.L_561:
        /*0048*/ 	.byte	0x03, 0x19
        /*004a*/ 	.short	0x00a0


	//----- nvinfo : EIATTR_PARAM_CBANK
	.align		4
        /*004c*/ 	.byte	0x04, 0x0a
        /*004e*/ 	.short	(.L_563 - .L_562)
	.align		4
.L_562:
        /*0050*/ 	.word	index@(.nv.constant0._Z20conv_relu_derivative6TensorS_)
        /*0054*/ 	.short	0x0380
        /*0056*/ 	.short	0x00a0


	//----- nvinfo : EIATTR_SW_WAR
	.align		4
.L_563:
        /*0058*/ 	.byte	0x04, 0x36
        /*005a*/ 	.short	(.L_565 - .L_564)
.L_564:
        /*005c*/ 	.word	0x00000008
.L_565:


//--------------------- .nv.info._Z16conv_relu_kernel6TensorS_ --------------------------
	.section	.nv.info._Z16conv_relu_kernel6TensorS_,"",@"SHT_CUDA_INFO"
	.sectionflags	@""
	.align	4


	//----- nvinfo : EIATTR_CUDA_API_VERSION
	.align		4
        /*0000*/ 	.byte	0x04, 0x37
        /*0002*/ 	.short	(.L_567 - .L_566)
.L_566:
        /*0004*/ 	.word	0x00000082


	//----- nvinfo : EIATTR_KPARAM_INFO
	.align		4
.L_567:
        /*0008*/ 	.byte	0x04, 0x17
        /*000a*/ 	.short	(.L_569 - .L_568)
.L_568:
        /*000c*/ 	.word	0x00000000
        /*0010*/ 	.short	0x0001
        /*0012*/ 	.short	0x0050
        /*0014*/ 	.byte	0x00, 0xf0, 0x41, 0x01


	//----- nvinfo : EIATTR_KPARAM_INFO
	.align		4
.L_569:
        /*0018*/ 	.byte	0x04, 0x17
        /*001a*/ 	.short	(.L_571 - .L_570)
.L_570:
        /*001c*/ 	.word	0x00000000
        /*0020*/ 	.short	0x0000
        /*0022*/ 	.short	0x0000
        /*0024*/ 	.byte	0x00, 0xf0, 0x41, 0x01


	//----- nvinfo : EIATTR_SPARSE_MMA_MASK
	.align		4
.L_571:
        /*0028*/ 	.byte	0x03, 0x50
        /*002a*/ 	.short	0x0000


	//----- nvinfo : EIATTR_MAXREG_COUNT
	.align		4
        /*002c*/ 	.byte	0x03, 0x1b
        /*002e*/ 	.short	0x00ff


	//----- nvinfo : EIATTR_MERCURY_ISA_VERSION
	.align		4
        /*0030*/ 	.byte	0x03, 0x5f
        /*0032*/ 	.short	0x0101


	//----- nvinfo : EIATTR_VRC_CTA_INIT_COUNT
	.align		4
        /*0034*/ 	.byte	0x02, 0x4a
	.zero		1
	.zero		1


	//----- nvinfo : EIATTR_EXIT_INSTR_OFFSETS
	.align		4
        /*0038*/ 	.byte	0x04, 0x1c
        /*003a*/ 	.short	(.L_573 - .L_572)


	//   ....[0]....
.L_572:
        /*003c*/ 	.word	0x00000180


	//   ....[1]....
        /*0040*/ 	.word	0x00000ba0


	//   ....[2]....
        /*0044*/ 	.word	0x00000bb0


	//   ....[3]....
        /*0048*/ 	.word	0x000012f0


	//   ....[4]....
        /*004c*/ 	.word	0x000014a0


	//----- nvinfo : EIATTR_CRS_STACK_SIZE
	.align		4
.L_573:
        /*0050*/ 	.byte	0x04, 0x1e
        /*0052*/ 	.short	(.L_575 - .L_574)
.L_574:
        /*0054*/ 	.word	0x00000000


	//----- nvinfo : EIATTR_CBANK_PARAM_SIZE
	.align		4
.L_575:
        /*0058*/ 	.byte	0x03, 0x19
        /*005a*/ 	.short	0x00a0


	//----- nvinfo : EIATTR_PARAM_CBANK
	.align		4
        /*005c*/ 	.byte	0x04, 0x0a
        /*005e*/ 	.short	(.L_577 - .L_576)
	.align		4
.L_576:
        /*0060*/ 	.word	index@(.nv.constant0._Z16conv_relu_kernel6TensorS_)
        /*0064*/ 	.short	0x0380
        /*0066*/ 	.short	0x00a0


	//----- nvinfo : EIATTR_SW_WAR
	.align		4
.L_577:
        /*0068*/ 	.byte	0x04, 0x36
        /*006a*/ 	.short	(.L_579 - .L_578)
.L_578:
        /*006c*/ 	.word	0x00000008
.L_579:


//--------------------- .nv.info._Z17inverse_transform6TensorS_S_ --------------------------
	.section	.nv.info._Z17inverse_transform6TensorS_S_,"",@"SHT_CUDA_INFO"
	.sectionflags	@""
	.align	4


	//----- nvinfo : EIATTR_CUDA_API_VERSION
	.align		4
        /*0000*/ 	.byte	0x04, 0x37
        /*0002*/ 	.short	(.L_581 - .L_580)
.L_580:
        /*0004*/ 	.word	0x00000082


	//----- nvinfo : EIATTR_KPARAM_INFO
	.align		4
.L_581:
        /*0008*/ 	.byte	0x04, 0x17
        /*000a*/ 	.short	(.L_583 - .L_582)
.L_582:
        /*000c*/ 	.word	0x00000000
        /*0010*/ 	.short	0x0002
        /*0012*/ 	.short	0x00a0
        /*0014*/ 	.byte	0x00, 0xf0, 0x41, 0x01


	//----- nvinfo : EIATTR_KPARAM_INFO
	.align		4
.L_583:
        /*0018*/ 	.byte	0x04, 0x17
        /*001a*/ 	.short	(.L_585 - .L_584)
.L_584:
        /*001c*/ 	.word	0x00000000
        /*0020*/ 	.short	0x0001
        /*0022*/ 	.short	0x0050
        /*0024*/ 	.byte	0x00, 0xf0, 0x41, 0x01


	//----- nvinfo : EIATTR_KPARAM_INFO
	.align		4
.L_585:
        /*0028*/ 	.byte	0x04, 0x17
        /*002a*/ 	.short	(.L_587 - .L_586)
.L_586:
        /*002c*/ 	.word	0x00000000
        /*0030*/ 	.short	0x0000
        /*0032*/ 	.short	0x0000
        /*0034*/ 	.byte	0x00, 0xf0, 0x41, 0x01


	//----- nvinfo : EIATTR_SPARSE_MMA_MASK
	.align		4
.L_587:
        /*0038*/ 	.byte	0x03, 0x50
        /*003a*/ 	.short	0x0000


	//----- nvinfo : EIATTR_MAXREG_COUNT
	.align		4
        /*003c*/ 	.byte	0x03, 0x1b
        /*003e*/ 	.short	0x00ff


	//----- nvinfo : EIATTR_MERCURY_ISA_VERSION
	.align		4
        /*0040*/ 	.byte	0x03, 0x5f
        /*0042*/ 	.short	0x0101


	//----- nvinfo : EIATTR_VRC_CTA_INIT_COUNT
	.align		4
        /*0044*/ 	.byte	0x02, 0x4a
	.zero		1
	.zero		1


	//----- nvinfo : EIATTR_EXIT_INSTR_OFFSETS
	.align		4
        /*0048*/ 	.byte	0x04, 0x1c
        /*004a*/ 	.short	(.L_589 - .L_588)


	//   ....[0]....
.L_588:
        /*004c*/ 	.word	0x00001aa0


	//----- nvinfo : EIATTR_CRS_STACK_SIZE
	.align		4
.L_589:
        /*0050*/ 	.byte	0x04, 0x1e
        /*0052*/ 	.short	(.L_591 - .L_590)
.L_590:
        /*0054*/ 	.word	0x00000000


	//----- nvinfo : EIATTR_CBANK_PARAM_SIZE
	.align		4
.L_591:
        /*0058*/ 	.byte	0x03, 0x19
        /*005a*/ 	.short	0x00f0


	//----- nvinfo : EIATTR_PARAM_CBANK
	.align		4
        /*005c*/ 	.byte	0x04, 0x0a
        /*005e*/ 	.short	(.L_593 - .L_592)
	.align		4
.L_592:
        /*0060*/ 	.word	index@(.nv.constant0._Z17inverse_transform6TensorS_S_)
        /*0064*/ 	.short	0x0380
        /*0066*/ 	.short	0x00f0


	//----- nvinfo : EIATTR_SW_WAR
	.align		4
.L_593:
        /*0068*/ 	.byte	0x04, 0x36
        /*006a*/ 	.short	(.L_595 - .L_594)
.L_594:
        /*006c*/ 	.word	0x00000008
.L_595:


//--------------------- .nv.info._Z27inverse_transform_with_bias6TensorS_12CustomMatrixS_ --------------------------
	.section	.nv.info._Z27inverse_transform_with_bias6TensorS_12CustomMatrixS_,"",@"SHT_CUDA_INFO"
	.sectionflags	@""
	.align	4


	//----- nvinfo : EIATTR_CUDA_API_VERSION
	.align		4
        /*0000*/ 	.byte	0x04, 0x37
        /*0002*/ 	.short	(.L_597 - .L_596)
.L_596:
        /*0004*/ 	.word	0x00000082


	//----- nvinfo : EIATTR_KPARAM_INFO
	.align		4
.L_597:
        /*0008*/ 	.byte	0x04, 0x17
        /*000a*/ 	.short	(.L_599 - .L_598)
.L_598:
        /*000c*/ 	.word	0x00000000
        /*0010*/ 	.short	0x0003
        /*0012*/ 	.short	0x00c8
        /*0014*/ 	.byte	0x00, 0xf0, 0x41, 0x01


	//----- nvinfo : EIATTR_KPARAM_INFO
	.align		4
.L_599:
        /*0018*/ 	.byte	0x04, 0x17
        /*001a*/ 	.short	(.L_601 - .L_600)
.L_600:
        /*001c*/ 	.word	0x00000000
        /*0020*/ 	.short	0x0002
        /*0022*/ 	.short	0x00a0
        /*0024*/ 	.byte	0x00, 0xf0, 0xa1, 0x00


	//----- nvinfo : EIATTR_KPARAM_INFO
	.align		4
.L_601:
        /*0028*/ 	.byte	0x04, 0x17
        /*002a*/ 	.short	(.L_603 - .L_602)
.L_602:
        /*002c*/ 	.word	0x00000000
        /*0030*/ 	.short	0x0001
        /*0032*/ 	.short	0x0050
        /*0034*/ 	.byte	0x00, 0xf0, 0x41, 0x01


	//----- nvinfo : EIATTR_KPARAM_INFO
	.align		4
.L_603:
        /*0038*/ 	.byte	0x04, 0x17
        /*003a*/ 	.short	(.L_605 - .L_604)
.L_604:
        /*003c*/ 	.word	0x00000000
        /*0040*/ 	.short	0x0000
        /*0042*/ 	.short	0x0000
        /*0044*/ 	.byte	0x00, 0xf0, 0x41, 0x01


	//----- nvinfo : EIATTR_SPARSE_MMA_MASK
	.align		4
.L_605:
        /*0048*/ 	.byte	0x03, 0x50
        /*004a*/ 	.short	0x0000


	//----- nvinfo : EIATTR_MAXREG_COUNT
	.align		4
        /*004c*/ 	.byte	0x03, 0x1b
        /*004e*/ 	.short	0x00ff


	//----- nvinfo : EIATTR_MERCURY_ISA_VERSION
	.align		4
        /*0050*/ 	.byte	0x03, 0x5f
        /*0052*/ 	.short	0x0101


	//----- nvinfo : EIATTR_VRC_CTA_INIT_COUNT
	.align		4
        /*0054*/ 	.byte	0x02, 0x4a
	.zero		1
	.zero		1


	//----- nvinfo : EIATTR_EXIT_INSTR_OFFSETS
	.align		4
        /*0058*/ 	.byte	0x04, 0x1c
        /*005a*/ 	.short	(.L_607 - .L_606)


	//   ....[0]....
.L_606:
        /*005c*/ 	.word	0x00001b40


	//----- nvinfo : EIATTR_CRS_STACK_SIZE
	.align		4
.L_607:
        /*0060*/ 	.byte	0x04, 0x1e
        /*0062*/ 	.short	(.L_609 - .L_608)
.L_608:
        /*0064*/ 	.word	0x00000000


	//----- nvinfo : EIATTR_CBANK_PARAM_SIZE
	.align		4
.L_609:
        /*0068*/ 	.byte	0x03, 0x19
        /*006a*/ 	.short	0x0118


	//----- nvinfo : EIATTR_PARAM_CBANK
	.align		4
        /*006c*/ 	.byte	0x04, 0x0a
        /*006e*/ 	.short	(.L_611 - .L_610)
	.align		4
.L_610:
        /*0070*/ 	.word	index@(.nv.constant0._Z27inverse_transform_with_bias6TensorS_12CustomMatrixS_)
        /*0074*/ 	.short	0x0380
        /*0076*/ 	.short	0x0118


	//----- nvinfo : EIATTR_SW_WAR
	.align		4
.L_611:
        /*0078*/ 	.byte	0x04, 0x36
        /*007a*/ 	.short	(.L_613 - .L_612)
.L_612:
        /*007c*/ 	.word	0x00000008
.L_613:


//--------------------- .nv.info._Z29inverse_transform_for_weights6TensorS_fS_ --------------------------
	.section	.nv.info._Z29inverse_transform_for_weights6TensorS_fS_,"",@"SHT_CUDA_INFO"
	.sectionflags	@""
	.align	4


	//----- nvinfo : EIATTR_CUDA_API_VERSION
	.align		4
        /*0000*/ 	.byte	0x04, 0x37
        /*0002*/ 	.short	(.L_615 - .L_614)
.L_614:
        /*0004*/ 	.word	0x00000082


	//----- nvinfo : EIATTR_KPARAM_INFO
	.align		4
.L_615:
        /*0008*/ 	.byte	0x04, 0x17
        /*000a*/ 	.short	(.L_617 - .L_616)
.L_616:
        /*000c*/ 	.word	0x00000000
        /*0010*/ 	.short	0x0003
        /*0012*/ 	.short	0x00a8
        /*0014*/ 	.byte	0x00, 0xf0, 0x41, 0x01


	//----- nvinfo : EIATTR_KPARAM_INFO
	.align		4
.L_617:
        /*0018*/ 	.byte	0x04, 0x17
        /*001a*/ 	.short	(.L_619 - .L_618)
.L_618:
        /*001c*/ 	.word	0x00000000
        /*0020*/ 	.short	0x0002
        /*0022*/ 	.short	0x00a0
        /*0024*/ 	.byte	0x00, 0xf0, 0x11, 0x00


	//----- nvinfo : EIATTR_KPARAM_INFO
	.align		4
.L_619:
        /*0028*/ 	.byte	0x04, 0x17
        /*002a*/ 	.short	(.L_621 - .L_620)
.L_620:
        /*002c*/ 	.word	0x00000000
        /*0030*/ 	.short	0x0001
        /*0032*/ 	.short	0x0050
        /*0034*/ 	.byte	0x00, 0xf0, 0x41, 0x01


	//----- nvinfo : EIATTR_KPARAM_INFO
	.align		4
.L_621:
        /*0038*/ 	.byte	0x04, 0x17
        /*003a*/ 	.short	(.L_623 - .L_622)
.L_622:
        /*003c*/ 	.word	0x00000000
        /*0040*/ 	.short	0x0000
        /*0042*/ 	.short	0x0000
        /*0044*/ 	.byte	0x00, 0xf0, 0x41, 0x01


	//----- nvinfo : EIATTR_SPARSE_MMA_MASK
	.align		4
.L_623:
        /*0048*/ 	.byte	0x03, 0x50
        /*004a*/ 	.short	0x0000


	//----- nvinfo : EIATTR_MAXREG_COUNT
	.align		4
        /*004c*/ 	.byte	0x03, 0x1b
        /*004e*/ 	.short	0x00ff


	//----- nvinfo : EIATTR_MERCURY_ISA_VERSION
	.align		4
        /*0050*/ 	.byte	0x03, 0x5f
        /*0052*/ 	.short	0x0101


	//----- nvinfo : EIATTR_VRC_CTA_INIT_COUNT
	.align		4
        /*0054*/ 	.byte	0x02, 0x4a
	.zero		1
	.zero		1


	//----- nvinfo : EIATTR_EXIT_INSTR_OFFSETS
	.align		4
        /*0058*/ 	.byte	0x04, 0x1c
        /*005a*/ 	.short	(.L_625 - .L_624)


	//   ....[0]....
.L_624:
        /*005c*/ 	.word	0x000023a0


	//----- nvinfo : EIATTR_CRS_STACK_SIZE
	.align		4
.L_625:
        /*0060*/ 	.byte	0x04, 0x1e
        /*0062*/ 	.short	(.L_627 - .L_626)
.L_626:
        /*0064*/ 	.word	0x00000000


	//----- nvinfo : EIATTR_CBANK_PARAM_SIZE
	.align		4
.L_627:
        /*0068*/ 	.byte	0x03, 0x19
        /*006a*/ 	.short	0x00f8


	//----- nvinfo : EIATTR_PARAM_CBANK
	.align		4
        /*006c*/ 	.byte	0x04, 0x0a
        /*006e*/ 	.short	(.L_629 - .L_628)
	.align		4
.L_628:
        /*0070*/ 	.word	index@(.nv.constant0._Z29inverse_transform_for_weights6TensorS_fS_)
        /*0074*/ 	.short	0x0380
        /*0076*/ 	.short	0x00f8


	//----- nvinfo : EIATTR_SW_WAR
	.align		4
.L_629:
        /*0078*/ 	.byte	0x04, 0x36
        /*007a*/ 	.short	(.L_631 - .L_630)
.L_630:
        /*007c*/ 	.word	0x00000008
.L_631:


//--------------------- .nv.info._Z26map_transform_for_backprop6TensorS_S_ --------------------------
	.section	.nv.info._Z26map_transform_for_backprop6TensorS_S_,"",@"SHT_CUDA_INFO"
	.sectionflags	@""
	.align	4


	//----- nvinfo : EIATTR_CUDA_API_VERSION
	.align		4
        /*0000*/ 	.byte	0x04, 0x37
        /*0002*/ 	.short	(.L_633 - .L_632)
.L_632:
        /*0004*/ 	.word	0x00000082


	//----- nvinfo : EIATTR_KPARAM_INFO
	.align		4
.L_633:
        /*0008*/ 	.byte	0x04, 0x17
        /*000a*/ 	.short	(.L_635 - .L_634)
.L_634:
        /*000c*/ 	.word	0x00000000
        /*0010*/ 	.short	0x0002
        /*0012*/ 	.short	0x00a0
        /*0014*/ 	.byte	0x00, 0xf0, 0x41, 0x01


	//----- nvinfo : EIATTR_KPARAM_INFO
	.align		4
.L_635:
        /*0018*/ 	.byte	0x04, 0x17
        /*001a*/ 	.short	(.L_637 - .L_636)
.L_636:
        /*001c*/ 	.word	0x00000000
        /*0020*/ 	.short	0x0001
        /*0022*/ 	.short	0x0050
        /*0024*/ 	.byte	0x00, 0xf0, 0x41, 0x01


	//----- nvinfo : EIATTR_KPARAM_INFO
	.align		4
.L_637:
        /*0028*/ 	.byte	0x04, 0x17
        /*002a*/ 	.short	(.L_639 - .L_638)
.L_638:
        /*002c*/ 	.word	0x00000000
        /*0030*/ 	.short	0x0000
        /*0032*/ 	.short	0x0000
        /*0034*/ 	.byte	0x00, 0xf0, 0x41, 0x01


	//----- nvinfo : EIATTR_SPARSE_MMA_MASK
	.align		4
.L_639:
        /*0038*/ 	.byte	0x03, 0x50
        /*003a*/ 	.short	0x0000


	//----- nvinfo : EIATTR_MAXREG_COUNT
	.align		4
        /*003c*/ 	.byte	0x03, 0x1b
        /*003e*/ 	.short	0x00ff


	//----- nvinfo : EIATTR_MERCURY_ISA_VERSION
	.align		4
        /*0040*/ 	.byte	0x03, 0x5f
        /*0042*/ 	.short	0x0101


	//----- nvinfo : EIATTR_VRC_CTA_INIT_COUNT
	.align		4
        /*0044*/ 	.byte	0x02, 0x4a
	.zero		1
	.zero		1


	//----- nvinfo : EIATTR_EXIT_INSTR_OFFSETS
	.align		4
        /*0048*/ 	.byte	0x04, 0x1c
        /*004a*/ 	.short	(.L_641 - .L_640)


	//   ....[0]....
.L_640:
        /*004c*/ 	.word	0x00004520


	//----- nvinfo : EIATTR_CRS_STACK_SIZE
	.align		4
.L_641:
        /*0050*/ 	.byte	0x04, 0x1e
        /*0052*/ 	.short	(.L_643 - .L_642)
.L_642:
        /*0054*/ 	.word	0x00000000


	//----- nvinfo : EIATTR_CBANK_PARAM_SIZE
	.align		4
.L_643:
        /*0058*/ 	.byte	0x03, 0x19
        /*005a*/ 	.short	0x00f0


	//----- nvinfo : EIATTR_PARAM_CBANK
	.align		4
        /*005c*/ 	.byte	0x04, 0x0a
        /*005e*/ 	.short	(.L_645 - .L_644)
	.align		4
.L_644:
        /*0060*/ 	.word	index@(.nv.constant0._Z26map_transform_for_backprop6TensorS_S_)
        /*0064*/ 	.short	0x0380
        /*0066*/ 	.short	0x00f0


	//----- nvinfo : EIATTR_SW_WAR
	.align		4
.L_645:
        /*0068*/ 	.byte	0x04, 0x36
        /*006a*/ 	.short	(.L_647 - .L_646)
.L_646:
        /*006c*/ 	.word	0x00000008
.L_647:


//--------------------- .nv.info._Z13map_transform6TensorS_S_ --------------------------
	.section	.nv.info._Z13map_transform6TensorS_S_,"",@"SHT_CUDA_INFO"
	.sectionflags	@""
	.align	4


	//----- nvinfo : EIATTR_CUDA_API_VERSION
	.align		4
        /*0000*/ 	.byte	0x04, 0x37
        /*0002*/ 	.short	(.L_649 - .L_648)
.L_648:
        /*0004*/ 	.word	0x00000082


	//----- nvinfo : EIATTR_KPARAM_INFO
	.align		4
.L_649:
        /*0008*/ 	.byte	0x04, 0x17
        /*000a*/ 	.short	(.L_651 - .L_650)
.L_650:
        /*000c*/ 	.word	0x00000000
        /*0010*/ 	.short	0x0002
        /*0012*/ 	.short	0x00a0
        /*0014*/ 	.byte	0x00, 0xf0, 0x41, 0x01


	//----- nvinfo : EIATTR_KPARAM_INFO
	.align		4
.L_651:
        /*0018*/ 	.byte	0x04, 0x17
        /*001a*/ 	.short	(.L_653 - .L_652)
.L_652:
        /*001c*/ 	.word	0x00000000
        /*0020*/ 	.short	0x0001
        /*0022*/ 	.short	0x0050
        /*0024*/ 	.byte	0x00, 0xf0, 0x41, 0x01


	//----- nvinfo : EIATTR_KPARAM_INFO
	.align		4
.L_653:
        /*0028*/ 	.byte	0x04, 0x17
        /*002a*/ 	.short	(.L_655 - .L_654)
.L_654:
        /*002c*/ 	.word	0x00000000
        /*0030*/ 	.short	0x0000
        /*0032*/ 	.short	0x0000
        /*0034*/ 	.byte	0x00, 0xf0, 0x41, 0x01


	//----- nvinfo : EIATTR_SPARSE_MMA_MASK
	.align		4
.L_655:
        /*0038*/ 	.byte	0x03, 0x50
        /*003a*/ 	.short	0x0000


	//----- nvinfo : EIATTR_MAXREG_COUNT
	.align		4
        /*003c*/ 	.byte	0x03, 0x1b
        /*003e*/ 	.short	0x00ff


	//----- nvinfo : EIATTR_MERCURY_ISA_VERSION
	.align		4
        /*0040*/ 	.byte	0x03, 0x5f
        /*0042*/ 	.short	0x0101


	//----- nvinfo : EIATTR_VRC_CTA_INIT_COUNT
	.align		4
        /*0044*/ 	.byte	0x02, 0x4a
	.zero		1
	.zero		1


	//----- nvinfo : EIATTR_EXIT_INSTR_OFFSETS
	.align		4
        /*0048*/ 	.byte	0x04, 0x1c
        /*004a*/ 	.short	(.L_657 - .L_656)


	//   ....[0]....
.L_656:
        /*004c*/ 	.word	0x00002860


	//----- nvinfo : EIATTR_CRS_STACK_SIZE
	.align		4
.L_657:
        /*0050*/ 	.byte	0x04, 0x1e
        /*0052*/ 	.short	(.L_659 - .L_658)
.L_658:
        /*0054*/ 	.word	0x00000000


	//----- nvinfo : EIATTR_CBANK_PARAM_SIZE
	.align		4
.L_659:
        /*0058*/ 	.byte	0x03, 0x19
        /*005a*/ 	.short	0x00f0


	//----- nvinfo : EIATTR_PARAM_CBANK
	.align		4
        /*005c*/ 	.byte	0x04, 0x0a
        /*005e*/ 	.short	(.L_661 - .L_660)
	.align		4
.L_660:
        /*0060*/ 	.word	index@(.nv.constant0._Z13map_transform6TensorS_S_)
        /*0064*/ 	.short	0x0380
        /*0066*/ 	.short	0x00f0


	//----- nvinfo : EIATTR_SW_WAR
	.align		4
.L_661:
        /*0068*/ 	.byte	0x04, 0x36
        /*006a*/ 	.short	(.L_663 - .L_662)
.L_662:
        /*006c*/ 	.word	0x00000008
.L_663:


//--------------------- .nv.info._Z24flipped_filter_transform6TensorS_S_ --------------------------
	.section	.nv.info._Z24flipped_filter_transform6TensorS_S_,"",@"SHT_CUDA_INFO"
	.sectionflags	@""
	.align	4


	//----- nvinfo : EIATTR_CUDA_API_VERSION
	.align		4
        /*0000*/ 	.byte	0x04, 0x37
        /*0002*/ 	.short	(.L_665 - .L_664)
.L_664:
        /*0004*/ 	.word	0x00000082


	//----- nvinfo : EIATTR_KPARAM_INFO
	.align		4
.L_665:
        /*0008*/ 	.byte	0x04, 0x17
        /*000a*/ 	.short	(.L_667 - .L_666)
.L_666:
        /*000c*/ 	.word	0x00000000
        /*0010*/ 	.short	0x0002
        /*0012*/ 	.short	0x00a0
        /*0014*/ 	.byte	0x00, 0xf0, 0x41, 0x01


	//----- nvinfo : EIATTR_KPARAM_INFO
	.align		4
.L_667:
        /*0018*/ 	.byte	0x04, 0x17
        /*001a*/ 	.short	(.L_669 - .L_668)
.L_668:
        /*001c*/ 	.word	0x00000000
        /*0020*/ 	.short	0x0001
        /*0022*/ 	.short	0x0050
        /*0024*/ 	.byte	0x00, 0xf0, 0x41, 0x01


	//----- nvinfo : EIATTR_KPARAM_INFO
	.align		4
.L_669:
        /*0028*/ 	.byte	0x04, 0x17
        /*002a*/ 	.short	(.L_671 - .L_670)
.L_670:
        /*002c*/ 	.word	0x00000000
        /*0030*/ 	.short	0x0000
        /*0032*/ 	.short	0x0000
        /*0034*/ 	.byte	0x00, 0xf0, 0x41, 0x01


	//----- nvinfo : EIATTR_SPARSE_MMA_MASK
	.align		4
.L_671:
        /*0038*/ 	.byte	0x03, 0x50
        /*003a*/ 	.short	0x0000


	//----- nvinfo : EIATTR_MAXREG_COUNT
	.align		4
        /*003c*/ 	.byte	0x03, 0x1b
        /*003e*/ 	.short	0x00ff


	//----- nvinfo : EIATTR_MERCURY_ISA_VERSION
	.align		4
        /*0040*/ 	.byte	0x03, 0x5f
        /*0042*/ 	.short	0x0101


	//----- nvinfo : EIATTR_VRC_CTA_INIT_COUNT
	.align		4
        /*0044*/ 	.byte	0x02, 0x4a
	.zero		1
	.zero		1


	//----- nvinfo : EIATTR_EXIT_INSTR_OFFSETS
	.align		4
        /*0048*/ 	.byte	0x04, 0x1c
        /*004a*/ 	.short	(.L_673 - .L_672)


	//   ....[0]....
.L_672:
        /*004c*/ 	.word	0x00001620


	//   ....[1]....
        /*0050*/ 	.word	0x000036f0


	//----- nvinfo : EIATTR_CRS_STACK_SIZE
	.align		4
.L_673:
        /*0054*/ 	.byte	0x04, 0x1e
        /*0056*/ 	.short	(.L_675 - .L_674)
.L_674:
        /*0058*/ 	.word	0x00000000


	//----- nvinfo : EIATTR_CBANK_PARAM_SIZE
	.align		4
.L_675:
        /*005c*/ 	.byte	0x03, 0x19
        /*005e*/ 	.short	0x00f0


	//----- nvinfo : EIATTR_PARAM_CBANK
	.align		4
        /*0060*/ 	.byte	0x04, 0x0a
        /*0062*/ 	.short	(.L_677 - .L_676)
	.align		4
.L_676:
        /*0064*/ 	.word	index@(.nv.constant0._Z24flipped_filter_transform6TensorS_S_)
        /*0068*/ 	.short	0x0380
        /*006a*/ 	.short	0x00f0


	//----- nvinfo : EIATTR_SW_WAR
	.align		4
.L_677:
        /*006c*/ 	.byte	0x04, 0x36
        /*006e*/ 	.short	(.L_679 - .L_678)
.L_678:
        /*0070*/ 	.word	0x00000008
.L_679:


//--------------------- .nv.info._Z16filter_transform6TensorS_S_ --------------------------
	.section	.nv.info._Z16filter_transform6TensorS_S_,"",@"SHT_CUDA_INFO"
	.sectionflags	@""
	.align	4


	//----- nvinfo : EIATTR_CUDA_API_VERSION
	.align		4
        /*0000*/ 	.byte	0x04, 0x37
        /*0002*/ 	.short	(.L_681 - .L_680)
.L_680:
        /*0004*/ 	.word	0x00000082


	//----- nvinfo : EIATTR_KPARAM_INFO
	.align		4
.L_681:
        /*0008*/ 	.byte	0x04, 0x17
        /*000a*/ 	.short	(.L_683 - .L_682)
.L_682:
        /*000c*/ 	.word	0x00000000
        /*0010*/ 	.short	0x0002
        /*0012*/ 	.short	0x00a0
        /*0014*/ 	.byte	0x00, 0xf0, 0x41, 0x01


	//----- nvinfo : EIATTR_KPARAM_INFO
	.align		4
.L_683:
        /*0018*/ 	.byte	0x04, 0x17
        /*001a*/ 	.short	(.L_685 - .L_684)
.L_684:
        /*001c*/ 	.word	0x00000000
        /*0020*/ 	.short	0x0001
        /*0022*/ 	.short	0x0050
        /*0024*/ 	.byte	0x00, 0xf0, 0x41, 0x01


	//----- nvinfo : EIATTR_KPARAM_INFO
	.align		4
.L_685:
        /*0028*/ 	.byte	0x04, 0x17
        /*002a*/ 	.short	(.L_687 - .L_686)
.L_686:
        /*002c*/ 	.word	0x00000000
        /*0030*/ 	.short	0x0000
        /*0032*/ 	.short	0x0000
        /*0034*/ 	.byte	0x00, 0xf0, 0x41, 0x01


	//----- nvinfo : EIATTR_SPARSE_MMA_MASK
	.align		4
.L_687:
        /*0038*/ 	.byte	0x03, 0x50
        /*003a*/ 	.short	0x0000


	//----- nvinfo : EIATTR_MAXREG_COUNT
	.align		4
        /*003c*/ 	.byte	0x03, 0x1b
        /*003e*/ 	.short	0x00ff


	//----- nvinfo : EIATTR_MERCURY_ISA_VERSION
	.align		4
        /*0040*/ 	.byte	0x03, 0x5f
        /*0042*/ 	.short	0x0101


	//----- nvinfo : EIATTR_VRC_CTA_INIT_COUNT
	.align		4
        /*0044*/ 	.byte	0x02, 0x4a
	.zero		1
	.zero		1


	//----- nvinfo : EIATTR_EXIT_INSTR_OFFSETS
	.align		4
        /*0048*/ 	.byte	0x04, 0x1c
        /*004a*/ 	.short	(.L_689 - .L_688)


	//   ....[0]....
.L_688:
        /*004c*/ 	.word	0x000020a0


	//   ....[1]....
        /*0050*/ 	.word	0x00004080


	//----- nvinfo : EIATTR_CRS_STACK_SIZE
	.align		4
.L_689:
        /*0054*/ 	.byte	0x04, 0x1e
        /*0056*/ 	.short	(.L_691 - .L_690)
.L_690:
        /*0058*/ 	.word	0x00000000


	//----- nvinfo : EIATTR_CBANK_PARAM_SIZE
	.align		4
.L_691:
        /*005c*/ 	.byte	0x03, 0x19
        /*005e*/ 	.short	0x00f0


	//----- nvinfo : EIATTR_PARAM_CBANK
	.align		4
        /*0060*/ 	.byte	0x04, 0x0a
        /*0062*/ 	.short	(.L_693 - .L_692)
	.align		4
.L_692:
        /*0064*/ 	.word	index@(.nv.constant0._Z16filter_transform6TensorS_S_)
        /*0068*/ 	.short	0x0380
        /*006a*/ 	.short	0x00f0


	//----- nvinfo : EIATTR_SW_WAR
	.align		4
.L_693:
        /*006c*/ 	.byte	0x04, 0x36
        /*006e*/ 	.short	(.L_695 - .L_694)
.L_694:
        /*0070*/ 	.word	0x00000008
.L_695:


//--------------------- .nv.info._Z11simple_bias6TensorS_S_ --------------------------
	.section	.nv.info._Z11simple_bias6TensorS_S_,"",@"SHT_CUDA_INFO"
	.sectionflags	@""
	.align	4


	//----- nvinfo : EIATTR_CUDA_API_VERSION
	.align		4
        /*0000*/ 	.byte	0x04, 0x37
        /*0002*/ 	.short	(.L_697 - .L_696)
.L_696:
        /*0004*/ 	.word	0x00000082


	//----- nvinfo : EIATTR_KPARAM_INFO
	.align		4
.L_697:
        /*0008*/ 	.byte	0x04, 0x17
        /*000a*/ 	.short	(.L_699 - .L_698)
.L_698:
        /*000c*/ 	.word	0x00000000
        /*0010*/ 	.short	0x0002
        /*0012*/ 	.short	0x00a0
        /*0014*/ 	.byte	0x00, 0xf0, 0x41, 0x01


	//----- nvinfo : EIATTR_KPARAM_INFO
	.align		4
.L_699:
        /*0018*/ 	.byte	0x04, 0x17
        /*001a*/ 	.short	(.L_701 - .L_700)
.L_700:
        /*001c*/ 	.word	0x00000000
        /*0020*/ 	.short	0x0001
        /*0022*/ 	.short	0x0050
        /*0024*/ 	.byte	0x00, 0xf0, 0x41, 0x01


	//----- nvinfo : EIATTR_KPARAM_INFO
	.align		4
.L_701:
        /*0028*/ 	.byte	0x04, 0x17
        /*002a*/ 	.short	(.L_703 - .L_702)
.L_702:
        /*002c*/ 	.word	0x00000000
        /*0030*/ 	.short	0x0000
        /*0032*/ 	.short	0x0000
        /*0034*/ 	.byte	0x00, 0xf0, 0x41, 0x01


	//----- nvinfo : EIATTR_SPARSE_MMA_MASK
	.align		4
.L_703:
        /*0038*/ 	.byte	0x03, 0x50
        /*003a*/ 	.short	0x0000


	//----- nvinfo : EIATTR_MAXREG_COUNT
	.align		4
        /*003c*/ 	.byte	0x03, 0x1b
        /*003e*/ 	.short	0x00ff


	//----- nvinfo : EIATTR_MERCURY_ISA_VERSION
	.align		4
        /*0040*/ 	.byte	0x03, 0x5f
        /*0042*/ 	.short	0x0101


	//----- nvinfo : EIATTR_VRC_CTA_INIT_COUNT
	.align		4
        /*0044*/ 	.byte	0x02, 0x4a
	.zero		1
	.zero		1


	//----- nvinfo : EIATTR_EXIT_INSTR_OFFSETS
	.align		4
        /*0048*/ 	.byte	0x04, 0x1c
        /*004a*/ 	.short	(.L_705 - .L_704)


	//   ....[0]....
.L_704:
        /*004c*/ 	.word	0x00000410


	//----- nvinfo : EIATTR_CBANK_PARAM_SIZE
	.align		4
.L_705:
        /*0050*/ 	.byte	0x03, 0x19
        /*0052*/ 	.short	0x00f0


	//----- nvinfo : EIATTR_PARAM_CBANK
	.align		4
        /*0054*/ 	.byte	0x04, 0x0a
        /*0056*/ 	.short	(.L_707 - .L_706)
	.align		4
.L_706:
        /*0058*/ 	.word	index@(.nv.constant0._Z11simple_bias6TensorS_S_)
        /*005c*/ 	.short	0x0380
        /*005e*/ 	.short	0x00f0


	//----- nvinfo : EIATTR_SW_WAR
	.align		4
.L_707:
        /*0060*/ 	.byte	0x04, 0x36
        /*0062*/ 	.short	(.L_709 - .L_708)
.L_708:
        /*0064*/ 	.word	0x00000008
.L_709:


//--------------------- .nv.info._Z9convmulfc6TensorS_S_ --------------------------
	.section	.nv.info._Z9convmulfc6TensorS_S_,"",@"SHT_CUDA_INFO"
	.sectionflags	@""
	.align	4


	//----- nvinfo : EIATTR_CUDA_API_VERSION
	.align		4
        /*0000*/ 	.byte	0x04, 0x37
        /*0002*/ 	.short	(.L_711 - .L_710)
.L_710:
        /*0004*/ 	.word	0x00000082


	//----- nvinfo : EIATTR_KPARAM_INFO
	.align		4
.L_711:
        /*0008*/ 	.byte	0x04, 0x17
        /*000a*/ 	.short	(.L_713 - .L_712)
.L_712:
        /*000c*/ 	.word	0x00000000
        /*0010*/ 	.short	0x0002
        /*0012*/ 	.short	0x00a0
        /*0014*/ 	.byte	0x00, 0xf0, 0x41, 0x01


	//----- nvinfo : EIATTR_KPARAM_INFO
	.align		4
.L_713:
        /*0018*/ 	.byte	0x04, 0x17
        /*001a*/ 	.short	(.L_715 - .L_714)
.L_714:
        /*001c*/ 	.word	0x00000000
        /*0020*/ 	.short	0x0001
        /*0022*/ 	.short	0x0050
        /*0024*/ 	.byte	0x00, 0xf0, 0x41, 0x01


	//----- nvinfo : EIATTR_KPARAM_INFO
	.align		4
.L_715:
        /*0028*/ 	.byte	0x04, 0x17
        /*002a*/ 	.short	(.L_717 - .L_716)
.L_716:
        /*002c*/ 	.word	0x00000000
        /*0030*/ 	.short	0x0000
        /*0032*/ 	.short	0x0000
        /*0034*/ 	.byte	0x00, 0xf0, 0x41, 0x01


	//----- nvinfo : EIATTR_SPARSE_MMA_MASK
	.align		4
.L_717:
        /*0038*/ 	.byte	0x03, 0x50
        /*003a*/ 	.short	0x0000


	//----- nvinfo : EIATTR_MAXREG_COUNT
	.align		4
        /*003c*/ 	.byte	0x03, 0x1b
        /*003e*/ 	.short	0x00ff


	//----- nvinfo : EIATTR_MERCURY_ISA_VERSION
	.align		4
        /*0040*/ 	.byte	0x03, 0x5f
        /*0042*/ 	.short	0x0101


	//----- nvinfo : EIATTR_VRC_CTA_INIT_COUNT
	.align		4
        /*0044*/ 	.byte	0x02, 0x4a
	.zero		1
	.zero		1


	//----- nvinfo : EIATTR_EXIT_INSTR_OFFSETS
	.align		4
        /*0048*/ 	.byte	0x04, 0x1c
        /*004a*/ 	.short	(.L_719 - .L_718)


	//   ....[0]....
.L_718:
        /*004c*/ 	.word	0x00000100


	//   ....[1]....
        /*0050*/ 	.word	0x00004410


	//----- nvinfo : EIATTR_CRS_STACK_SIZE
	.align		4
.L_719:
        /*0054*/ 	.byte	0x04, 0x1e
        /*0056*/ 	.short	(.L_721 - .L_720)
.L_720:
        /*0058*/ 	.word	0x00000000


	//----- nvinfo : EIATTR_CBANK_PARAM_SIZE
	.align		4
.L_721:
        /*005c*/ 	.byte	0x03, 0x19
        /*005e*/ 	.short	0x00f0


	//----- nvinfo : EIATTR_PARAM_CBANK
	.align		4
        /*0060*/ 	.byte	0x04, 0x0a
        /*0062*/ 	.short	(.L_723 - .L_722)
	.align		4
.L_722:
        /*0064*/ 	.word	index@(.nv.constant0._Z9convmulfc6TensorS_S_)
        /*0068*/ 	.short	0x0380
        /*006a*/ 	.short	0x00f0


	//----- nvinfo : EIATTR_SW_WAR
	.align		4
.L_723:
        /*006c*/ 	.byte	0x04, 0x36
        /*006e*/ 	.short	(.L_725 - .L_724)
.L_724:
        /*0070*/ 	.word	0x00000008
.L_725:


//--------------------- .nv.info._Z16matmulmatTtoconv6TensorS_S_ --------------------------
	.section	.nv.info._Z16matmulmatTtoconv6TensorS_S_,"",@"SHT_CUDA_INFO"
	.sectionflags	@""
	.align	4


	//----- nvinfo : EIATTR_CUDA_API_VERSION
	.align		4
        /*0000*/ 	.byte	0x04, 0x37
        /*0002*/ 	.short	(.L_727 - .L_726)
.L_726:
        /*0004*/ 	.word	0x00000082


	//----- nvinfo : EIATTR_KPARAM_INFO
	.align		4
.L_727:
        /*0008*/ 	.byte	0x04, 0x17
        /*000a*/ 	.short	(.L_729 - .L_728)
.L_728:
        /*000c*/ 	.word	0x00000000
        /*0010*/ 	.short	0x0002
        /*0012*/ 	.short	0x00a0
        /*0014*/ 	.byte	0x00, 0xf0, 0x41, 0x01


	//----- nvinfo : EIATTR_KPARAM_INFO
	.align		4
.L_729:
        /*0018*/ 	.byte	0x04, 0x17
        /*001a*/ 	.short	(.L_731 - .L_730)
.L_730:
        /*001c*/ 	.word	0x00000000
        /*0020*/ 	.short	0x0001
        /*0022*/ 	.short	0x0050
        /*0024*/ 	.byte	0x00, 0xf0, 0x41, 0x01


	//----- nvinfo : EIATTR_KPARAM_INFO
	.align		4
.L_731:
        /*0028*/ 	.byte	0x04, 0x17
        /*002a*/ 	.short	(.L_733 - .L_732)
.L_732:
        /*002c*/ 	.word	0x00000000
        /*0030*/ 	.short	0x0000
        /*0032*/ 	.short	0x0000
        /*0034*/ 	.byte	0x00, 0xf0, 0x41, 0x01


	//----- nvinfo : EIATTR_SPARSE_MMA_MASK
	.align		4
.L_733:
        /*0038*/ 	.byte	0x03, 0x50
        /*003a*/ 	.short	0x0000


	//----- nvinfo : EIATTR_MAXREG_COUNT
	.align		4
        /*003c*/ 	.byte	0x03, 0x1b
        /*003e*/ 	.short	0x00ff


	//----- nvinfo : EIATTR_MERCURY_ISA_VERSION
	.align		4
        /*0040*/ 	.byte	0x03, 0x5f
        /*0042*/ 	.short	0x0101


	//----- nvinfo : EIATTR_VRC_CTA_INIT_COUNT
	.align		4
        /*0044*/ 	.byte	0x02, 0x4a
	.zero		1
	.zero		1


	//----- nvinfo : EIATTR_EXIT_INSTR_OFFSETS
	.align		4
        /*0048*/ 	.byte	0x04, 0x1c
        /*004a*/ 	.short	(.L_735 - .L_734)


	//   ....[0]....
.L_734:
        /*004c*/ 	.word	0x00000100


	//   ....[1]....
        /*0050*/ 	.word	0x000028a0


	//----- nvinfo : EIATTR_CRS_STACK_SIZE
	.align		4
.L_735:
        /*0054*/ 	.byte	0x04, 0x1e
        /*0056*/ 	.short	(.L_737 - .L_736)
.L_736:
        /*0058*/ 	.word	0x00000000


	//----- nvinfo : EIATTR_CBANK_PARAM_SIZE
	.align		4
.L_737:
        /*005c*/ 	.byte	0x03, 0x19
        /*005e*/ 	.short	0x00f0


	//----- nvinfo : EIATTR_PARAM_CBANK
	.align		4
        /*0060*/ 	.byte	0x04, 0x0a
        /*0062*/ 	.short	(.L_739 - .L_738)
	.align		4
.L_738:
        /*0064*/ 	.word	index@(.nv.constant0._Z16matmulmatTtoconv6TensorS_S_)
        /*0068*/ 	.short	0x0380
        /*006a*/ 	.short	0x00f0


	//----- nvinfo : EIATTR_SW_WAR
	.align		4
.L_739:
        /*006c*/ 	.byte	0x04, 0x36
        /*006e*/ 	.short	(.L_741 - .L_740)
.L_740:
        /*0070*/ 	.word	0x00000008
.L_741:


//--------------------- .nv.info._Z10matmulmatT6TensorS_S_ --------------------------
	.section	.nv.info._Z10matmulmatT6TensorS_S_,"",@"SHT_CUDA_INFO"
	.sectionflags	@""
	.align	4


	//----- nvinfo : EIATTR_CUDA_API_VERSION
	.align		4
        /*0000*/ 	.byte	0x04, 0x37
        /*0002*/ 	.short	(.L_743 - .L_742)
.L_742:
        /*0004*/ 	.word	0x00000082


	//----- nvinfo : EIATTR_KPARAM_INFO
	.align		4
.L_743:
        /*0008*/ 	.byte	0x04, 0x17
        /*000a*/ 	.short	(.L_745 - .L_744)
.L_744:
        /*000c*/ 	.word	0x00000000
        /*0010*/ 	.short	0x0002
        /*0012*/ 	.short	0x00a0
        /*0014*/ 	.byte	0x00, 0xf0, 0x41, 0x01


	//----- nvinfo : EIATTR_KPARAM_INFO
	.align		4
.L_745:
        /*0018*/ 	.byte	0x04, 0x17
        /*001a*/ 	.short	(.L_747 - .L_746)
.L_746:
        /*001c*/ 	.word	0x00000000
        /*0020*/ 	.short	0x0001
        /*0022*/ 	.short	0x0050
        /*0024*/ 	.byte	0x00, 0xf0, 0x41, 0x01


	//----- nvinfo : EIATTR_KPARAM_INFO
	.align		4
.L_747:
        /*0028*/ 	.byte	0x04, 0x17
        /*002a*/ 	.short	(.L_749 - .L_748)
.L_748:
        /*002c*/ 	.word	0x00000000
        /*0030*/ 	.short	0x0000
        /*0032*/ 	.short	0x0000
        /*0034*/ 	.byte	0x00, 0xf0, 0x41, 0x01


	//----- nvinfo : EIATTR_SPARSE_MMA_MASK
	.align		4
.L_749:
        /*0038*/ 	.byte	0x03, 0x50
        /*003a*/ 	.short	0x0000


	//----- nvinfo : EIATTR_MAXREG_COUNT
	.align		4
        /*003c*/ 	.byte	0x03, 0x1b
        /*003e*/ 	.short	0x00ff


	//----- nvinfo : EIATTR_MERCURY_ISA_VERSION
	.align		4
        /*0040*/ 	.byte	0x03, 0x5f
        /*0042*/ 	.short	0x0101


	//----- nvinfo : EIATTR_VRC_CTA_INIT_COUNT
	.align		4
        /*0044*/ 	.byte	0x02, 0x4a
	.zero		1
	.zero		1


	//----- nvinfo : EIATTR_EXIT_INSTR_OFFSETS
	.align		4
        /*0048*/ 	.byte	0x04, 0x1c
        /*004a*/ 	.short	(.L_751 - .L_750)


	//   ....[0]....
.L_750:
        /*004c*/ 	.word	0x00000100


	//   ....[1]....
        /*0050*/ 	.word	0x00002670


	//----- nvinfo : EIATTR_CBANK_PARAM_SIZE
	.align		4
.L_751:
        /*0054*/ 	.byte	0x03, 0x19
        /*0056*/ 	.short	0x00f0


	//----- nvinfo : EIATTR_PARAM_CBANK
	.align		4
        /*0058*/ 	.byte	0x04, 0x0a
        /*005a*/ 	.short	(.L_753 - .L_752)
	.align		4
.L_752:
        /*005c*/ 	.word	index@(.nv.constant0._Z10matmulmatT6TensorS_S_)
        /*0060*/ 	.short	0x0380
        /*0062*/ 	.short	0x00f0


	//----- nvinfo : EIATTR_SW_WAR
	.align		4
.L_753:
        /*0064*/ 	.byte	0x04, 0x36
        /*0066*/ 	.short	(.L_755 - .L_754)
.L_754:
        /*0068*/ 	.word	0x00000008
.L_755:


//--------------------- .nv.info._Z9matmulmat6TensorS_S_ --------------------------
	.section	.nv.info._Z9matmulmat6TensorS_S_,"",@"SHT_CUDA_INFO"
	.sectionflags	@""
	.align	4


	//----- nvinfo : EIATTR_CUDA_API_VERSION
	.align		4
        /*0000*/ 	.byte	0x04, 0x37
        /*0002*/ 	.short	(.L_757 - .L_756)
.L_756:
        /*0004*/ 	.word	0x00000082


	//----- nvinfo : EIATTR_KPARAM_INFO
	.align		4
.L_757:
        /*0008*/ 	.byte	0x04, 0x17
        /*000a*/ 	.short	(.L_759 - .L_758)
.L_758:
        /*000c*/ 	.word	0x00000000
        /*0010*/ 	.short	0x0002
        /*0012*/ 	.short	0x00a0
        /*0014*/ 	.byte	0x00, 0xf0, 0x41, 0x01


	//----- nvinfo : EIATTR_KPARAM_INFO
	.align		4
.L_759:
        /*0018*/ 	.byte	0x04, 0x17
        /*001a*/ 	.short	(.L_761 - .L_760)
.L_760:
        /*001c*/ 	.word	0x00000000
        /*0020*/ 	.short	0x0001
        /*0022*/ 	.short	0x0050
        /*0024*/ 	.byte	0x00, 0xf0, 0x41, 0x01


	//----- nvinfo : EIATTR_KPARAM_INFO
	.align		4
.L_761:
        /*0028*/ 	.byte	0x04, 0x17
        /*002a*/ 	.short	(.L_763 - .L_762)
.L_762:
        /*002c*/ 	.word	0x00000000
        /*0030*/ 	.short	0x0000
        /*0032*/ 	.short	0x0000
        /*0034*/ 	.byte	0x00, 0xf0, 0x41, 0x01


	//----- nvinfo : EIATTR_SPARSE_MMA_MASK
	.align		4
.L_763:
        /*0038*/ 	.byte	0x03, 0x50
        /*003a*/ 	.short	0x0000


	//----- nvinfo : EIATTR_MAXREG_COUNT
	.align		4
        /*003c*/ 	.byte	0x03, 0x1b
        /*003e*/ 	.short	0x00ff


	//----- nvinfo : EIATTR_MERCURY_ISA_VERSION
	.align		4
        /*0040*/ 	.byte	0x03, 0x5f
        /*0042*/ 	.short	0x0101


	//----- nvinfo : EIATTR_VRC_CTA_INIT_COUNT
	.align		4
        /*0044*/ 	.byte	0x02, 0x4a
	.zero		1
	.zero		1


	//----- nvinfo : EIATTR_EXIT_INSTR_OFFSETS
	.align		4
        /*0048*/ 	.byte	0x04, 0x1c
        /*004a*/ 	.short	(.L_765 - .L_764)


	//   ....[0]....
.L_764:
        /*004c*/ 	.word	0x00000100


	//   ....[1]....
        /*0050*/ 	.word	0x000016e0


	//----- nvinfo : EIATTR_CBANK_PARAM_SIZE
	.align		4
.L_765:
        /*0054*/ 	.byte	0x03, 0x19
        /*0056*/ 	.short	0x00f0


	//----- nvinfo : EIATTR_PARAM_CBANK
	.align		4
        /*0058*/ 	.byte	0x04, 0x0a
        /*005a*/ 	.short	(.L_767 - .L_766)
	.align		4
.L_766:
        /*005c*/ 	.word	index@(.nv.constant0._Z9matmulmat6TensorS_S_)
        /*0060*/ 	.short	0x0380
        /*0062*/ 	.short	0x00f0


	//----- nvinfo : EIATTR_SW_WAR
	.align		4
.L_767:
        /*0064*/ 	.byte	0x04, 0x36
        /*0066*/ 	.short	(.L_769 - .L_768)
.L_768:
        /*0068*/ 	.word	0x00000008
.L_769:


//--------------------- .nv.info._Z9matmulvecPfS_iiS_ --------------------------
	.section	.nv.info._Z9matmulvecPfS_iiS_,"",@"SHT_CUDA_INFO"
	.sectionflags	@""
	.align	4


	//----- nvinfo : EIATTR_CUDA_API_VERSION
	.align		4
        /*0000*/ 	.byte	0x04, 0x37
        /*0002*/ 	.short	(.L_771 - .L_770)
.L_770:
        /*0004*/ 	.word	0x00000082


	//----- nvinfo : EIATTR_KPARAM_INFO
	.align		4
.L_771:
        /*0008*/ 	.byte	0x04, 0x17
        /*000a*/ 	.short	(.L_773 - .L_772)
.L_772:
        /*000c*/ 	.word	0x00000000
        /*0010*/ 	.short	0x0004
        /*0012*/ 	.short	0x0018
        /*0014*/ 	.byte	0x00, 0xf5, 0x21, 0x00


	//----- nvinfo : EIATTR_KPARAM_INFO
	.align		4
.L_773:
        /*0018*/ 	.byte	0x04, 0x17
        /*001a*/ 	.short	(.L_775 - .L_774)
.L_774:
        /*001c*/ 	.word	0x00000000
        /*0020*/ 	.short	0x0003
        /*0022*/ 	.short	0x0014
        /*0024*/ 	.byte	0x00, 0xf0, 0x11, 0x00


	//----- nvinfo : EIATTR_KPARAM_INFO
	.align		4
.L_775:
        /*0028*/ 	.byte	0x04, 0x17
        /*002a*/ 	.short	(.L_777 - .L_776)
.L_776:
        /*002c*/ 	.word	0x00000000
        /*0030*/ 	.short	0x0002
        /*0032*/ 	.short	0x0010
        /*0034*/ 	.byte	0x00, 0xf0, 0x11, 0x00


	//----- nvinfo : EIATTR_KPARAM_INFO
	.align		4
.L_777:
        /*0038*/ 	.byte	0x04, 0x17
        /*003a*/ 	.short	(.L_779 - .L_778)
.L_778:
        /*003c*/ 	.word	0x00000000
        /*0040*/ 	.short	0x0001
        /*0042*/ 	.short	0x0008
        /*0044*/ 	.byte	0x00, 0xf5, 0x21, 0x00


	//----- nvinfo : EIATTR_KPARAM_INFO
	.align		4
.L_779:
        /*0048*/ 	.byte	0x04, 0x17
        /*004a*/ 	.short	(.L_781 - .L_780)
.L_780:
        /*004c*/ 	.word	0x00000000
        /*0050*/ 	.short	0x0000
        /*0052*/ 	.short	0x0000
        /*0054*/ 	.byte	0x00, 0xf5, 0x21, 0x00


	//----- nvinfo : EIATTR_SPARSE_MMA_MASK
	.align		4
.L_781:
        /*0058*/ 	.byte	0x03, 0x50
        /*005a*/ 	.short	0x0000


	//----- nvinfo : EIATTR_MAXREG_COUNT
	.align		4
        /*005c*/ 	.byte	0x03, 0x1b
        /*005e*/ 	.short	0x00ff


	//----- nvinfo : EIATTR_MERCURY_ISA_VERSION
	.align		4
        /*0060*/ 	.byte	0x03, 0x5f
        /*0062*/ 	.short	0x0101


	//----- nvinfo : EIATTR_VRC_CTA_INIT_COUNT
	.align		4
        /*0064*/ 	.byte	0x02, 0x4a
	.zero		1
	.zero		1


	//----- nvinfo : EIATTR_EXIT_INSTR_OFFSETS
	.align		4
        /*0068*/ 	.byte	0x04, 0x1c
        /*006a*/ 	.short	(.L_783 - .L_782)


	//   ....[0]....
.L_782:
        /*006c*/ 	.word	0x00000070


	//   ....[1]....
        /*0070*/ 	.word	0x00000a90


	//----- nvinfo : EIATTR_CBANK_PARAM_SIZE
	.align		4
.L_783:
        /*0074*/ 	.byte	0x03, 0x19
        /*0076*/ 	.short	0x0020


	//----- nvinfo : EIATTR_PARAM_CBANK
	.align		4
        /*0078*/ 	.byte	0x04, 0x0a
        /*007a*/ 	.short	(.L_785 - .L_784)
	.align		4
.L_784:
        /*007c*/ 	.word	index@(.nv.constant0._Z9matmulvecPfS_iiS_)
        /*0080*/ 	.short	0x0380
        /*0082*/ 	.short	0x0020


	//----- nvinfo : EIATTR_SW_WAR
	.align		4
.L_785:
        /*0084*/ 	.byte	0x04, 0x36
        /*0086*/ 	.short	(.L_787 - .L_786)
.L_786:
        /*0088*/ 	.word	0x00000008
.L_787:


//--------------------- .nv.callgraph             --------------------------
	.section	.nv.callgraph,"",@"SHT_CUDA_CALLGRAPH"
	.align	4
	.sectionentsize	8
	.align		4
        /*0000*/ 	.word	0x00000000
	.align		4
        /*0004*/ 	.word	0xffffffff
	.align		4
        /*0008*/ 	.word	0x00000000
	.align		4
        /*000c*/ 	.word	0xfffffffe
	.align		4
        /*0010*/ 	.word	0x00000000
	.align		4
        /*0014*/ 	.word	0xfffffffd
	.align		4
        /*0018*/ 	.word	0x00000000
	.align		4
        /*001c*/ 	.word	0xfffffffc


//--------------------- .text._Z4testiPi          --------------------------
	.section	.text._Z4testiPi,"ax",@progbits
	.align	128
        .global         _Z4testiPi
        .type           _Z4testiPi,@function
        .size           _Z4testiPi,(.L_x_422 - _Z4testiPi)
        .other          _Z4testiPi,@"STO_CUDA_ENTRY STV_DEFAULT"
_Z4testiPi:
.text._Z4testiPi:
[----:B------:R-:W-:Y:S08]  /*0000*/  LDC R1, c[0x0][0x37c] ;  /* 0x0000df00ff017b82 */ /* 0x000ff00000000800 */
[----:B------:R-:W0:Y:S01]  /*0010*/  LDC R5, c[0x0][0x380] ;  /* 0x0000e000ff057b82 */ /* 0x000e220000000800 */
[----:B------:R-:W1:Y:S07]  /*0020*/  LDCU.64 UR4, c[0x0][0x358] ;  /* 0x00006b00ff0477ac */ /* 0x000e6e0008000a00 */
[----:B------:R-:W1:Y:S01]  /*0030*/  LDC.64 R2, c[0x0][0x388] ;  /* 0x0000e200ff027b82 */ /* 0x000e620000000a00 */
[----:B0-----:R-:W-:-:S05]  /*0040*/  IADD3 R5, PT, PT, R5, 0x1, RZ ;  /* 0x0000000105057810 */ /* 0x001fca0007ffe0ff */
[----:B-1----:R-:W-:Y:S01]  /*0050*/  STG.E desc[UR4][R2.64], R5 ;  /* 0x0000000502007986 */ /* 0x002fe2000c101904 */
[----:B------:R-:W-:Y:S05]  /*0060*/  EXIT ;  /* 0x000000000000794d */ /* 0x000fea0003800000 */
.L_x_0:
[----:B------:R-:W-:-:S00]  /*0070*/  BRA `(.L_x_0) ;  /* 0xfffffffc00fc7947 */ /* 0x000fc0000383ffff */
[----:B------:R-:W-:-:S00]  /*0080*/  NOP ;  /* 0x0000000000007918 */ /* 0x000fc00000000000 */
[----:B------:R-:W-:-:S00]  /*0090*/  NOP ;  /* 0x0000000000007918 */ /* 0x000fc00000000000 */
[----:B------:R-:W-:-:S00]  /*00a0*/  NOP ;  /* 0x0000000000007918 */ /* 0x000fc00000000000 */
[----:B------:R-:W-:-:S00]  /*00b0*/  NOP ;  /* 0x0000000000007918 */ /* 0x000fc00000000000 */
[----:B------:R-:W-:-:S00]  /*00c0*/  NOP ;  /* 0x0000000000007918 */ /* 0x000fc00000000000 */
[----:B------:R-:W-:-:S00]  /*00d0*/  NOP ;  /* 0x0000000000007918 */ /* 0x000fc00000000000 */
[----:B------:R-:W-:-:S00]  /*00e0*/  NOP ;  /* 0x0000000000007918 */ /* 0x000fc00000000000 */
[----:B------:R-:W-:-:S00]  /*00f0*/  NOP ;  /* 0x0000000000007918 */ /* 0x000fc00000000000 */
.L_x_422:


//--------------------- .text._Z9testWhere6Tensormm --------------------------
	.section	.text._Z9testWhere6Tensormm,"ax",@progbits
	.align	128
        .global         _Z9testWhere6Tensormm
        .type           _Z9testWhere6Tensormm,@function
        .size           _Z9testWhere6Tensormm,(.L_x_394 - _Z9testWhere6Tensormm)
        .other          _Z9testWhere6Tensormm,@"STO_CUDA_ENTRY STV_DEFAULT"
_Z9testWhere6Tensormm:
.text._Z9testWhere6Tensormm:
[----:B------:R-:W-:Y:S01]  /*0000*/  LDC R1, c[0x0][0x37c] ;  /* 0x0000df00ff017b82 */ /* 0x000fe20000000800 */
[----:B------:R-:W0:Y:S01]  /*0010*/  LDCU UR8, c[0x0][0x3d0] ;  /* 0x00007a00ff0877ac */ /* 0x000e220008000800 */
[----:B------:R-:W1:Y:S01]  /*0020*/  LDCU UR4, c[0x0][0x3b4] ;  /* 0x00007680ff0477ac */ /* 0x000e620008000800 */
[----:B------:R-:W2:Y:S01]  /*0030*/  LDCU.64 UR6, c[0x0][0x358] ;  /* 0x00006b00ff0677ac */ /* 0x000ea20008000a00 */
[----:B0-----:R-:W-:-:S04]  /*0040*/  USHF.R.S32.HI UR5, URZ, 0x1f, UR8 ;  /* 0x0000001fff057899 */ /* 0x001fc80008011408 */
[----:B-1----:R-:W-:-:S04]  /*0050*/  ULOP3.LUT UR4, UR5, UR4, URZ, 0xfc, !UPT ;  /* 0x0000000405047292 */ /* 0x002fc8000f8efcff */
[----:B------:R-:W-:-:S09]  /*0060*/  UISETP.NE.U32.AND UP0, UPT, UR4, URZ, UPT ;  /* 0x000000ff0400728c */ /* 0x000fd2000bf05070 */
[----:B--2---:R-:W-:Y:S05]  /*0070*/  BRA.U UP0, `(.L_x_1) ;  /* 0x0000000100607547 */ /* 0x004fea000b800000 */
[----:B------:R-:W0:Y:S01]  /*0080*/  LDC R4, c[0x0][0x3b0] ;  /* 0x0000ec00ff047b82 */ /* 0x000e220000000800 */
[----:B------:R-:W-:Y:S01]  /*0090*/  IMAD.MOV.U32 R11, RZ, RZ, RZ ;  /* 0x000000ffff0b7224 */ /* 0x000fe200078e00ff */
[----:B0-----:R-:W0:Y:S01]  /*00a0*/  I2F.U32.RP R0, R4 ;  /* 0x0000000400007306 */ /* 0x001e220000209000 */
[----:B------:R-:W-:-:S07]  /*00b0*/  ISETP.NE.U32.AND P2, PT, R4, RZ, PT ;  /* 0x000000ff0400720c */ /* 0x000fce0003f45070 */
[----:B0-----:R-:W0:Y:S02]  /*00c0*/  MUFU.RCP R0, R0 ;  /* 0x0000000000007308 */ /* 0x001e240000001000 */
[----:B0-----:R-:W-:-:S06]  /*00d0*/  IADD3 R2, PT, PT, R0, 0xffffffe, RZ ;  /* 0x0ffffffe00027810 */ /* 0x001fcc0007ffe0ff */
[----:B------:R0:W1:Y:S02]  /*00e0*/  F2I.FTZ.U32.TRUNC.NTZ R3, R2 ;  /* 0x0000000200037305 */ /* 0x000064000021f000 */
[----:B0-----:R-:W-:Y:S02]  /*00f0*/  HFMA2 R2, -RZ, RZ, 0, 0 ;  /* 0x00000000ff027431 */ /* 0x001fe400000001ff */
[----:B-1----:R-:W-:-:S04]  /*0100*/  IMAD.MOV R5, RZ, RZ, -R3 ;  /* 0x000000ffff057224 */ /* 0x002fc800078e0a03 */
[----:B------:R-:W-:-:S04]  /*0110*/  IMAD R5, R5, R4, RZ ;  /* 0x0000000405057224 */ /* 0x000fc800078e02ff */
[----:B------:R-:W-:Y:S01]  /*0120*/  IMAD.HI.U32 R3, R3, R5, R2 ;  /* 0x0000000503037227 */ /* 0x000fe200078e0002 */
[----:B------:R-:W-:-:S05]  /*0130*/  MOV R5, RZ ;  /* 0x000000ff00057202 */ /* 0x000fca0000000f00 */
[----:B------:R-:W-:-:S04]  /*0140*/  IMAD.HI.U32 R10, R3, UR8, RZ ;  /* 0x00000008030a7c27 */ /* 0x000fc8000f8e00ff */
[----:B------:R-:W-:-:S04]  /*0150*/  IMAD.MOV R3, RZ, RZ, -R10 ;  /* 0x000000ffff037224 */ /* 0x000fc800078e0a0a */
[----:B------:R-:W-:-:S05]  /*0160*/  IMAD R3, R4, R3, UR8 ;  /* 0x0000000804037e24 */ /* 0x000fca000f8e0203 */
[----:B------:R-:W-:-:S13]  /*0170*/  ISETP.GE.U32.AND P0, PT, R3, R4, PT ;  /* 0x000000040300720c */ /* 0x000fda0003f06070 */
[----:B------:R-:W-:Y:S01]  /*0180*/  @P0 IADD3 R3, PT, PT, R3, -R4, RZ ;  /* 0x8000000403030210 */ /* 0x000fe20007ffe0ff */
[----:B------:R-:W-:-:S03]  /*0190*/  @P0 VIADD R10, R10, 0x1 ;  /* 0x000000010a0a0836 */ /* 0x000fc60000000000 */
[----:B------:R-:W-:-:S13]  /*01a0*/  ISETP.GE.U32.AND P1, PT, R3, R4, PT ;  /* 0x000000040300720c */ /* 0x000fda0003f26070 */
[----:B------:R-:W-:Y:S02]  /*01b0*/  @P1 IADD3 R10, PT, PT, R10, 0x1, RZ ;  /* 0x000000010a0a1810 */ /* 0x000fe40007ffe0ff */
[----:B------:R-:W-:-:S05]  /*01c0*/  @!P2 LOP3.LUT R10, RZ, R4, RZ, 0x33, !PT ;  /* 0x00000004ff0aa212 */ /* 0x000fca00078e33ff */
[----:B------:R-:W-:-:S04]  /*01d0*/  IMAD.MOV R3, RZ, RZ, -R10 ;  /* 0x000000ffff037224 */ /* 0x000fc800078e0a0a */
[----:B------:R-:W-:Y:S01]  /*01e0*/  IMAD R0, R4, R3, UR8 ;  /* 0x0000000804007e24 */ /* 0x000fe2000f8e0203 */
[----:B------:R-:W-:Y:S06]  /*01f0*/  BRA `(.L_x_2) ;  /* 0x0000000000307947 */ /* 0x000fec0003800000 */
.L_x_1:
[----:B------:R-:W-:-:S07]  /*0200*/  MOV R0, 0x220 ;  /* 0x0000022000007802 */ /* 0x000fce0000000f00 */
[----:B------:R-:W-:Y:S05]  /*0210*/  CALL.REL.NOINC `($__internal_0_$__cuda_sm20_div_u64) ;  /* 0x0000000000847944 */ /* 0x000fea0003c00000 */
[----:B------:R-:W0:Y:S01]  /*0220*/  LDC.64 R8, c[0x0][0x3b0] ;  /* 0x0000ec00ff087b82 */ /* 0x000e220000000a00 */
[----:B------:R-:W-:Y:S01]  /*0230*/  IADD3 R5, P0, PT, RZ, -R10, RZ ;  /* 0x8000000aff057210 */ /* 0x000fe20007f1e0ff */
[----:B------:R-:W-:-:S03]  /*0240*/  IMAD.U32 R3, RZ, RZ, UR5 ;  /* 0x00000005ff037e24 */ /* 0x000fc6000f8e00ff */
[----:B------:R-:W-:-:S03]  /*0250*/  IADD3.X R7, PT, PT, RZ, ~R11, RZ, P0, !PT ;  /* 0x8000000bff077210 */ /* 0x000fc600007fe4ff */
[----:B------:R-:W1:Y:S02]  /*0260*/  LDC R2, c[0x0][0x3d0] ;  /* 0x0000f400ff027b82 */ /* 0x000e640000000800 */
[-C--:B0-----:R-:W-:Y:S02]  /*0270*/  IMAD R0, R7, R8.reuse, RZ ;  /* 0x0000000807007224 */ /* 0x081fe400078e02ff */
[----:B-1----:R-:W-:-:S04]  /*0280*/  IMAD.WIDE.U32 R2, R5, R8, R2 ;  /* 0x0000000805027225 */ /* 0x002fc800078e0002 */
[----:B------:R-:W-:Y:S01]  /*0290*/  IMAD R5, R5, R9, R0 ;  /* 0x0000000905057224 */ /* 0x000fe200078e0200 */
[----:B------:R-:W-:-:S03]  /*02a0*/  MOV R0, R2 ;  /* 0x0000000200007202 */ /* 0x000fc60000000f00 */
[----:B------:R-:W-:-:S07]  /*02b0*/  IMAD.IADD R5, R3, 0x1, R5 ;  /* 0x0000000103057824 */ /* 0x000fce00078e0205 */
.L_x_2:
[----:B------:R-:W0:Y:S08]  /*02c0*/  LDC.64 R6, c[0x0][0x3b8] ;  /* 0x0000ee00ff067b82 */ /* 0x000e300000000a00 */
[----:B------:R-:W0:Y:S08]  /*02d0*/  LDC.64 R12, c[0x0][0x3a8] ;  /* 0x0000ea00ff0c7b82 */ /* 0x000e300000000a00 */
[----:B------:R-:W1:Y:S01]  /*02e0*/  LDC R15, c[0x0][0x3d8] ;  /* 0x0000f600ff0f7b82 */ /* 0x000e620000000800 */
[----:B0-----:R-:W-:-:S02]  /*02f0*/  IMAD R2, R7, R12, RZ ;  /* 0x0000000c07027224 */ /* 0x001fc400078e02ff */
[----:B------:R-:W-:-:S04]  /*0300*/  IMAD.WIDE.U32 R8, R6, R12, RZ ;  /* 0x0000000c06087225 */ /* 0x000fc800078e00ff */
[----:B------:R-:W-:Y:S02]  /*0310*/  IMAD R13, R6, R13, R2 ;  /* 0x0000000d060d7224 */ /* 0x000fe400078e0202 */
[----:B------:R-:W0:Y:S01]  /*0320*/  LDC.64 R2, c[0x0][0x380] ;  /* 0x0000e000ff027b82 */ /* 0x000e220000000a00 */
[----:B-1----:R-:W-:Y:S02]  /*0330*/  IMAD.WIDE.U32 R10, R8, R15, R10 ;  /* 0x0000000f080a7225 */ /* 0x002fe400078e000a */
[----:B------:R-:W-:Y:S02]  /*0340*/  IADD3 R4, PT, PT, R9, R13, RZ ;  /* 0x0000000d09047210 */ /* 0x000fe40007ffe0ff */
[----:B------:R-:W-:-:S03]  /*0350*/  SHF.R.S32.HI R9, RZ, 0x1f, R15 ;  /* 0x0000001fff097819 */ /* 0x000fc6000001140f */
[----:B------:R-:W1:Y:S01]  /*0360*/  LDC.64 R6, c[0x0][0x3a0] ;  /* 0x0000e800ff067b82 */ /* 0x000e620000000a00 */
[----:B------:R-:W-:-:S04]  /*0370*/  IMAD R4, R4, R15, RZ ;  /* 0x0000000f04047224 */ /* 0x000fc800078e02ff */
[----:B------:R-:W-:-:S04]  /*0380*/  IMAD R9, R9, R8, R4 ;  /* 0x0000000809097224 */ /* 0x000fc800078e0204 */
[----:B------:R-:W-:-:S04]  /*0390*/  IMAD.IADD R9, R11, 0x1, R9 ;  /* 0x000000010b097824 */ /* 0x000fc800078e0209 */
[----:B0-----:R-:W-:-:S04]  /*03a0*/  IMAD R9, R9, R2, RZ ;  /* 0x0000000209097224 */ /* 0x001fc800078e02ff */
[C---:B------:R-:W-:Y:S02]  /*03b0*/  IMAD R3, R10.reuse, R3, R9 ;  /* 0x000000030a037224 */ /* 0x040fe400078e0209 */
[----:B-1----:R-:W-:-:S03]  /*03c0*/  IMAD.WIDE.U32 R6, R10, R2, R6 ;  /* 0x000000020a067225 */ /* 0x002fc600078e0006 */
[----:B------:R-:W-:Y:S02]  /*03d0*/  LEA R2, P0, R0, R6, 0x2 ;  /* 0x0000000600027211 */ /* 0x000fe400078010ff */
[----:B------:R-:W-:-:S04]  /*03e0*/  IADD3 R6, PT, PT, R7, R3, RZ ;  /* 0x0000000307067210 */ /* 0x000fc80007ffe0ff */
[----:B------:R-:W-:Y:S01]  /*03f0*/  LEA.HI.X R3, R0, R6, R5, 0x2, P0 ;  /* 0x0000000600037211 */ /* 0x000fe200000f1405 */
[----:B------:R-:W-:-:S05]  /*0400*/  IMAD.MOV.U32 R5, RZ, RZ, 0x44268000 ;  /* 0x44268000ff057424 */ /* 0x000fca00078e00ff */
[----:B------:R-:W-:Y:S01]  /*0410*/  STG.E desc[UR6][R2.64], R5 ;  /* 0x0000000502007986 */ /* 0x000fe2000c101906 */
[----:B------:R-:W-:Y:S05]  /*0420*/  EXIT ;  /* 0x000000000000794d */ /* 0x000fea0003800000 */
        .weak           $__internal_0_$__cuda_sm20_div_u64
        .type           $__internal_0_$__cuda_sm20_div_u64,@function
        .size           $__internal_0_$__cuda_sm20_div_u64,(.L_x_394 - $__internal_0_$__cuda_sm20_div_u64)
$__internal_0_$__cuda_sm20_div_u64:
[----:B------:R-:W0:Y:S01]  /*0430*/  LDCU.64 UR8, c[0x0][0x3b0] ;  /* 0x00007600ff0877ac */ /* 0x000e220008000a00 */
[----:B------:R-:W1:Y:S01]  /*0440*/  LDC.64 R2, c[0x0][0x3b0] ;  /* 0x0000ec00ff027b82 */ /* 0x000e620000000a00 */
[----:B0-----:R-:W0:Y:S08]  /*0450*/  I2F.U64.RP R8, UR8 ;  /* 0x0000000800087d12 */ /* 0x001e300008309000 */
[----:B0-----:R-:W0:Y:S02]  /*0460*/  MUFU.RCP R8, R8 ;  /* 0x0000000800087308 */ /* 0x001e240000001000 */
[----:B0-----:R-:W-:-:S06]  /*0470*/  IADD3 R4, PT, PT, R8, 0x1ffffffe, RZ ;  /* 0x1ffffffe08047810 */ /* 0x001fcc0007ffe0ff */
[----:B------:R-:W1:Y:S02]  /*0480*/  F2I.U64.TRUNC R4, R4 ;  /* 0x0000000400047311 */ /* 0x000e64000020d800 */
[----:B-1----:R-:W-:-:S04]  /*0490*/  IMAD.WIDE.U32 R6, R4, R2, RZ ;  /* 0x0000000204067225 */ /* 0x002fc800078e00ff */
[----:B------:R-:W-:Y:S01]  /*04a0*/  IMAD R7, R4, R3, R7 ;  /* 0x0000000304077224 */ /* 0x000fe200078e0207 */
[----:B------:R-:W-:-:S03]  /*04b0*/  IADD3 R9, P0, PT, RZ, -R6, RZ ;  /* 0x80000006ff097210 */ /* 0x000fc60007f1e0ff */
[----:B------:R-:W-:Y:S02]  /*04c0*/  IMAD R7, R5, R2, R7 ;  /* 0x0000000205077224 */ /* 0x000fe400078e0207 */
[----:B------:R-:W-:-:S03]  /*04d0*/  IMAD.HI.U32 R6, R4, R9, RZ ;  /* 0x0000000904067227 */ /* 0x000fc600078e00ff */
[----:B------:R-:W-:Y:S01]  /*04e0*/  IADD3.X R11, PT, PT, RZ, ~R7, RZ, P0, !PT ;  /* 0x80000007ff0b7210 */ /* 0x000fe200007fe4ff */
[----:B------:R-:W-:-:S04]  /*04f0*/  IMAD.MOV.U32 R7, RZ, RZ, R4 ;  /* 0x000000ffff077224 */ /* 0x000fc800078e0004 */
[----:B------:R-:W-:-:S04]  /*0500*/  IMAD.WIDE.U32 R6, P0, R4, R11, R6 ;  /* 0x0000000b04067225 */ /* 0x000fc80007800006 */
[C---:B------:R-:W-:Y:S02]  /*0510*/  IMAD R13, R5.reuse, R11, RZ ;  /* 0x0000000b050d7224 */ /* 0x040fe400078e02ff */
[----:B------:R-:W-:-:S04]  /*0520*/  IMAD.HI.U32 R6, P1, R5, R9, R6 ;  /* 0x0000000905067227 */ /* 0x000fc80007820006 */
[----:B------:R-:W-:Y:S01]  /*0530*/  IMAD.HI.U32 R11, R5, R11, RZ ;  /* 0x0000000b050b7227 */ /* 0x000fe200078e00ff */
[----:B------:R-:W-:-:S04]  /*0540*/  IADD3 R7, P2, PT, R13, R6, RZ ;  /* 0x000000060d077210 */ /* 0x000fc80007f5e0ff */
[----:B------:R-:W-:Y:S01]  /*0550*/  IADD3.X R6, PT, PT, R11, R5, RZ, P0, !PT ;  /* 0x000000050b067210 */ /* 0x000fe200007fe4ff */
[----:B------:R-:W-:-:S03]  /*0560*/  IMAD.WIDE.U32 R4, R7, R2, RZ ;  /* 0x0000000207047225 */ /* 0x000fc600078e00ff */
[----:B------:R-:W-:Y:S01]  /*0570*/  IADD3.X R9, PT, PT, RZ, RZ, R6, P2, P1 ;  /* 0x000000ffff097210 */ /* 0x000fe200017e2406 */
[----:B------:R-:W-:Y:S01]  /*0580*/  IMAD R5, R7, R3, R5 ;  /* 0x0000000307057224 */ /* 0x000fe200078e0205 */
[----:B------:R-:W-:Y:S02]  /*0590*/  IADD3 R11, P0, PT, RZ, -R4, RZ ;  /* 0x80000004ff0b7210 */ /* 0x000fe40007f1e0ff */
[----:B------:R-:W0:Y:S01]  /*05a0*/  LDC R4, c[0x0][0x3d0] ;  /* 0x0000f400ff047b82 */ /* 0x000e220000000800 */
[----:B------:R-:W-:Y:S02]  /*05b0*/  IMAD R5, R9, R2, R5 ;  /* 0x0000000209057224 */ /* 0x000fe400078e0205 */
[----:B------:R-:W-:-:S03]  /*05c0*/  IMAD.HI.U32 R6, R7, R11, RZ ;  /* 0x0000000b07067227 */ /* 0x000fc600078e00ff */
[----:B------:R-:W-:-:S05]  /*05d0*/  IADD3.X R8, PT, PT, RZ, ~R5, RZ, P0, !PT ;  /* 0x80000005ff087210 */ /* 0x000fca00007fe4ff */
[----:B------:R-:W-:-:S04]  /*05e0*/  IMAD.WIDE.U32 R6, P0, R7, R8, R6 ;  /* 0x0000000807067225 */ /* 0x000fc80007800006 */
[C---:B------:R-:W-:Y:S02]  /*05f0*/  IMAD R10, R9.reuse, R8, RZ ;  /* 0x00000008090a7224 */ /* 0x040fe400078e02ff */
[----:B------:R-:W-:-:S04]  /*0600*/  IMAD.HI.U32 R5, P1, R9, R11, R6 ;  /* 0x0000000b09057227 */ /* 0x000fc80007820006 */
[----:B------:R-:W-:Y:S02]  /*0610*/  HFMA2 R7, -RZ, RZ, 0, 0 ;  /* 0x00000000ff077431 */ /* 0x000fe400000001ff */
[----:B------:R-:W-:Y:S01]  /*0620*/  IMAD.HI.U32 R8, R9, R8, RZ ;  /* 0x0000000809087227 */ /* 0x000fe200078e00ff */
[----:B------:R-:W-:-:S03]  /*0630*/  IADD3 R5, P2, PT, R10, R5, RZ ;  /* 0x000000050a057210 */ /* 0x000fc60007f5e0ff */
[----:B------:R-:W-:Y:S02]  /*0640*/  IMAD.X R9, R8, 0x1, R9, P0 ;  /* 0x0000000108097824 */ /* 0x000fe400000e0609 */
[----:B0-----:R-:W-:-:S03]  /*0650*/  IMAD.HI.U32 R6, R5, R4, RZ ;  /* 0x0000000405067227 */ /* 0x001fc600078e00ff */
[----:B------:R-:W-:Y:S01]  /*0660*/  IADD3.X R9, PT, PT, RZ, RZ, R9, P2, P1 ;  /* 0x000000ffff097210 */ /* 0x000fe200017e2409 */
[----:B------:R-:W-:-:S04]  /*0670*/  IMAD.WIDE.U32 R6, R5, UR5, R6 ;  /* 0x0000000505067c25 */ /* 0x000fc8000f8e0006 */
[C---:B------:R-:W-:Y:S02]  /*0680*/  IMAD R11, R9.reuse, UR5, RZ ;  /* 0x00000005090b7c24 */ /* 0x040fe4000f8e02ff */
[----:B------:R-:W-:-:S04]  /*0690*/  IMAD.HI.U32 R6, P0, R9, R4, R6 ;  /* 0x0000000409067227 */ /* 0x000fc80007800006 */
[----:B------:R-:W-:Y:S01]  /*06a0*/  IMAD.HI.U32 R5, R9, UR5, RZ ;  /* 0x0000000509057c27 */ /* 0x000fe2000f8e00ff */
[----:B------:R-:W-:-:S04]  /*06b0*/  IADD3 R9, P1, PT, R11, R6, RZ ;  /* 0x000000060b097210 */ /* 0x000fc80007f3e0ff */
[----:B------:R-:W-:Y:S01]  /*06c0*/  IADD3.X R5, PT, PT, R5, RZ, RZ, P0, !PT ;  /* 0x000000ff05057210 */ /* 0x000fe200007fe4ff */
[----:B------:R-:W-:-:S04]  /*06d0*/  IMAD.WIDE.U32 R6, R9, R2, RZ ;  /* 0x0000000209067225 */ /* 0x000fc800078e00ff */
[----:B------:R-:W-:Y:S01]  /*06e0*/  IMAD.X R5, RZ, RZ, R5, P1 ;  /* 0x000000ffff057224 */ /* 0x000fe200008e0605 */
[----:B------:R-:W-:Y:S01]  /*06f0*/  IADD3 R11, P1, PT, -R6, R4, RZ ;  /* 0x00000004060b7210 */ /* 0x000fe20007f3e1ff */
[----:B------:R-:W-:-:S03]  /*0700*/  IMAD R7, R9, R3, R7 ;  /* 0x0000000309077224 */ /* 0x000fc600078e0207 */
[-C--:B------:R-:W-:Y:S01]  /*0710*/  ISETP.GE.U32.AND P0, PT, R11, R2.reuse, PT ;  /* 0x000000020b00720c */ /* 0x080fe20003f06070 */
[----:B------:R-:W-:-:S05]  /*0720*/  IMAD R7, R5, R2, R7 ;  /* 0x0000000205077224 */ /* 0x000fca00078e0207 */
[----:B------:R-:W-:Y:S02]  /*0730*/  IADD3.X R10, PT, PT, ~R7, UR5, RZ, P1, !PT ;  /* 0x00000005070a7c10 */ /* 0x000fe40008ffe5ff */
[----:B------:R-:W-:Y:S02]  /*0740*/  IADD3 R7, P2, PT, R11, -R2, RZ ;  /* 0x800000020b077210 */ /* 0x000fe40007f5e0ff */
[----:B------:R-:W-:Y:S02]  /*0750*/  IADD3 R4, P1, PT, R9, 0x1, RZ ;  /* 0x0000000109047810 */ /* 0x000fe40007f3e0ff */
[CC--:B------:R-:W-:Y:S02]  /*0760*/  ISETP.GE.U32.AND.EX P0, PT, R10.reuse, R3.reuse, PT, P0 ;  /* 0x000000030a00720c */ /* 0x0c0fe40003f06100 */
[----:B------:R-:W-:Y:S02]  /*0770*/  IADD3.X R8, PT, PT, R10, ~R3, RZ, P2, !PT ;  /* 0x800000030a087210 */ /* 0x000fe400017fe4ff */
[----:B------:R-:W-:-:S02]  /*0780*/  IADD3.X R6, PT, PT, RZ, R5, RZ, P1, !PT ;  /* 0x00000005ff067210 */ /* 0x000fc40000ffe4ff */
[----:B------:R-:W-:Y:S02]  /*0790*/  SEL R9, R4, R9, P0 ;  /* 0x0000000904097207 */ /* 0x000fe40000000000 */
[----:B------:R-:W-:Y:S02]  /*07a0*/  SEL R7, R7, R11, P0 ;  /* 0x0000000b07077207 */ /* 0x000fe40000000000 */
[----:B------:R-:W-:Y:S02]  /*07b0*/  SEL R8, R8, R10, P0 ;  /* 0x0000000a08087207 */ /* 0x000fe40000000000 */
[----:B------:R-:W-:Y:S02]  /*07c0*/  SEL R4, R6, R5, P0 ;  /* 0x0000000506047207 */ /* 0x000fe40000000000 */
[----:B------:R-:W-:Y:S02]  /*07d0*/  IADD3 R10, P2, PT, R9, 0x1, RZ ;  /* 0x00000001090a7810 */ /* 0x000fe40007f5e0ff */
[----:B------:R-:W-:-:S02]  /*07e0*/  ISETP.GE.U32.AND P0, PT, R7, R2, PT ;  /* 0x000000020700720c */ /* 0x000fc40003f06070 */
[----:B------:R-:W-:Y:S01]  /*07f0*/  ISETP.NE.U32.AND P1, PT, R2, RZ, PT ;  /* 0x000000ff0200720c */ /* 0x000fe20003f25070 */
[----:B------:R-:W-:Y:S01]  /*0800*/  IMAD.X R11, RZ, RZ, R4, P2 ;  /* 0x000000ffff0b7224 */ /* 0x000fe200010e0604 */
[----:B------:R-:W-:Y:S02]  /*0810*/  ISETP.GE.U32.AND.EX P0, PT, R8, R3, PT, P0 ;  /* 0x000000030800720c */ /* 0x000fe40003f06100 */
[----:B------:R-:W-:Y:S01]  /*0820*/  ISETP.NE.AND.EX P1, PT, R3, RZ, PT, P1 ;  /* 0x000000ff0300720c */ /* 0x000fe20003f25310 */
[----:B------:R-:W-:Y:S01]  /*0830*/  HFMA2 R3, -RZ, RZ, 0, 0 ;  /* 0x00000000ff037431 */ /* 0x000fe200000001ff */
[----:B------:R-:W-:Y:S02]  /*0840*/  MOV R2, R0 ;  /* 0x0000000000027202 */ /* 0x000fe40000000f00 */
[----:B------:R-:W-:Y:S02]  /*0850*/  SEL R10, R10, R9, P0 ;  /* 0x000000090a0a7207 */ /* 0x000fe40000000000 */
[----:B------:R-:W-:-:S02]  /*0860*/  SEL R11, R11, R4, P0 ;  /* 0x000000040b0b7207 */ /* 0x000fc40000000000 */
[----:B------:R-:W-:Y:S02]  /*0870*/  SEL R10, R10, 0xffffffff, P1 ;  /* 0xffffffff0a0a7807 */ /* 0x000fe40000800000 */
[----:B------:R-:W-:Y:S01]  /*0880*/  SEL R11, R11, 0xffffffff, P1 ;  /* 0xffffffff0b0b7807 */ /* 0x000fe20000800000 */
[----:B------:R-:W-:Y:S06]  /*0890*/  RET.REL.NODEC R2 `(_Z9testWhere6Tensormm) ;  /* 0xfffffff402d87950 */ /* 0x000fec0003c3ffff */
.L_x_3:
        /* <DEDUP_REMOVED lines=14> */
.L_x_394:


//--------------------- .text._Z21update_correct_labels6TensorPiS0_ --------------------------
	.section	.text._Z21update_correct_labels6TensorPiS0_,"ax",@progbits
	.align	128
        .global         _Z21update_correct_labels6TensorPiS0_
        .type           _Z21update_correct_labels6TensorPiS0_,@function
        .size           _Z21update_correct_labels6TensorPiS0_,(.L_x_424 - _Z21update_correct_labels6TensorPiS0_)
        .other          _Z21update_correct_labels6TensorPiS0_,@"STO_CUDA_ENTRY STV_DEFAULT"
_Z21update_correct_labels6TensorPiS0_:
.text._Z21update_correct_labels6TensorPiS0_:
[----:B------:R-:W-:Y:S01]  /*0000*/  LDC R1, c[0x0][0x37c] ;  /* 0x0000df00ff017b82 */ /* 0x000fe20000000800 */
[----:B------:R-:W0:Y:S01]  /*0010*/  LDCU.64 UR10, c[0x0][0x3b0] ;  /* 0x00007600ff0a77ac */ /* 0x000e220008000a00 */
[----:B------:R-:W1:Y:S06]  /*0020*/  S2R R0, SR_TID.X ;  /* 0x0000000000007919 */ /* 0x000e6c0000002100 */
[----:B------:R-:W1:Y:S01]  /*0030*/  S2UR UR4, SR_CTAID.X ;  /* 0x00000000000479c3 */ /* 0x000e620000002500 */
[----:B------:R-:W-:Y:S01]  /*0040*/  IMAD.MOV.U32 R15, RZ, RZ, RZ ;  /* 0x000000ffff0f7224 */ /* 0x000fe200078e00ff */
[----:B------:R-:W2:Y:S06]  /*0050*/  LDCU.64 UR6, c[0x0][0x358] ;  /* 0x00006b00ff0677ac */ /* 0x000eac0008000a00 */
[----:B------:R-:W1:Y:S01]  /*0060*/  LDC R9, c[0x0][0x360] ;  /* 0x0000d800ff097b82 */ /* 0x000e620000000800 */
[----:B0-----:R-:W-:-:S04]  /*0070*/  UIADD3 UR5, UP0, UPT, UR10, -0x3, URZ ;  /* 0xfffffffd0a057890 */ /* 0x001fc8000ff1e0ff */
[----:B------:R-:W-:Y:S02]  /*0080*/  UIADD3.X UR8, UPT, UPT, UR11, -0x1, URZ, UP0, !UPT ;  /* 0xffffffff0b087890 */ /* 0x000fe400087fe4ff */
[----:B------:R-:W-:-:S04]  /*0090*/  UISETP.GT.U32.AND UP0, UPT, UR5, -0x3, UPT ;  /* 0xfffffffd0500788c */ /* 0x000fc8000bf04070 */
[----:B------:R-:W-:Y:S01]  /*00a0*/  UISETP.GT.U32.AND.EX UP0, UPT, UR8, -0x1, UPT, UP0 ;  /* 0xffffffff0800788c */ /* 0x000fe2000bf04100 */
[----:B-1----:R-:W-:-:S08]  /*00b0*/  IMAD R9, R9, UR4, R0 ;  /* 0x0000000409097c24 */ /* 0x002fd0000f8e0200 */
[----:B--2---:R-:W-:Y:S05]  /*00c0*/  BRA.U UP0, `(.L_x_4) ;  /* 0x0000001500ac7547 */ /* 0x004fea000b800000 */
[----:B------:R-:W0:Y:S01]  /*00d0*/  LDC.64 R2, c[0x0][0x3a0] ;  /* 0x0000e800ff027b82 */ /* 0x000e220000000a00 */
[----:B------:R-:W1:Y:S01]  /*00e0*/  LDCU.64 UR12, c[0x0][0x3a8] ;  /* 0x00007500ff0c77ac */ /* 0x000e620008000a00 */
[----:B------:R-:W-:Y:S01]  /*00f0*/  CS2R R14, SRZ ;  /* 0x00000000000e7805 */ /* 0x000fe2000001ff00 */
[----:B------:R-:W-:Y:S01]  /*0100*/  IMAD.MOV.U32 R0, RZ, RZ, 0x1 ;  /* 0x00000001ff007424 */ /* 0x000fe200078e00ff */
[----:B------:R-:W0:Y:S01]  /*0110*/  LDCU.64 UR14, c[0x0][0x380] ;  /* 0x00007000ff0e77ac */ /* 0x000e220008000a00 */
[----:B------:R-:W-:Y:S02]  /*0120*/  UISETP.GE.U32.AND UP0, UPT, UR5, 0x7, UPT ;  /* 0x000000070500788c */ /* 0x000fe4000bf06070 */
[----:B------:R-:W-:Y:S02]  /*0130*/  UIADD3 UR4, UP1, UPT, UR10, -0x2, URZ ;  /* 0xfffffffe0a047890 */ /* 0x000fe4000ff3e0ff */
[----:B------:R-:W-:Y:S01]  /*0140*/  UISETP.GE.U32.AND.EX UP0, UPT, UR8, URZ, UPT, UP0 ;  /* 0x000000ff0800728c */ /* 0x000fe2000bf06100 */
[----:B-1----:R-:W-:-:S04]  /*0150*/  ISETP.GE.U32.AND P0, PT, R9, UR12, PT ;  /* 0x0000000c09007c0c */ /* 0x002fc8000bf06070 */
[----:B------:R-:W-:Y:S01]  /*0160*/  ISETP.GE.U32.AND.EX P0, PT, RZ, UR13, PT, P0 ;  /* 0x0000000dff007c0c */ /* 0x000fe2000bf06100 */
[----:B0-----:R-:W-:-:S03]  /*0170*/  IMAD.WIDE.U32 R2, R9, UR14, R2 ;  /* 0x0000000e09027c25 */ /* 0x001fc6000f8e0002 */
[C---:B------:R-:W-:Y:S01]  /*0180*/  ISETP.GT.AND P0, PT, R9.reuse, -0x1, !P0 ;  /* 0xffffffff0900780c */ /* 0x040fe20004704270 */
[----:B------:R-:W-:Y:S02]  /*0190*/  IMAD R5, R9, UR15, R3 ;  /* 0x0000000f09057c24 */ /* 0x000fe4000f8e0203 */
[----:B------:R-:W-:Y:S01]  /*01a0*/  IMAD.MOV.U32 R4, RZ, RZ, R2 ;  /* 0x000000ffff047224 */ /* 0x000fe200078e0002 */
[----:B------:R-:W-:Y:S09]  /*01b0*/  BRA.U !UP0, `(.L_x_5) ;  /* 0x0000000908cc7547 */ /* 0x000ff2000b800000 */
[----:B------:R-:W-:Y:S02]  /*01c0*/  IADD3 R13, P1, PT, R2, 0x4, RZ ;  /* 0x00000004020d7810 */ /* 0x000fe40007f3e0ff */
[----:B------:R-:W-:Y:S01]  /*01d0*/  CS2R R14, SRZ ;  /* 0x00000000000e7805 */ /* 0x000fe2000001ff00 */
[----:B------:R-:W-:Y:S01]  /*01e0*/  IMAD.MOV.U32 R11, RZ, RZ, 0x1 ;  /* 0x00000001ff0b7424 */ /* 0x000fe200078e00ff */
[----:B------:R-:W-:Y:S01]  /*01f0*/  UIADD3.X UR8, UPT, UPT, UR11, -0x1, URZ, UP1, !UPT ;  /* 0xffffffff0b087890 */ /* 0x000fe20008ffe4ff */
[----:B------:R-:W-:Y:S01]  /*0200*/  IMAD.MOV.U32 R8, RZ, RZ, 0x4 ;  /* 0x00000004ff087424 */ /* 0x000fe200078e00ff */
[----:B------:R-:W-:Y:S01]  /*0210*/  ULOP3.LUT UR5, UR4, 0xfffffff8, URZ, 0xc0, !UPT ;  /* 0xfffffff804057892 */ /* 0x000fe2000f8ec0ff */
[----:B------:R-:W-:-:S11]  /*0220*/  IMAD.X R10, RZ, RZ, R5, P1 ;  /* 0x000000ffff0a7224 */ /* 0x000fd600008e0605 */
.L_x_6:
[----:B------:R-:W0:Y:S01]  /*0230*/  LDC.64 R6, c[0x0][0x3c8] ;  /* 0x0000f200ff067b82 */ /* 0x000e220000000a00 */
[C---:B------:R-:W-:Y:S01]  /*0240*/  ISETP.GE.U32.AND P2, PT, R15.reuse, UR10, PT ;  /* 0x0000000a0f007c0c */ /* 0x040fe2000bf46070 */
[----:B------:R-:W-:Y:S01]  /*0250*/  IMAD.WIDE.U32 R16, R15, 0x4, R4 ;  /* 0x000000040f107825 */ /* 0x000fe200078e0004 */
[----:B------:R-:W-:Y:S02]  /*0260*/  ISETP.GE.U32.AND P1, PT, R11, UR10, PT ;  /* 0x0000000a0b007c0c */ /* 0x000fe4000bf26070 */
[----:B------:R-:W-:Y:S02]  /*0270*/  ISETP.GE.U32.AND.EX P2, PT, RZ, UR11, PT, P2 ;  /* 0x0000000bff007c0c */ /* 0x000fe4000bf46120 */
[----:B------:R-:W-:Y:S02]  /*0280*/  ISETP.GE.U32.AND.EX P1, PT, R14, UR11, PT, P1 ;  /* 0x0000000b0e007c0c */ /* 0x000fe4000bf26110 */
[----:B0-----:R-:W-:Y:S02]  /*0290*/  SEL R19, R16, R6, !P2 ;  /* 0x0000000610137207 */ /* 0x001fe40005000000 */
[----:B------:R-:W-:-:S02]  /*02a0*/  SEL R0, R17, R7, !P2 ;  /* 0x0000000711007207 */ /* 0x000fc40005000000 */
[-C--:B------:R-:W-:Y:S02]  /*02b0*/  SEL R21, R13, R6.reuse, !P1 ;  /* 0x000000060d157207 */ /* 0x080fe40004800000 */
[-C--:B------:R-:W-:Y:S02]  /*02c0*/  SEL R12, R10, R7.reuse, !P1 ;  /* 0x000000070a0c7207 */ /* 0x080fe40004800000 */
[-C--:B------:R-:W-:Y:S02]  /*02d0*/  SEL R16, R19, R6.reuse, P0 ;  /* 0x0000000613107207 */ /* 0x080fe40000000000 */
[-C--:B------:R-:W-:Y:S02]  /*02e0*/  SEL R17, R0, R7.reuse, P0 ;  /* 0x0000000700117207 */ /* 0x080fe40000000000 */
[----:B------:R-:W-:Y:S02]  /*02f0*/  SEL R18, R21, R6, P0 ;  /* 0x0000000615127207 */ /* 0x000fe40000000000 */
[----:B------:R-:W-:-:S02]  /*0300*/  SEL R19, R12, R7, P0 ;  /* 0x000000070c137207 */ /* 0x000fc40000000000 */
[----:B------:R-:W2:Y:S04]  /*0310*/  LDG.E R17, desc[UR6][R16.64] ;  /* 0x0000000610117981 */ /* 0x000ea8000c1e1900 */
[----:B------:R-:W2:Y:S01]  /*0320*/  LDG.E R18, desc[UR6][R18.64] ;  /* 0x0000000612127981 */ /* 0x000ea2000c1e1900 */
[C---:B------:R-:W-:Y:S01]  /*0330*/  IMAD.SHL.U32 R21, R11.reuse, 0x4, RZ ;  /* 0x000000040b157824 */ /* 0x040fe200078e00ff */
[----:B------:R-:W-:Y:S01]  /*0340*/  SHF.L.U64.HI R23, R11, 0x2, R14 ;  /* 0x000000020b177819 */ /* 0x000fe2000001020e */
[----:B------:R-:W-:-:S03]  /*0350*/  VIADD R20, R8, 0xfffffffe ;  /* 0xfffffffe08147836 */ /* 0x000fc60000000000 */
[----:B------:R-:W-:Y:S02]  /*0360*/  LOP3.LUT R21, R21, 0xfffffffc, RZ, 0xc0, !PT ;  /* 0xfffffffc15157812 */ /* 0x000fe400078ec0ff */
[----:B------:R-:W-:Y:S02]  /*0370*/  LOP3.LUT R23, R23, 0x3, RZ, 0xc0, !PT ;  /* 0x0000000317177812 */ /* 0x000fe400078ec0ff */
[----:B------:R-:W-:Y:S02]  /*0380*/  IADD3 R12, P3, PT, R21, R2, RZ ;  /* 0x00000002150c7210 */ /* 0x000fe40007f7e0ff */
[----:B------:R-:W-:-:S03]  /*0390*/  ISETP.GE.U32.AND P1, PT, R20, UR10, PT ;  /* 0x0000000a14007c0c */ /* 0x000fc6000bf26070 */
[----:B------:R-:W-:Y:S01]  /*03a0*/  IMAD.X R0, R23, 0x1, R5, P3 ;  /* 0x0000000117007824 */ /* 0x000fe200018e0605 */
[----:B------:R-:W-:Y:S02]  /*03b0*/  IADD3 R21, P3, PT, R12, 0x4, RZ ;  /* 0x000000040c157810 */ /* 0x000fe40007f7e0ff */
[----:B------:R-:W-:-:S04]  /*03c0*/  ISETP.GE.U32.AND.EX P1, PT, RZ, UR11, PT, P1 ;  /* 0x0000000bff007c0c */ /* 0x000fc8000bf26110 */
[----:B------:R-:W-:Y:S02]  /*03d0*/  SEL R21, R21, R6, !P1 ;  /* 0x0000000615157207 */ /* 0x000fe40004800000 */
[----:B--2---:R-:W-:Y:S01]  /*03e0*/  FSETP.GT.AND P2, PT, R18, R17, PT ;  /* 0x000000111200720b */ /* 0x004fe20003f44000 */
[----:B------:R-:W-:-:S03]  /*03f0*/  IMAD.X R18, RZ, RZ, R0, P3 ;  /* 0x000000ffff127224 */ /* 0x000fc600018e0600 */
[----:B------:R-:W-:Y:S02]  /*0400*/  SEL R15, R11, R15, P2 ;  /* 0x0000000f0b0f7207 */ /* 0x000fe40001000000 */
[----:B------:R-:W-:Y:S02]  /*0410*/  SEL R18, R18, R7, !P1 ;  /* 0x0000000712127207 */ /* 0x000fe40004800000 */
[C---:B------:R-:W-:Y:S01]  /*0420*/  ISETP.GE.U32.AND P2, PT, R15.reuse, UR10, PT ;  /* 0x0000000a0f007c0c */ /* 0x040fe2000bf46070 */
[----:B------:R-:W-:-:S03]  /*0430*/  IMAD.WIDE.U32 R16, R15, 0x4, R4 ;  /* 0x000000040f107825 */ /* 0x000fc600078e0004 */
[----:B------:R-:W-:-:S04]  /*0440*/  ISETP.GE.U32.AND.EX P2, PT, RZ, UR11, PT, P2 ;  /* 0x0000000bff007c0c */ /* 0x000fc8000bf46120 */
[-C--:B------:R-:W-:Y:S02]  /*0450*/  SEL R19, R16, R6.reuse, !P2 ;  /* 0x0000000610137207 */ /* 0x080fe40005000000 */
[-C--:B------:R-:W-:Y:S02]  /*0460*/  SEL R22, R17, R7.reuse, !P2 ;  /* 0x0000000711167207 */ /* 0x080fe40005000000 */
[-C--:B------:R-:W-:Y:S02]  /*0470*/  SEL R17, R18, R7.reuse, P0 ;  /* 0x0000000712117207 */ /* 0x080fe40000000000 */
[-C--:B------:R-:W-:Y:S02]  /*0480*/  SEL R18, R19, R6.reuse, P0 ;  /* 0x0000000613127207 */ /* 0x080fe40000000000 */
[----:B------:R-:W-:Y:S02]  /*0490*/  SEL R16, R21, R6, P0 ;  /* 0x0000000615107207 */ /* 0x000fe40000000000 */
[----:B------:R-:W-:-:S04]  /*04a0*/  SEL R19, R22, R7, P0 ;  /* 0x0000000716137207 */ /* 0x000fc80000000000 */
[----:B------:R-:W2:Y:S04]  /*04b0*/  LDG.E R16, desc[UR6][R16.64] ;  /* 0x0000000610107981 */ /* 0x000ea8000c1e1900 */
[----:B------:R-:W2:Y:S01]  /*04c0*/  LDG.E R19, desc[UR6][R18.64] ;  /* 0x0000000612137981 */ /* 0x000ea2000c1e1900 */
[----:B------:R-:W-:Y:S01]  /*04d0*/  VIADD R25, R8, 0xffffffff ;  /* 0xffffffff08197836 */ /* 0x000fe20000000000 */
[----:B------:R-:W-:-:S05]  /*04e0*/  IADD3 R23, P3, PT, R12, 0x8, RZ ;  /* 0x000000080c177810 */ /* 0x000fca0007f7e0ff */
[----:B------:R-:W-:Y:S01]  /*04f0*/  IMAD.X R22, RZ, RZ, R0, P3 ;  /* 0x000000ffff167224 */ /* 0x000fe200018e0600 */
[----:B--2---:R-:W-:-:S04]  /*0500*/  FSETP.GT.AND P1, PT, R16, R19, PT ;  /* 0x000000131000720b */ /* 0x004fc80003f24000 */
[----:B------:R-:W-:Y:S02]  /*0510*/  SEL R15, R20, R15, P1 ;  /* 0x0000000f140f7207 */ /* 0x000fe40000800000 */
[----:B------:R-:W-:Y:S02]  /*0520*/  ISETP.GE.U32.AND P1, PT, R25, UR10, PT ;  /* 0x0000000a19007c0c */ /* 0x000fe4000bf26070 */
[C---:B------:R-:W-:Y:S01]  /*0530*/  ISETP.GE.U32.AND P2, PT, R15.reuse, UR10, PT ;  /* 0x0000000a0f007c0c */ /* 0x040fe2000bf46070 */
[----:B------:R-:W-:Y:S01]  /*0540*/  IMAD.WIDE.U32 R20, R15, 0x4, R4 ;  /* 0x000000040f147825 */ /* 0x000fe200078e0004 */
[----:B------:R-:W-:Y:S02]  /*0550*/  ISETP.GE.U32.AND.EX P1, PT, RZ, UR11, PT, P1 ;  /* 0x0000000bff007c0c */ /* 0x000fe4000bf26110 */
[----:B------:R-:W-:Y:S02]  /*0560*/  ISETP.GE.U32.AND.EX P2, PT, RZ, UR11, PT, P2 ;  /* 0x0000000bff007c0c */ /* 0x000fe4000bf46120 */
[----:B------:R-:W-:-:S02]  /*0570*/  SEL R17, R23, R6, !P1 ;  /* 0x0000000617117207 */ /* 0x000fc40004800000 */
[-C--:B------:R-:W-:Y:S02]  /*0580*/  SEL R18, R22, R7.reuse, !P1 ;  /* 0x0000000716127207 */ /* 0x080fe40004800000 */
[-C--:B------:R-:W-:Y:S02]  /*0590*/  SEL R19, R20, R6.reuse, !P2 ;  /* 0x0000000614137207 */ /* 0x080fe40005000000 */
[-C--:B------:R-:W-:Y:S02]  /*05a0*/  SEL R20, R21, R7.reuse, !P2 ;  /* 0x0000000715147207 */ /* 0x080fe40005000000 */
[-C--:B------:R-:W-:Y:S02]  /*05b0*/  SEL R16, R17, R6.reuse, P0 ;  /* 0x0000000611107207 */ /* 0x080fe40000000000 */
[----:B------:R-:W-:Y:S02]  /*05c0*/  SEL R17, R18, R7, P0 ;  /* 0x0000000712117207 */ /* 0x000fe40000000000 */
[----:B------:R-:W-:-:S02]  /*05d0*/  SEL R18, R19, R6, P0 ;  /* 0x0000000613127207 */ /* 0x000fc40000000000 */
[----:B------:R-:W-:Y:S01]  /*05e0*/  SEL R19, R20, R7, P0 ;  /* 0x0000000714137207 */ /* 0x000fe20000000000 */
[----:B------:R-:W2:Y:S05]  /*05f0*/  LDG.E R16, desc[UR6][R16.64] ;  /* 0x0000000610107981 */ /* 0x000eaa000c1e1900 */
[----:B------:R-:W2:Y:S01]  /*0600*/  LDG.E R19, desc[UR6][R18.64] ;  /* 0x0000000612137981 */ /* 0x000ea2000c1e1900 */
        /* <DEDUP_REMOVED lines=33> */
[----:B------:R-:W-:Y:S02]  /*0820*/  SEL R16, R17, R6, P0 ;  /* 0x0000000611107207 */ /* 0x000fe40000000000 */
[-C--:B------:R-:W-:Y:S02]  /*0830*/  SEL R19, R22, R7.reuse, P0 ;  /* 0x0000000716137207 */ /* 0x080fe40000000000 */
[----:B------:R-:W-:-:S02]  /*0840*/  SEL R17, R24, R7, P0 ;  /* 0x0000000718117207 */ /* 0x000fc40000000000 */
[----:B------:R-:W-:-:S03]  /*0850*/  SEL R18, R21, R6, P0 ;  /* 0x0000000615127207 */ /* 0x000fc60000000000 */
        /* <DEDUP_REMOVED lines=23> */
[----:B--2---:R-:W-:-:S04]  /*09d0*/  FSETP.GT.AND P1, PT, R16, R19, PT ;  /* 0x000000131000720b */ /* 0x004fc80003f24000 */
[----:B------:R-:W-:Y:S02]  /*09e0*/  SEL R23, R23, R15, P1 ;  /* 0x0000000f17177207 */ /* 0x000fe40000800000 */
[----:B------:R-:W-:Y:S02]  /*09f0*/  IADD3 R15, P3, PT, R12, 0x18, RZ ;  /* 0x000000180c0f7810 */ /* 0x000fe40007f7e0ff */
[----:B------:R-:W-:Y:S01]  /*0a00*/  ISETP.GE.U32.AND P1, PT, R22, UR10, PT ;  /* 0x0000000a16007c0c */ /* 0x000fe2000bf26070 */
[C---:B------:R-:W-:Y:S01]  /*0a10*/  IMAD.WIDE.U32 R20, R23.reuse, 0x4, R4 ;  /* 0x0000000417147825 */ /* 0x040fe200078e0004 */
[----:B------:R-:W-:Y:S02]  /*0a20*/  ISETP.GE.U32.AND P2, PT, R23, UR10, PT ;  /* 0x0000000a17007c0c */ /* 0x000fe4000bf46070 */
[----:B------:R-:W-:Y:S01]  /*0a30*/  ISETP.GE.U32.AND.EX P1, PT, RZ, UR11, PT, P1 ;  /* 0x0000000bff007c0c */ /* 0x000fe2000bf26110 */
[----:B------:R-:W-:Y:S01]  /*0a40*/  IMAD.X R24, RZ, RZ, R0, P3 ;  /* 0x000000ffff187224 */ /* 0x000fe200018e0600 */
[----:B------:R-:W-:-:S02]  /*0a50*/  ISETP.GE.U32.AND.EX P2, PT, RZ, UR11, PT, P2 ;  /* 0x0000000bff007c0c */ /* 0x000fc4000bf46120 */
[-C--:B------:R-:W-:Y:S02]  /*0a60*/  SEL R17, R15, R6.reuse, !P1 ;  /* 0x000000060f117207 */ /* 0x080fe40004800000 */
[-C--:B------:R-:W-:Y:S02]  /*0a70*/  SEL R18, R24, R7.reuse, !P1 ;  /* 0x0000000718127207 */ /* 0x080fe40004800000 */
[-C--:B------:R-:W-:Y:S02]  /*0a80*/  SEL R19, R20, R6.reuse, !P2 ;  /* 0x0000000614137207 */ /* 0x080fe40005000000 */
[-C--:B------:R-:W-:Y:S02]  /*0a90*/  SEL R20, R21, R7.reuse, !P2 ;  /* 0x0000000715147207 */ /* 0x080fe40005000000 */
[----:B------:R-:W-:Y:S02]  /*0aa0*/  SEL R16, R17, R6, P0 ;  /* 0x0000000611107207 */ /* 0x000fe40000000000 */
[----:B------:R-:W-:-:S02]  /*0ab0*/  SEL R17, R18, R7, P0 ;  /* 0x0000000712117207 */ /* 0x000fc40000000000 */
[----:B------:R-:W-:Y:S02]  /*0ac0*/  SEL R18, R19, R6, P0 ;  /* 0x0000000613127207 */ /* 0x000fe40000000000 */
[----:B------:R-:W-:Y:S01]  /*0ad0*/  SEL R19, R20, R7, P0 ;  /* 0x0000000714137207 */ /* 0x000fe20000000000 */
[----:B------:R-:W2:Y:S05]  /*0ae0*/  LDG.E R16, desc[UR6][R16.64] ;  /* 0x0000000610107981 */ /* 0x000eaa000c1e1900 */
[----:B------:R0:W2:Y:S01]  /*0af0*/  LDG.E R19, desc[UR6][R18.64] ;  /* 0x0000000612137981 */ /* 0x0000a2000c1e1900 */
[----:B------:R-:W-:Y:S01]  /*0b00*/  VIADD R15, R8, 0x4 ;  /* 0x00000004080f7836 */ /* 0x000fe20000000000 */
[----:B------:R-:W-:-:S04]  /*0b10*/  IADD3 R21, P3, PT, R12, 0x1c, RZ ;  /* 0x0000001c0c157810 */ /* 0x000fc80007f7e0ff */
[----:B------:R-:W-:Y:S01]  /*0b20*/  ISETP.GE.U32.AND P1, PT, R15, UR10, PT ;  /* 0x0000000a0f007c0c */ /* 0x000fe2000bf26070 */
[----:B------:R-:W-:-:S03]  /*0b30*/  IMAD.X R0, RZ, RZ, R0, P3 ;  /* 0x000000ffff007224 */ /* 0x000fc600018e0600 */
[----:B------:R-:W-:-:S04]  /*0b40*/  ISETP.GE.U32.AND.EX P1, PT, RZ, UR11, PT, P1 ;  /* 0x0000000bff007c0c */ /* 0x000fc8000bf26110 */
[-C--:B------:R-:W-:Y:S02]  /*0b50*/  SEL R21, R21, R6.reuse, !P1 ;  /* 0x0000000615157207 */ /* 0x080fe40004800000 */
[----:B------:R-:W-:Y:S02]  /*0b60*/  SEL R0, R0, R7, !P1 ;  /* 0x0000000700007207 */ /* 0x000fe40004800000 */
[----:B0-----:R-:W-:Y:S02]  /*0b70*/  SEL R18, R21, R6, P0 ;  /* 0x0000000615127207 */ /* 0x001fe40000000000 */
[----:B--2---:R-:W-:Y:S02]  /*0b80*/  FSETP.GT.AND P2, PT, R16, R19, PT ;  /* 0x000000131000720b */ /* 0x004fe40003f44000 */
[----:B------:R-:W-:Y:S02]  /*0b90*/  SEL R19, R0, R7, P0 ;  /* 0x0000000700137207 */ /* 0x000fe40000000000 */
[----:B------:R-:W-:-:S03]  /*0ba0*/  SEL R12, R22, R23, P2 ;  /* 0x00000017160c7207 */ /* 0x000fc60001000000 */
[----:B------:R-:W2:Y:S01]  /*0bb0*/  LDG.E R18, desc[UR6][R18.64] ;  /* 0x0000000612127981 */ /* 0x000ea2000c1e1900 */
[C---:B------:R-:W-:Y:S01]  /*0bc0*/  ISETP.GE.U32.AND P2, PT, R12.reuse, UR10, PT ;  /* 0x0000000a0c007c0c */ /* 0x040fe2000bf46070 */
[----:B------:R-:W-:-:S03]  /*0bd0*/  IMAD.WIDE.U32 R16, R12, 0x4, R4 ;  /* 0x000000040c107825 */ /* 0x000fc600078e0004 */
[----:B------:R-:W-:-:S04]  /*0be0*/  ISETP.GE.U32.AND.EX P1, PT, RZ, UR11, PT, P2 ;  /* 0x0000000bff007c0c */ /* 0x000fc8000bf26120 */
[----:B------:R-:W-:Y:S02]  /*0bf0*/  @P0 SEL R7, R17, R7, !P1 ;  /* 0x0000000711070207 */ /* 0x000fe40004800000 */
[----:B------:R-:W-:-:S05]  /*0c00*/  @P0 SEL R6, R16, R6, !P1 ;  /* 0x0000000610060207 */ /* 0x000fca0004800000 */
[----:B------:R-:W2:Y:S01]  /*0c10*/  LDG.E R7, desc[UR6][R6.64] ;  /* 0x0000000606077981 */ /* 0x000ea2000c1e1900 */
[----:B------:R-:W-:-:S04]  /*0c20*/  IADD3 R0, P2, PT, R11, 0x7, RZ ;  /* 0x000000070b007810 */ /* 0x000fc80007f5e0ff */
[----:B------:R-:W-:Y:S01]  /*0c30*/  ISETP.NE.U32.AND P1, PT, R0, UR5, PT ;  /* 0x0000000500007c0c */ /* 0x000fe2000bf25070 */
[----:B------:R-:W-:Y:S01]  /*0c40*/  IMAD.X R0, RZ, RZ, R14, P2 ;  /* 0x000000ffff007224 */ /* 0x000fe200010e060e */
[----:B------:R-:W-:-:S04]  /*0c50*/  IADD3 R11, P3, PT, R11, 0x8, RZ ;  /* 0x000000080b0b7810 */ /* 0x000fc80007f7e0ff */
[----:B------:R-:W-:Y:S01]  /*0c60*/  ISETP.NE.AND.EX P1, PT, R0, UR8, PT, P1 ;  /* 0x0000000800007c0c */ /* 0x000fe2000bf25310 */
[----:B------:R-:W-:Y:S01]  /*0c70*/  IMAD.X R14, RZ, RZ, R14, P3 ;  /* 0x000000ffff0e7224 */ /* 0x000fe200018e060e */
[----:B------:R-:W-:Y:S01]  /*0c80*/  IADD3 R13, P3, PT, R13, 0x20, RZ ;  /* 0x000000200d0d7810 */ /* 0x000fe20007f7e0ff */
[----:B------:R-:W-:-:S04]  /*0c90*/  VIADD R8, R8, 0x8 ;  /* 0x0000000808087836 */ /* 0x000fc80000000000 */
[----:B------:R-:W-:Y:S01]  /*0ca0*/  IMAD.X R10, RZ, RZ, R10, P3 ;  /* 0x000000ffff0a7224 */ /* 0x000fe200018e060a */
[----:B--2---:R-:W-:-:S04]  /*0cb0*/  FSETP.GT.AND P2, PT, R18, R7, PT ;  /* 0x000000071200720b */ /* 0x004fc80003f44000 */
[----:B------:R-:W-:Y:S01]  /*0cc0*/  SEL R15, R15, R12, P2 ;  /* 0x0000000c0f0f7207 */ /* 0x000fe20001000000 */
[----:B------:R-:W-:Y:S08]  /*0cd0*/  @P1 BRA `(.L_x_6) ;  /* 0xfffffff400541947 */ /* 0x000ff0000383ffff */
[----:B------:R-:W-:-:S07]  /*0ce0*/  IMAD.MOV.U32 R0, RZ, RZ, R11 ;  /* 0x000000ffff007224 */ /* 0x000fce00078e000b */
.L_x_5:
[----:B------:R-:W-:-:S04]  /*0cf0*/  UIADD3 UR5, UPT, UPT, UR10, -0x2, URZ ;  /* 0xfffffffe0a057890 */ /* 0x000fc8000fffe0ff */
[----:B------:R-:W-:-:S04]  /*0d00*/  ULOP3.LUT UR5, UR5, 0x7, URZ, 0xc0, !UPT ;  /* 0x0000000705057892 */ /* 0x000fc8000f8ec0ff */
[----:B------:R-:W-:-:S04]  /*0d10*/  UISETP.NE.U32.AND UP0, UPT, UR5, URZ, UPT ;  /* 0x000000ff0500728c */ /* 0x000fc8000bf05070 */
[----:B------:R-:W-:-:S09]  /*0d20*/  UISETP.NE.AND.EX UP0, UPT, URZ, URZ, UPT, UP0 ;  /* 0x000000ffff00728c */ /* 0x000fd2000bf05300 */
[----:B------:R-:W-:Y:S05]  /*0d30*/  BRA.U !UP0, `(.L_x_4) ;  /* 0x0000000908907547 */ /* 0x000fea000b800000 */
[----:B------:R-:W-:Y:S02]  /*0d40*/  UISETP.GE.U32.AND UP1, UPT, UR5, 0x4, UPT ;  /* 0x000000040500788c */ /* 0x000fe4000bf26070 */
[----:B------:R-:W-:Y:S02]  /*0d50*/  ULOP3.LUT UR4, UR4, 0x3, URZ, 0xc0, !UPT ;  /* 0x0000000304047892 */ /* 0x000fe4000f8ec0ff */
[----:B------:R-:W-:Y:S02]  /*0d60*/  UISETP.GE.U32.AND.EX UP1, UPT, URZ, URZ, UPT, UP1 ;  /* 0x000000ffff00728c */ /* 0x000fe4000bf26110 */
[----:B------:R-:W-:-:S04]  /*0d70*/  UISETP.NE.U32.AND UP0, UPT, UR4, URZ, UPT ;  /* 0x000000ff0400728c */ /* 0x000fc8000bf05070 */
[----:B------:R-:W-:-:S03]  /*0d80*/  UISETP.NE.AND.EX UP0, UPT, URZ, URZ, UPT, UP0 ;  /* 0x000000ffff00728c */ /* 0x000fc6000bf05300 */
[----:B------:R-:W-:Y:S08]  /*0d90*/  BRA.U !UP1, `(.L_x_7) ;  /* 0x0000000509587547 */ /* 0x000ff0000b800000 */
[----:B------:R-:W0:Y:S01]  /*0da0*/  LDC.64 R6, c[0x0][0x3c8] ;  /* 0x0000f200ff067b82 */ /* 0x000e220000000a00 */
[C---:B------:R-:W-:Y:S01]  /*0db0*/  IMAD.SHL.U32 R13, R0.reuse, 0x4, RZ ;  /* 0x00000004000d7824 */ /* 0x040fe200078e00ff */
[C---:B------:R-:W-:Y:S01]  /*0dc0*/  ISETP.GE.U32.AND P2, PT, R15.reuse, UR10, PT ;  /* 0x0000000a0f007c0c */ /* 0x040fe2000bf46070 */
[----:B------:R-:W-:Y:S01]  /*0dd0*/  IMAD.WIDE.U32 R10, R15, 0x4, R4 ;  /* 0x000000040f0a7825 */ /* 0x000fe200078e0004 */
[C---:B------:R-:W-:Y:S02]  /*0de0*/  SHF.L.U64.HI R21, R0.reuse, 0x2, R14 ;  /* 0x0000000200157819 */ /* 0x040fe4000001020e */
[----:B------:R-:W-:Y:S02]  /*0df0*/  IADD3 R17, P3, PT, R13, R2, RZ ;  /* 0x000000020d117210 */ /* 0x000fe40007f7e0ff */
[----:B------:R-:W-:Y:S02]  /*0e00*/  ISETP.GE.U32.AND P1, PT, R0, UR10, PT ;  /* 0x0000000a00007c0c */ /* 0x000fe4000bf26070 */
[----:B------:R-:W-:Y:S01]  /*0e10*/  ISETP.GE.U32.AND.EX P2, PT, RZ, UR11, PT, P2 ;  /* 0x0000000bff007c0c */ /* 0x000fe2000bf46120 */
[----:B------:R-:W-:Y:S01]  /*0e20*/  IMAD.X R8, R21, 0x1, R5, P3 ;  /* 0x0000000115087824 */ /* 0x000fe200018e0605 */
[----:B------:R-:W-:-:S02]  /*0e30*/  ISETP.GE.U32.AND.EX P1, PT, R14, UR11, PT, P1 ;  /* 0x0000000b0e007c0c */ /* 0x000fc4000bf26110 */
[-C--:B0-----:R-:W-:Y:S02]  /*0e40*/  SEL R19, R10, R6.reuse, !P2 ;  /* 0x000000060a137207 */ /* 0x081fe40005000000 */
[-C--:B------:R-:W-:Y:S02]  /*0e50*/  SEL R10, R11, R7.reuse, !P2 ;  /* 0x000000070b0a7207 */ /* 0x080fe40005000000 */
[-C--:B------:R-:W-:Y:S02]  /*0e60*/  SEL R17, R17, R6.reuse, !P1 ;  /* 0x0000000611117207 */ /* 0x080fe40004800000 */
[-C--:B------:R-:W-:Y:S02]  /*0e70*/  SEL R8, R8, R7.reuse, !P1 ;  /* 0x0000000708087207 */ /* 0x080fe40004800000 */
[----:B------:R-:W-:Y:S02]  /*0e80*/  SEL R18, R19, R6, P0 ;  /* 0x0000000613127207 */ /* 0x000fe40000000000 */
[----:B------:R-:W-:-:S02]  /*0e90*/  SEL R19, R10, R7, P0 ;  /* 0x000000070a137207 */ /* 0x000fc40000000000 */
[----:B------:R-:W-:Y:S02]  /*0ea0*/  SEL R16, R17, R6, P0 ;  /* 0x0000000611107207 */ /* 0x000fe40000000000 */
[----:B------:R-:W-:Y:S02]  /*0eb0*/  SEL R17, R8, R7, P0 ;  /* 0x0000000708117207 */ /* 0x000fe40000000000 */
[----:B------:R-:W2:Y:S04]  /*0ec0*/  LDG.E R19, desc[UR6][R18.64] ;  /* 0x0000000612137981 */ /* 0x000ea8000c1e1900 */
[----:B------:R-:W2:Y:S01]  /*0ed0*/  LDG.E R16, desc[UR6][R16.64] ;  /* 0x0000000610107981 */ /* 0x000ea2000c1e1900 */
[----:B------:R-:W-:Y:S01]  /*0ee0*/  LOP3.LUT R11, R13, 0xfffffffc, RZ, 0xc0, !PT ;  /* 0xfffffffc0d0b7812 */ /* 0x000fe200078ec0ff */
[----:B------:R-:W-:Y:S01]  /*0ef0*/  VIADD R12, R0, 0x1 ;  /* 0x00000001000c7836 */ /* 0x000fe20000000000 */
[----:B------:R-:W-:-:S02]  /*0f00*/  LOP3.LUT R21, R21, 0x3, RZ, 0xc0, !PT ;  /* 0x0000000315157812 */ /* 0x000fc400078ec0ff */
        /* <DEDUP_REMOVED lines=38> */
[----:B------:R-:W-:-:S04]  /*1170*/  SEL R15, R16, R7, P0 ;  /* 0x00000007100f7207 */ /* 0x000fc80000000000 */
[----:B------:R0:W2:Y:S04]  /*1180*/  LDG.E R12, desc[UR6][R12.64] ;  /* 0x000000060c0c7981 */ /* 0x0000a8000c1e1900 */
[----:B------:R-:W2:Y:S01]  /*1190*/  LDG.E R15, desc[UR6][R14.64] ;  /* 0x000000060e0f7981 */ /* 0x000ea2000c1e1900 */
[----:B------:R-:W-:Y:S01]  /*11a0*/  VIADD R16, R0, 0x3 ;  /* 0x0000000300107836 */ /* 0x000fe20000000000 */
[----:B------:R-:W-:-:S04]  /*11b0*/  IADD3 R19, P3, PT, R8, 0xc, RZ ;  /* 0x0000000c08137810 */ /* 0x000fc80007f7e0ff */
[----:B------:R-:W-:Y:S01]  /*11c0*/  ISETP.GE.U32.AND P1, PT, R16, UR10, PT ;  /* 0x0000000a10007c0c */ /* 0x000fe2000bf26070 */
[----:B------:R-:W-:-:S03]  /*11d0*/  IMAD.X R8, RZ, RZ, R10, P3 ;  /* 0x000000ffff087224 */ /* 0x000fc600018e060a */
[----:B------:R-:W-:-:S04]  /*11e0*/  ISETP.GE.U32.AND.EX P1, PT, RZ, UR11, PT, P1 ;  /* 0x0000000bff007c0c */ /* 0x000fc8000bf26110 */
[----:B------:R-:W-:Y:S02]  /*11f0*/  SEL R19, R19, R6, !P1 ;  /* 0x0000000613137207 */ /* 0x000fe40004800000 */
[----:B------:R-:W-:-:S04]  /*1200*/  SEL R8, R8, R7, !P1 ;  /* 0x0000000708087207 */ /* 0x000fc80004800000 */
[----:B0-----:R-:W-:Y:S02]  /*1210*/  SEL R13, R8, R7, P0 ;  /* 0x00000007080d7207 */ /* 0x001fe40000000000 */
[----:B--2---:R-:W-:Y:S02]  /*1220*/  FSETP.GT.AND P2, PT, R12, R15, PT ;  /* 0x0000000f0c00720b */ /* 0x004fe40003f44000 */
[----:B------:R-:W-:Y:S02]  /*1230*/  SEL R12, R19, R6, P0 ;  /* 0x00000006130c7207 */ /* 0x000fe40000000000 */
[----:B------:R-:W-:-:S04]  /*1240*/  SEL R17, R11, R18, P2 ;  /* 0x000000120b117207 */ /* 0x000fc80001000000 */
[C---:B------:R-:W-:Y:S01]  /*1250*/  ISETP.GE.U32.AND P2, PT, R17.reuse, UR10, PT ;  /* 0x0000000a11007c0c */ /* 0x040fe2000bf46070 */
[----:B------:R-:W-:Y:S01]  /*1260*/  IMAD.WIDE.U32 R10, R17, 0x4, R4 ;  /* 0x00000004110a7825 */ /* 0x000fe200078e0004 */
[----:B------:R-:W2:Y:S02]  /*1270*/  LDG.E R12, desc[UR6][R12.64] ;  /* 0x000000060c0c7981 */ /* 0x000ea4000c1e1900 */
[----:B------:R-:W-:-:S04]  /*1280*/  ISETP.GE.U32.AND.EX P1, PT, RZ, UR11, PT, P2 ;  /* 0x0000000bff007c0c */ /* 0x000fc8000bf26120 */
[----:B------:R-:W-:Y:S02]  /*1290*/  @P0 SEL R7, R11, R7, !P1 ;  /* 0x000000070b070207 */ /* 0x000fe40004800000 */
[----:B------:R-:W-:-:S05]  /*12a0*/  @P0 SEL R6, R10, R6, !P1 ;  /* 0x000000060a060207 */ /* 0x000fca0004800000 */
[----:B------:R-:W2:Y:S01]  /*12b0*/  LDG.E R7, desc[UR6][R6.64] ;  /* 0x0000000606077981 */ /* 0x000ea2000c1e1900 */
[----:B------:R-:W-:Y:S02]  /*12c0*/  IMAD.MOV.U32 R14, RZ, RZ, RZ ;  /* 0x000000ffff0e7224 */ /* 0x000fe400078e00ff */
[----:B------:R-:W-:Y:S01]  /*12d0*/  VIADD R0, R0, 0x4 ;  /* 0x0000000400007836 */ /* 0x000fe20000000000 */
[----:B--2---:R-:W-:-:S04]  /*12e0*/  FSETP.GT.AND P1, PT, R12, R7, PT ;  /* 0x000000070c00720b */ /* 0x004fc80003f24000 */
[----:B------:R-:W-:-:S09]  /*12f0*/  SEL R15, R16, R17, P1 ;  /* 0x00000011100f7207 */ /* 0x000fd20000800000 */
.L_x_7:
[----:B------:R-:W-:Y:S05]  /*1300*/  BRA.U !UP0, `(.L_x_4) ;  /* 0x00000005081c7547 */ /* 0x000fea000b800000 */
[----:B------:R-:W-:Y:S02]  /*1310*/  UISETP.NE.U32.AND UP1, UPT, UR4, 0x1, UPT ;  /* 0x000000010400788c */ /* 0x000fe4000bf25070 */
[----:B------:R-:W-:Y:S02]  /*1320*/  ULOP3.LUT UR5, UR10, 0x1, URZ, 0xc0, !UPT ;  /* 0x000000010a057892 */ /* 0x000fe4000f8ec0ff */
[----:B------:R-:W-:Y:S02]  /*1330*/  UISETP.NE.AND.EX UP1, UPT, URZ, URZ, UPT, UP1 ;  /* 0x000000ffff00728c */ /* 0x000fe4000bf25310 */
[----:B------:R-:W-:-:S04]  /*1340*/  UISETP.NE.U32.AND UP0, UPT, UR5, 0x1, UPT ;  /* 0x000000010500788c */ /* 0x000fc8000bf05070 */
[----:B------:R-:W-:-:S03]  /*1350*/  UISETP.NE.U32.AND.EX UP0, UPT, URZ, URZ, UPT, UP0 ;  /* 0x000000ffff00728c */ /* 0x000fc6000bf05100 */
        /* <DEDUP_REMOVED lines=18> */
[----:B------:R-:W-:-:S03]  /*1480*/  SEL R11, R8, R7, P0 ;  /* 0x00000007080b7207 */ /* 0x000fc60000000000 */
[----:B------:R-:W2:Y:S04]  /*1490*/  LDG.E R13, desc[UR6][R12.64] ;  /* 0x000000060c0d7981 */ /* 0x000ea8000c1e1900 */
[----:B------:R0:W2:Y:S01]  /*14a0*/  LDG.E R10, desc[UR6][R10.64] ;  /* 0x000000060a0a7981 */ /* 0x0000a2000c1e1900 */
[----:B------:R-:W-:Y:S01]  /*14b0*/  VIADD R8, R0, 0x1 ;  /* 0x0000000100087836 */ /* 0x000fe20000000000 */
[----:B------:R-:W-:Y:S02]  /*14c0*/  LOP3.LUT R19, R19, 0xfffffffc, RZ, 0xc0, !PT ;  /* 0xfffffffc13137812 */ /* 0x000fe400078ec0ff */
[----:B------:R-:W-:Y:S02]  /*14d0*/  LOP3.LUT R21, R17, 0x3, RZ, 0xc0, !PT ;  /* 0x0000000311157812 */ /* 0x000fe400078ec0ff */
[----:B------:R-:W-:-:S02]  /*14e0*/  ISETP.GE.U32.AND P1, PT, R8, UR10, PT ;  /* 0x0000000a08007c0c */ /* 0x000fc4000bf26070 */
[----:B------:R-:W-:Y:S02]  /*14f0*/  IADD3 R17, P2, P3, R2, 0x4, R19 ;  /* 0x0000000402117810 */ /* 0x000fe40007b5e013 */
[----:B------:R-:W-:Y:S02]  /*1500*/  ISETP.GE.U32.AND.EX P1, PT, RZ, UR11, PT, P1 ;  /* 0x0000000bff007c0c */ /* 0x000fe4000bf26110 */
[----:B------:R-:W-:Y:S02]  /*1510*/  IADD3.X R14, PT, PT, R5, RZ, R21, P2, P3 ;  /* 0x000000ff050e7210 */ /* 0x000fe400017e6415 */
[----:B0-----:R-:W-:Y:S02]  /*1520*/  SEL R11, R17, R6, !P1 ;  /* 0x00000006110b7207 */ /* 0x001fe40004800000 */
[----:B------:R-:W-:Y:S02]  /*1530*/  SEL R14, R14, R7, !P1 ;  /* 0x000000070e0e7207 */ /* 0x000fe40004800000 */
[----:B--2---:R-:W-:-:S02]  /*1540*/  FSETP.GT.AND P4, PT, R10, R13, PT ;  /* 0x0000000d0a00720b */ /* 0x004fc40003f84000 */
[----:B------:R-:W-:Y:S02]  /*1550*/  SEL R10, R11, R6, P0 ;  /* 0x000000060b0a7207 */ /* 0x000fe40000000000 */
[----:B------:R-:W-:Y:S02]  /*1560*/  SEL R15, R0, R15, P4 ;  /* 0x0000000f000f7207 */ /* 0x000fe40002000000 */
[----:B------:R-:W-:Y:S02]  /*1570*/  SEL R11, R14, R7, P0 ;  /* 0x000000070e0b7207 */ /* 0x000fe40000000000 */
[C---:B------:R-:W-:Y:S01]  /*1580*/  ISETP.GE.U32.AND P2, PT, R15.reuse, UR10, PT ;  /* 0x0000000a0f007c0c */ /* 0x040fe2000bf46070 */
[----:B------:R-:W-:Y:S02]  /*1590*/  IMAD.WIDE.U32 R12, R15, 0x4, R4 ;  /* 0x000000040f0c7825 */ /* 0x000fe400078e0004 */
[----:B------:R-:W2:Y:S01]  /*15a0*/  LDG.E R10, desc[UR6][R10.64] ;  /* 0x000000060a0a7981 */ /* 0x000ea2000c1e1900 */
        /* <DEDUP_REMOVED lines=8> */
.L_x_8:
[----:B------:R-:W-:Y:S05]  /*1630*/  BRA.U UP0, `(.L_x_4) ;  /* 0x0000000100507547 */ /* 0x000fea000b800000 */
[----:B------:R-:W0:Y:S01]  /*1640*/  LDC.64 R10, c[0x0][0x3c8] ;  /* 0x0000f200ff0a7b82 */ /* 0x000e220000000a00 */
[C---:B------:R-:W-:Y:S02]  /*1650*/  ISETP.GE.U32.AND P1, PT, R0.reuse, UR10, PT ;  /* 0x0000000a00007c0c */ /* 0x040fe4000bf26070 */
[----:B------:R-:W-:Y:S02]  /*1660*/  LEA R3, P2, R0, R2, 0x2 ;  /* 0x0000000200037211 */ /* 0x000fe400078410ff */
[----:B------:R-:W-:Y:S02]  /*1670*/  ISETP.GE.U32.AND.EX P1, PT, R14, UR11, PT, P1 ;  /* 0x0000000b0e007c0c */ /* 0x000fe4000bf26110 */
[----:B------:R-:W-:Y:S01]  /*1680*/  LEA.HI.X R6, R0, R5, R14, 0x2, P2 ;  /* 0x0000000500067211 */ /* 0x000fe200010f140e */
[C---:B------:R-:W-:Y:S01]  /*1690*/  IMAD.WIDE.U32 R4, R15.reuse, 0x4, R4 ;  /* 0x000000040f047825 */ /* 0x040fe200078e0004 */
[----:B------:R-:W-:-:S04]  /*16a0*/  ISETP.GE.U32.AND P2, PT, R15, UR10, PT ;  /* 0x0000000a0f007c0c */ /* 0x000fc8000bf46070 */
[----:B------:R-:W-:Y:S02]  /*16b0*/  ISETP.GE.U32.AND.EX P2, PT, RZ, UR11, PT, P2 ;  /* 0x0000000bff007c0c */ /* 0x000fe4000bf46120 */
[-C--:B0-----:R-:W-:Y:S02]  /*16c0*/  SEL R3, R3, R10.reuse, !P1 ;  /* 0x0000000a03037207 */ /* 0x081fe40004800000 */
[-C--:B------:R-:W-:Y:S02]  /*16d0*/  SEL R6, R6, R11.reuse, !P1 ;  /* 0x0000000b06067207 */ /* 0x080fe40004800000 */
[-C--:B------:R-:W-:Y:S02]  /*16e0*/  SEL R2, R3, R10.reuse, P0 ;  /* 0x0000000a03027207 */ /* 0x080fe40000000000 */
[----:B------:R-:W-:Y:S02]  /*16f0*/  SEL R3, R6, R11, P0 ;  /* 0x0000000b06037207 */ /* 0x000fe40000000000 */
[----:B------:R-:W-:-:S02]  /*1700*/  @P0 SEL R10, R4, R10, !P2 ;  /* 0x0000000a040a0207 */ /* 0x000fc40005000000 */
[----:B------:R-:W-:Y:S01]  /*1710*/  @P0 SEL R11, R5, R11, !P2 ;  /* 0x0000000b050b0207 */ /* 0x000fe20005000000 */
[----:B------:R0:W2:Y:S02]  /*1720*/  LDG.E R4, desc[UR6][R2.64] ;  /* 0x0000000602047981 */ /* 0x0000a4000c1e1900 */
[----:B0-----:R-:W-:Y:S02]  /*1730*/  IMAD.MOV.U32 R2, RZ, RZ, R10 ;  /* 0x000000ffff027224 */ /* 0x001fe400078e000a */
[----:B------:R-:W-:-:S05]  /*1740*/  IMAD.MOV.U32 R3, RZ, RZ, R11 ;  /* 0x000000ffff037224 */ /* 0x000fca00078e000b */
[----:B------:R-:W2:Y:S02]  /*1750*/  LDG.E R5, desc[UR6][R2.64] ;  /* 0x0000000602057981 */ /* 0x000ea4000c1e1900 */
[----:B--2---:R-:W-:-:S04]  /*1760*/  FSETP.GT.AND P0, PT, R4, R5, PT ;  /* 0x000000050400720b */ /* 0x004fc80003f04000 */
[----:B------:R-:W-:-:S09]  /*1770*/  SEL R15, R0, R15, P0 ;  /* 0x0000000f000f7207 */ /* 0x000fd20000000000 */
.L_x_4:
[----:B------:R-:W0:Y:S02]  /*1780*/  LDC.64 R2, c[0x0][0x3d0] ;  /* 0x0000f400ff027b82 */ /* 0x000e240000000a00 */
[----:B0-----:R-:W-:-:S06]  /*1790*/  IMAD.WIDE R2, R9, 0x4, R2 ;  /* 0x0000000409027825 */ /* 0x001fcc00078e0202 */
[----:B------:R-:W2:Y:S02]  /*17a0*/  LDG.E R2, desc[UR6][R2.64] ;  /* 0x0000000602027981 */ /* 0x000ea4000c1e1900 */
[----:B--2---:R-:W-:-:S13]  /*17b0*/  ISETP.NE.AND P0, PT, R15, R2, PT ;  /* 0x000000020f00720c */ /* 0x004fda0003f05270 */
[----:B------:R-:W-:Y:S05]  /*17c0*/  @P0 EXIT ;  /* 0x000000000000094d */ /* 0x000fea0003800000 */
[----:B------:R-:W0:Y:S01]  /*17d0*/  S2R R0, SR_LANEID ;  /* 0x0000000000007919 */ /* 0x000e220000000000 */
[----:B------:R-:W1:Y:S01]  /*17e0*/  LDC.64 R2, c[0x0][0x3d8] ;  /* 0x0000f600ff027b82 */ /* 0x000e620000000a00 */
[----:B------:R-:W-:Y:S02]  /*17f0*/  VOTEU.ANY UR4, UPT, PT ;  /* 0x0000000000047886 */ /* 0x000fe400038e0100 */
[----:B------:R-:W-:Y:S02]  /*1800*/  UFLO.U32 UR5, UR4 ;  /* 0x00000004000572bd */ /* 0x000fe400080e0000 */
[----:B------:R-:W1:Y:S04]  /*1810*/  POPC R5, UR4 ;  /* 0x0000000400057d09 */ /* 0x000e680008000000 */
[----:B0-----:R-:W-:-:S13]  /*1820*/  ISETP.EQ.U32.AND P0, PT, R0, UR5, PT ;  /* 0x0000000500007c0c */ /* 0x001fda000bf02070 */
[----:B-1----:R-:W-:Y:S01]  /*1830*/  @P0 REDG.E.ADD.STRONG.GPU desc[UR6][R2.64], R5 ;  /* 0x000000050200098e */ /* 0x002fe2000c12e106 */
[----:B------:R-:W-:Y:S05]  /*1840*/  EXIT ;  /* 0x000000000000794d */ /* 0x000fea0003800000 */
.L_x_9:
        /* <DEDUP_REMOVED lines=11> */
.L_x_424:


//--------------------- .text._Z29weight_update_kernel_for_conv6TensorS_S_f --------------------------
	.section	.text._Z29weight_update_kernel_for_conv6TensorS_S_f,"ax",@progbits
	.align	128
        .global         _Z29weight_update_kernel_for_conv6TensorS_S_f
        .type           _Z29weight_update_kernel_for_conv6TensorS_S_f,@function
        .size           _Z29weight_update_kernel_for_conv6TensorS_S_f,(.L_x_395 - _Z29weight_update_kernel_for_conv6TensorS_S_f)
        .other          _Z29weight_update_kernel_for_conv6TensorS_S_f,@"STO_CUDA_ENTRY STV_DEFAULT"
_Z29weight_update_kernel_for_conv6TensorS_S_f:
.text._Z29weight_update_kernel_for_conv6TensorS_S_f:
[----:B------:R-:W-:Y:S01]  /*0000*/  LDC R1, c[0x0][0x37c] ;  /* 0x0000df00ff017b82 */ /* 0x000fe20000000800 */
[----:B------:R-:W0:Y:S07]  /*0010*/  S2R R5, SR_TID.Y ;  /* 0x0000000000057919 */ /* 0x000e2e0000002200 */
[----:B------:R-:W1:Y:S01]  /*0020*/  LDC R2, c[0x0][0x360] ;  /* 0x0000d800ff027b82 */ /* 0x000e620000000800 */
[----:B------:R-:W1:Y:S07]  /*0030*/  S2R R3, SR_TID.X ;  /* 0x0000000000037919 */ /* 0x000e6e0000002100 */
[----:B------:R-:W0:Y:S08]  /*0040*/  S2UR UR5, SR_CTAID.Y ;  /* 0x00000000000579c3 */ /* 0x000e300000002600 */
[----:B------:R-:W0:Y:S08]  /*0050*/  LDC R0, c[0x0][0x364] ;  /* 0x0000d900ff007b82 */ /* 0x000e300000000800 */
[----:B------:R-:W1:Y:S01]  /*0060*/  S2UR UR4, SR_CTAID.X ;  /* 0x00000000000479c3 */ /* 0x000e620000002500 */
[----:B0-----:R-:W-:-:S05]  /*0070*/  IMAD R0, R0, UR5, R5 ;  /* 0x0000000500007c24 */ /* 0x001fca000f8e0205 */
[----:B------:R-:W-:Y:S01]  /*0080*/  ISETP.GT.U32.AND P0, PT, R0, 0x2, PT ;  /* 0x000000020000780c */ /* 0x000fe20003f04070 */
[----:B-1----:R-:W-:-:S05]  /*0090*/  IMAD R2, R2, UR4, R3 ;  /* 0x0000000402027c24 */ /* 0x002fca000f8e0203 */
[----:B------:R-:W-:-:S13]  /*00a0*/  ISETP.GT.OR P0, PT, R2, 0x2, P0 ;  /* 0x000000020200780c */ /* 0x000fda0000704670 */
[----:B------:R-:W-:Y:S05]  /*00b0*/  @P0 EXIT ;  /* 0x000000000000094d */ /* 0x000fea0003800000 */
[----:B------:R-:W0:Y:S01]  /*00c0*/  LDCU UR6, c[0x0][0x454] ;  /* 0x00008a80ff0677ac */ /* 0x000e220008000800 */
[----:B------:R-:W-:Y:S01]  /*00d0*/  SHF.R.S32.HI R3, RZ, 0x1f, R2 ;  /* 0x0000001fff037819 */ /* 0x000fe20000011402 */
[----:B------:R-:W-:Y:S01]  /*00e0*/  BSSY.RECONVERGENT B0, `(.L_x_10) ;  /* 0x0000026000007945 */ /* 0x000fe20003800200 */
[----:B------:R-:W1:Y:S02]  /*00f0*/  LDCU.64 UR4, c[0x0][0x358] ;  /* 0x00006b00ff0477ac */ /* 0x000e640008000a00 */
[----:B0-----:R-:W-:-:S04]  /*0100*/  LOP3.LUT R4, R3, UR6, RZ, 0xfc, !PT ;  /* 0x0000000603047c12 */ /* 0x001fc8000f8efcff */
[----:B------:R-:W-:-:S13]  /*0110*/  ISETP.NE.U32.AND P0, PT, R4, RZ, PT ;  /* 0x000000ff0400720c */ /* 0x000fda0003f05070 */
[----:B-1----:R-:W-:Y:S05]  /*0120*/  @P0 BRA `(.L_x_11) ;  /* 0x0000000000600947 */ /* 0x002fea0003800000 */
[----:B------:R-:W0:Y:S02]  /*0130*/  LDCU UR6, c[0x0][0x450] ;  /* 0x00008a00ff0677ac */ /* 0x000e240008000800 */
[----:B0-----:R-:W0:Y:S01]  /*0140*/  I2F.U32.RP R3, UR6 ;  /* 0x0000000600037d06 */ /* 0x001e220008209000 */
[----:B------:R-:W-:-:S07]  /*0150*/  ISETP.NE.U32.AND P2, PT, RZ, UR6, PT ;  /* 0x00000006ff007c0c */ /* 0x000fce000bf45070 */
[----:B0-----:R-:W0:Y:S02]  /*0160*/  MUFU.RCP R3, R3 ;  /* 0x0000000300037308 */ /* 0x001e240000001000 */
[----:B0-----:R-:W-:Y:S02]  /*0170*/  IADD3 R4, PT, PT, R3, 0xffffffe, RZ ;  /* 0x0ffffffe03047810 */ /* 0x001fe40007ffe0ff */
[----:B------:R-:W-:-:S04]  /*0180*/  MOV R3, RZ ;  /* 0x000000ff00037202 */ /* 0x000fc80000000f00 */
[----:B------:R0:W1:Y:S02]  /*0190*/  F2I.FTZ.U32.TRUNC.NTZ R5, R4 ;  /* 0x0000000400057305 */ /* 0x000064000021f000 */
[----:B0-----:R-:W-:Y:S02]  /*01a0*/  HFMA2 R4, -RZ, RZ, 0, 0 ;  /* 0x00000000ff047431 */ /* 0x001fe400000001ff */
[----:B-1----:R-:W-:-:S04]  /*01b0*/  IMAD.MOV R7, RZ, RZ, -R5 ;  /* 0x000000ffff077224 */ /* 0x002fc800078e0a05 */
[----:B------:R-:W-:-:S04]  /*01c0*/  IMAD R7, R7, UR6, RZ ;  /* 0x0000000607077c24 */ /* 0x000fc8000f8e02ff */
[----:B------:R-:W-:-:S06]  /*01d0*/  IMAD.HI.U32 R5, R5, R7, R4 ;  /* 0x0000000705057227 */ /* 0x000fcc00078e0004 */
[----:B------:R-:W-:-:S04]  /*01e0*/  IMAD.HI.U32 R4, R5, R2, RZ ;  /* 0x0000000205047227 */ /* 0x000fc800078e00ff */
[----:B------:R-:W-:-:S04]  /*01f0*/  IMAD.MOV R5, RZ, RZ, -R4 ;  /* 0x000000ffff057224 */ /* 0x000fc800078e0a04 */
[----:B------:R-:W-:-:S05]  /*0200*/  IMAD R5, R5, UR6, R2 ;  /* 0x0000000605057c24 */ /* 0x000fca000f8e0202 */
[----:B------:R-:W-:-:S13]  /*0210*/  ISETP.GE.U32.AND P0, PT, R5, UR6, PT ;  /* 0x0000000605007c0c */ /* 0x000fda000bf06070 */
[----:B------:R-:W-:Y:S01]  /*0220*/  @P0 IADD3 R5, PT, PT, R5, -UR6, RZ ;  /* 0x8000000605050c10 */ /* 0x000fe2000fffe0ff */
[----:B------:R-:W-:-:S03]  /*0230*/  @P0 VIADD R4, R4, 0x1 ;  /* 0x0000000104040836 */ /* 0x000fc60000000000 */
[----:B------:R-:W-:-:S13]  /*0240*/  ISETP.GE.U32.AND P1, PT, R5, UR6, PT ;  /* 0x0000000605007c0c */ /* 0x000fda000bf26070 */
[----:B------:R-:W-:Y:S02]  /*0250*/  @P1 IADD3 R4, PT, PT, R4, 0x1, RZ ;  /* 0x0000000104041810 */ /* 0x000fe40007ffe0ff */
[----:B------:R-:W-:-:S05]  /*0260*/  @!P2 LOP3.LUT R4, RZ, UR6, RZ, 0x33, !PT ;  /* 0x00000006ff04ac12 */ /* 0x000fca000f8e33ff */
[----:B------:R-:W-:-:S04]  /*0270*/  IMAD.MOV R5, RZ, RZ, -R4 ;  /* 0x000000ffff057224 */ /* 0x000fc800078e0a04 */
[----:B------:R-:W-:Y:S02]  /*0280*/  IMAD R2, R5, UR6, R2 ;  /* 0x0000000605027c24 */ /* 0x000fe4000f8e0202 */
[----:B------:R-:W-:Y:S01]  /*0290*/  IMAD.MOV.U32 R5, RZ, RZ, RZ ;  /* 0x000000ffff057224 */ /* 0x000fe200078e00ff */
[----:B------:R-:W-:Y:S06]  /*02a0*/  BRA `(.L_x_12) ;  /* 0x0000000000247947 */ /* 0x000fec0003800000 */
.L_x_11:
[----:B------:R-:W-:-:S07]  /*02b0*/  MOV R6, 0x2d0 ;  /* 0x000002d000067802 */ /* 0x000fce0000000f00 */
[----:B------:R-:W-:Y:S05]  /*02c0*/  CALL.REL.NOINC `($__internal_1_$__cuda_sm20_div_u64) ;  /* 0x0000000000687944 */ /* 0x000fea0003c00000 */
[----:B------:R-:W0:Y:S01]  /*02d0*/  LDCU.64 UR6, c[0x0][0x450] ;  /* 0x00008a00ff0677ac */ /* 0x000e220008000a00 */
[----:B------:R-:W-:-:S04]  /*02e0*/  IADD3 R7, P0, PT, RZ, -R4, RZ ;  /* 0x80000004ff077210 */ /* 0x000fc80007f1e0ff */
[----:B------:R-:W-:-:S05]  /*02f0*/  IADD3.X R6, PT, PT, RZ, ~R5, RZ, P0, !PT ;  /* 0x80000005ff067210 */ /* 0x000fca00007fe4ff */
[----:B0-----:R-:W-:Y:S02]  /*0300*/  IMAD R6, R6, UR6, RZ ;  /* 0x0000000606067c24 */ /* 0x001fe4000f8e02ff */
[----:B------:R-:W-:-:S04]  /*0310*/  IMAD.WIDE.U32 R2, R7, UR6, R2 ;  /* 0x0000000607027c25 */ /* 0x000fc8000f8e0002 */
[----:B------:R-:W-:-:S04]  /*0320*/  IMAD R7, R7, UR7, R6 ;  /* 0x0000000707077c24 */ /* 0x000fc8000f8e0206 */
[----:B------:R-:W-:-:S07]  /*0330*/  IMAD.IADD R3, R3, 0x1, R7 ;  /* 0x0000000103037824 */ /* 0x000fce00078e0207 */
.L_x_12:
[----:B------:R-:W-:Y:S05]  /*0340*/  BSYNC.RECONVERGENT B0 ;  /* 0x0000000000007941 */ /* 0x000fea0003800200 */
.L_x_10:
[----:B------:R-:W0:Y:S01]  /*0350*/  LDCU.64 UR6, c[0x0][0x448] ;  /* 0x00008900ff0677ac */ /* 0x000e220008000a00 */
[----:B------:R-:W1:Y:S01]  /*0360*/  LDC.64 R8, c[0x0][0x440] ;  /* 0x00011000ff087b82 */ /* 0x000e620000000a00 */
[----:B------:R-:W2:Y:S01]  /*0370*/  LDCU.64 UR8, c[0x0][0x458] ;  /* 0x00008b00ff0877ac */ /* 0x000ea20008000a00 */
[----:B0-----:R-:W-:-:S04]  /*0380*/  IMAD.WIDE.U32 R6, R0, UR6, RZ ;  /* 0x0000000600067c25 */ /* 0x001fc8000f8e00ff */
[----:B------:R-:W-:Y:S01]  /*0390*/  IMAD R0, R0, UR7, R7 ;  /* 0x0000000700007c24 */ /* 0x000fe2000f8e0207 */
[----:B------:R-:W1:Y:S01]  /*03a0*/  LDCU.64 UR6, c[0x0][0x420] ;  /* 0x00008400ff0677ac */ /* 0x000e620008000a00 */
[----:B--2---:R-:W-:-:S04]  /*03b0*/  IMAD.WIDE.U32 R4, R6, UR8, R4 ;  /* 0x0000000806047c25 */ /* 0x004fc8000f8e0004 */
[----:B------:R-:W-:-:S04]  /*03c0*/  IMAD R7, R0, UR8, RZ ;  /* 0x0000000800077c24 */ /* 0x000fc8000f8e02ff */
[----:B------:R-:W-:-:S05]  /*03d0*/  IMAD R7, R6, UR9, R7 ;  /* 0x0000000906077c24 */ /* 0x000fca000f8e0207 */
[----:B------:R-:W-:Y:S01]  /*03e0*/  IADD3 R0, PT, PT, R5, R7, RZ ;  /* 0x0000000705007210 */ /* 0x000fe20007ffe0ff */
[----:B-1----:R-:W-:-:S04]  /*03f0*/  IMAD.WIDE.U32 R6, R4, UR6, R8 ;  /* 0x0000000604067c25 */ /* 0x002fc8000f8e0008 */
[----:B------:R-:W-:-:S04]  /*0400*/  IMAD R5, R0, UR6, RZ ;  /* 0x0000000600057c24 */ /* 0x000fc8000f8e02ff */
[----:B------:R-:W-:Y:S01]  /*0410*/  IMAD R5, R4, UR7, R5 ;  /* 0x0000000704057c24 */ /* 0x000fe2000f8e0205 */
[----:B------:R-:W-:-:S03]  /*0420*/  LEA R4, P0, R2, R6, 0x2 ;  /* 0x0000000602047211 */ /* 0x000fc600078010ff */
[----:B------:R-:W-:-:S05]  /*0430*/  IMAD.IADD R6, R7, 0x1, R5 ;  /* 0x0000000107067824 */ /* 0x000fca00078e0205 */
[----:B------:R-:W-:-:S05]  /*0440*/  LEA.HI.X R5, R2, R6, R3, 0x2, P0 ;  /* 0x0000000602057211 */ /* 0x000fca00000f1403 */
[----:B------:R-:W-:Y:S01]  /*0450*/  STG.E desc[UR4][R4.64], RZ ;  /* 0x000000ff04007986 */ /* 0x000fe2000c101904 */
[----:B------:R-:W-:Y:S05]  /*0460*/  EXIT ;  /* 0x000000000000794d */ /* 0x000fea0003800000 */
        .weak           $__internal_1_$__cuda_sm20_div_u64
        .type           $__internal_1_$__cuda_sm20_div_u64,@function
        .size           $__internal_1_$__cuda_sm20_div_u64,(.L_x_395 - $__internal_1_$__cuda_sm20_div_u64)
$__internal_1_$__cuda_sm20_div_u64:
        /* <DEDUP_REMOVED lines=10> */
[----:B------:R-:W-:-:S04]  /*0510*/  IMAD.HI.U32 R10, R8, R13, RZ ;  /* 0x0000000d080a7227 */ /* 0x000fc800078e00ff */
[----:B------:R-:W-:Y:S01]  /*0520*/  IMAD.X R15, RZ, RZ, ~R11, P0 ;  /* 0x000000ffff0f7224 */ /* 0x000fe200000e0e0b */
[----:B------:R-:W-:-:S03]  /*0530*/  MOV R11, R8 ;  /* 0x00000008000b7202 */ /* 0x000fc60000000f00 */
[-C--:B------:R-:W-:Y:S02]  /*0540*/  IMAD R17, R9, R15.reuse, RZ ;  /* 0x0000000f09117224 */ /* 0x080fe400078e02ff */
[----:B------:R-:W-:-:S04]  /*0550*/  IMAD.WIDE.U32 R10, P0, R8, R15, R10 ;  /* 0x0000000f080a7225 */ /* 0x000fc8000780000a */
[----:B------:R-:W-:-:S04]  /*0560*/  IMAD.HI.U32 R7, R9, R15, RZ ;  /* 0x0000000f09077227 */ /* 0x000fc800078e00ff */
[----:B------:R-:W-:-:S04]  /*0570*/  IMAD.HI.U32 R10, P1, R9, R13, R10 ;  /* 0x0000000d090a7227 */ /* 0x000fc8000782000a */
[----:B------:R-:W-:Y:S01]  /*0580*/  IMAD.X R7, R7, 0x1, R9, P0 ;  /* 0x0000000107077824 */ /* 0x000fe200000e0609 */
[----:B------:R-:W-:-:S04]  /*0590*/  IADD3 R11, P2, PT, R17, R10, RZ ;  /* 0x0000000a110b7210 */ /* 0x000fc80007f5e0ff */
[----:B------:R-:W-:Y:S01]  /*05a0*/  IADD3.X R7, PT, PT, RZ, RZ, R7, P2, P1 ;  /* 0x000000ffff077210 */ /* 0x000fe200017e2407 */
[----:B------:R-:W-:-:S04]  /*05b0*/  IMAD.WIDE.U32 R8, R11, R4, RZ ;  /* 0x000000040b087225 */ /* 0x000fc800078e00ff */
[----:B------:R-:W-:Y:S01]  /*05c0*/  IMAD R9, R11, R5, R9 ;  /* 0x000000050b097224 */ /* 0x000fe200078e0209 */
[----:B------:R-:W-:-:S03]  /*05d0*/  IADD3 R13, P0, PT, RZ, -R8, RZ ;  /* 0x80000008ff0d7210 */ /* 0x000fc60007f1e0ff */
[----:B------:R-:W-:Y:S02]  /*05e0*/  IMAD R9, R7, R4, R9 ;  /* 0x0000000407097224 */ /* 0x000fe400078e0209 */
[----:B------:R-:W-:-:S03]  /*05f0*/  IMAD.HI.U32 R10, R11, R13, RZ ;  /* 0x0000000d0b0a7227 */ /* 0x000fc600078e00ff */
[----:B------:R-:W-:Y:S01]  /*0600*/  IADD3.X R8, PT, PT, RZ, ~R9, RZ, P0, !PT ;  /* 0x80000009ff087210 */ /* 0x000fe200007fe4ff */
[----:B------:R-:W-:-:S04]  /*0610*/  HFMA2 R9, -RZ, RZ, 0, 0 ;  /* 0x00000000ff097431 */ /* 0x000fc800000001ff */
[----:B------:R-:W-:-:S04]  /*0620*/  IMAD.WIDE.U32 R10, P0, R11, R8, R10 ;  /* 0x000000080b0a7225 */ /* 0x000fc8000780000a */
[C---:B------:R-:W-:Y:S02]  /*0630*/  IMAD R12, R7.reuse, R8, RZ ;  /* 0x00000008070c7224 */ /* 0x040fe400078e02ff */
[----:B------:R-:W-:-:S04]  /*0640*/  IMAD.HI.U32 R11, P1, R7, R13, R10 ;  /* 0x0000000d070b7227 */ /* 0x000fc8000782000a */
[----:B------:R-:W-:Y:S01]  /*0650*/  IMAD.HI.U32 R8, R7, R8, RZ ;  /* 0x0000000807087227 */ /* 0x000fe200078e00ff */
[----:B------:R-:W-:-:S03]  /*0660*/  IADD3 R11, P2, PT, R12, R11, RZ ;  /* 0x0000000b0c0b7210 */ /* 0x000fc60007f5e0ff */
[----:B------:R-:W-:Y:S02]  /*0670*/  IMAD.X R7, R8, 0x1, R7, P0 ;  /* 0x0000000108077824 */ /* 0x000fe400000e0607 */
[----:B------:R-:W-:-:S03]  /*0680*/  IMAD.HI.U32 R8, R11, R2, RZ ;  /* 0x000000020b087227 */ /* 0x000fc600078e00ff */
[----:B------:R-:W-:Y:S01]  /*0690*/  IADD3.X R7, PT, PT, RZ, RZ, R7, P2, P1 ;  /* 0x000000ffff077210 */ /* 0x000fe200017e2407 */
[----:B------:R-:W-:-:S04]  /*06a0*/  IMAD.WIDE.U32 R8, R11, R3, R8 ;  /* 0x000000030b087225 */ /* 0x000fc800078e0008 */
[C---:B------:R-:W-:Y:S02]  /*06b0*/  IMAD R11, R7.reuse, R3, RZ ;  /* 0x00000003070b7224 */ /* 0x040fe400078e02ff */
[----:B------:R-:W-:-:S04]  /*06c0*/  IMAD.HI.U32 R8, P0, R7, R2, R8 ;  /* 0x0000000207087227 */ /* 0x000fc80007800008 */
[----:B------:R-:W-:Y:S01]  /*06d0*/  IMAD.HI.U32 R7, R7, R3, RZ ;  /* 0x0000000307077227 */ /* 0x000fe200078e00ff */
[----:B------:R-:W-:-:S04]  /*06e0*/  IADD3 R11, P1, PT, R11, R8, RZ ;  /* 0x000000080b0b7210 */ /* 0x000fc80007f3e0ff */
[----:B------:R-:W-:Y:S01]  /*06f0*/  IADD3.X R7, PT, PT, R7, RZ, RZ, P0, !PT ;  /* 0x000000ff07077210 */ /* 0x000fe200007fe4ff */
[----:B------:R-:W-:-:S04]  /*0700*/  IMAD.WIDE.U32 R8, R11, R4, RZ ;  /* 0x000000040b087225 */ /* 0x000fc800078e00ff */
[----:B------:R-:W-:Y:S01]  /*0710*/  IMAD.X R7, RZ, RZ, R7, P1 ;  /* 0x000000ffff077224 */ /* 0x000fe200008e0607 */
[----:B------:R-:W-:Y:S01]  /*0720*/  IADD3 R15, P1, PT, -R8, R2, RZ ;  /* 0x00000002080f7210 */ /* 0x000fe20007f3e1ff */
[----:B------:R-:W-:-:S03]  /*0730*/  IMAD R9, R11, R5, R9 ;  /* 0x000000050b097224 */ /* 0x000fc600078e0209 */
[-C--:B------:R-:W-:Y:S01]  /*0740*/  ISETP.GE.U32.AND P0, PT, R15, R4.reuse, PT ;  /* 0x000000040f00720c */ /* 0x080fe20003f06070 */
[-C--:B------:R-:W-:Y:S01]  /*0750*/  IMAD R9, R7, R4.reuse, R9 ;  /* 0x0000000407097224 */ /* 0x080fe200078e0209 */
[----:B------:R-:W-:-:S04]  /*0760*/  IADD3 R13, P2, PT, R15, -R4, RZ ;  /* 0x800000040f0d7210 */ /* 0x000fc80007f5e0ff */
[----:B------:R-:W-:Y:S02]  /*0770*/  IADD3.X R14, PT, PT, ~R9, R3, RZ, P1, !PT ;  /* 0x00000003090e7210 */ /* 0x000fe40000ffe5ff */
[----:B------:R-:W-:Y:S02]  /*0780*/  IADD3 R10, P1, PT, R11, 0x1, RZ ;  /* 0x000000010b0a7810 */ /* 0x000fe40007f3e0ff */
[CC--:B------:R-:W-:Y:S02]  /*0790*/  ISETP.GE.U32.AND.EX P0, PT, R14.reuse, R5.reuse, PT, P0 ;  /* 0x000000050e00720c */ /* 0x0c0fe40003f06100 */
[----:B------:R-:W-:Y:S01]  /*07a0*/  IADD3.X R12, PT, PT, R14, ~R5, RZ, P2, !PT ;  /* 0x800000050e0c7210 */ /* 0x000fe200017fe4ff */
[----:B------:R-:W-:Y:S01]  /*07b0*/  IMAD.X R8, RZ, RZ, R7, P1 ;  /* 0x000000ffff087224 */ /* 0x000fe200008e0607 */
[----:B------:R-:W-:Y:S02]  /*07c0*/  SEL R13, R13, R15, P0 ;  /* 0x0000000f0d0d7207 */ /* 0x000fe40000000000 */
[----:B------:R-:W-:-:S02]  /*07d0*/  SEL R10, R10, R11, P0 ;  /* 0x0000000b0a0a7207 */ /* 0x000fc40000000000 */
[----:B------:R-:W-:Y:S02]  /*07e0*/  SEL R12, R12, R14, P0 ;  /* 0x0000000e0c0c7207 */ /* 0x000fe40000000000 */
[----:B------:R-:W-:Y:S02]  /*07f0*/  SEL R9, R8, R7, P0 ;  /* 0x0000000708097207 */ /* 0x000fe40000000000 */
[----:B------:R-:W-:Y:S02]  /*0800*/  ISETP.GE.U32.AND P0, PT, R13, R4, PT ;  /* 0x000000040d00720c */ /* 0x000fe40003f06070 */
[----:B------:R-:W-:Y:S02]  /*0810*/  IADD3 R7, P2, PT, R10, 0x1, RZ ;  /* 0x000000010a077810 */ /* 0x000fe40007f5e0ff */
[----:B------:R-:W-:Y:S02]  /*0820*/  ISETP.GE.U32.AND.EX P0, PT, R12, R5, PT, P0 ;  /* 0x000000050c00720c */ /* 0x000fe40003f06100 */
[----:B------:R-:W-:-:S02]  /*0830*/  ISETP.NE.U32.AND P1, PT, R4, RZ, PT ;  /* 0x000000ff0400720c */ /* 0x000fc40003f25070 */
[-C--:B------:R-:W-:Y:S02]  /*0840*/  IADD3.X R8, PT, PT, RZ, R9.reuse, RZ, P2, !PT ;  /* 0x00000009ff087210 */ /* 0x080fe400017fe4ff */
[----:B------:R-:W-:Y:S02]  /*0850*/  SEL R4, R7, R10, P0 ;  /* 0x0000000a07047207 */ /* 0x000fe40000000000 */
[----:B------:R-:W-:Y:S02]  /*0860*/  MOV R7, 0x0 ;  /* 0x0000000000077802 */ /* 0x000fe40000000f00 */
[----:B------:R-:W-:Y:S02]  /*0870*/  ISETP.NE.AND.EX P1, PT, R5, RZ, PT, P1 ;  /* 0x000000ff0500720c */ /* 0x000fe40003f25310 */
[----:B------:R-:W-:Y:S02]  /*0880*/  SEL R5, R8, R9, P0 ;  /* 0x0000000908057207 */ /* 0x000fe40000000000 */
[----:B------:R-:W-:-:S02]  /*0890*/  SEL R4, R4, 0xffffffff, P1 ;  /* 0xffffffff04047807 */ /* 0x000fc40000800000 */
[----:B------:R-:W-:Y:S01]  /*08a0*/  SEL R5, R5, 0xffffffff, P1 ;  /* 0xffffffff05057807 */ /* 0x000fe20000800000 */
[----:B------:R-:W-:Y:S06]  /*08b0*/  RET.REL.NODEC R6 `(_Z29weight_update_kernel_for_conv6TensorS_S_f) ;  /* 0xfffffff406d07950 */ /* 0x000fec0003c3ffff */
.L_x_13:
        /* <DEDUP_REMOVED lines=12> */
.L_x_395:


//--------------------- .text._Z30weight_update_kernel_from_conv6TensorS_S_f --------------------------
	.section	.text._Z30weight_update_kernel_from_conv6TensorS_S_f,"ax",@progbits
	.align	128
        .global         _Z30weight_update_kernel_from_conv6TensorS_S_f
        .type           _Z30weight_update_kernel_from_conv6TensorS_S_f,@function
        .size           _Z30weight_update_kernel_from_conv6TensorS_S_f,(.L_x_397 - _Z30weight_update_kernel_from_conv6TensorS_S_f)
        .other          _Z30weight_update_kernel_from_conv6TensorS_S_f,@"STO_CUDA_ENTRY STV_DEFAULT"
_Z30weight_update_kernel_from_conv6TensorS_S_f:
.text._Z30weight_update_kernel_from_conv6TensorS_S_f:
[----:B------:R-:W-:Y:S01]  /*0000*/  LDC R1, c[0x0][0x37c] ;  /* 0x0000df00ff017b82 */ /* 0x000fe20000000800 */
[----:B------:R-:W0:Y:S07]  /*0010*/  S2R R0, SR_TID.Y ;  /* 0x0000000000007919 */ /* 0x000e2e0000002200 */
[----:B------:R-:W1:Y:S01]  /*0020*/  LDC R8, c[0x0][0x360] ;  /* 0x0000d800ff087b82 */ /* 0x000e620000000800 */
[----:B------:R-:W2:Y:S01]  /*0030*/  LDCU.64 UR6, c[0x0][0x450] ;  /* 0x00008a00ff0677ac */ /* 0x000ea20008000a00 */
[----:B------:R-:W1:Y:S01]  /*0040*/  S2R R9, SR_TID.X ;  /* 0x0000000000097919 */ /* 0x000e620000002100 */
[----:B------:R-:W3:Y:S05]  /*0050*/  LDCU.64 UR8, c[0x0][0x448] ;  /* 0x00008900ff0877ac */ /* 0x000eea0008000a00 */
[----:B------:R-:W0:Y:S08]  /*0060*/  S2UR UR5, SR_CTAID.Y ;  /* 0x00000000000579c3 */ /* 0x000e300000002600 */
[----:B------:R-:W0:Y:S08]  /*0070*/  LDC R5, c[0x0][0x364] ;  /* 0x0000d900ff057b82 */ /* 0x000e300000000800 */
[----:B------:R-:W1:Y:S01]  /*0080*/  S2UR UR4, SR_CTAID.X ;  /* 0x00000000000479c3 */ /* 0x000e620000002500 */
[----:B0-----:R-:W-:-:S05]  /*0090*/  IMAD R5, R5, UR5, R0 ;  /* 0x0000000505057c24 */ /* 0x001fca000f8e0200 */
[----:B--2---:R-:W-:Y:S01]  /*00a0*/  ISETP.GE.U32.AND P0, PT, R5, UR6, PT ;  /* 0x0000000605007c0c */ /* 0x004fe2000bf06070 */
[----:B-1----:R-:W-:-:S03]  /*00b0*/  IMAD R8, R8, UR4, R9 ;  /* 0x0000000408087c24 */ /* 0x002fc6000f8e0209 */
[----:B------:R-:W-:Y:S02]  /*00c0*/  ISETP.GE.U32.AND.EX P0, PT, RZ, UR7, PT, P0 ;  /* 0x00000007ff007c0c */ /* 0x000fe4000bf06100 */
[----:B---3--:R-:W-:Y:S02]  /*00d0*/  ISETP.GE.U32.AND P1, PT, R8, UR8, PT ;  /* 0x0000000808007c0c */ /* 0x008fe4000bf26070 */
[----:B------:R-:W-:-:S04]  /*00e0*/  SHF.R.S32.HI R9, RZ, 0x1f, R8 ;  /* 0x0000001fff097819 */ /* 0x000fc80000011408 */
[----:B------:R-:W-:-:S13]  /*00f0*/  ISETP.GE.U32.OR.EX P0, PT, R9, UR9, P0, P1 ;  /* 0x0000000909007c0c */ /* 0x000fda0008706510 */
[----:B------:R-:W-:Y:S05]  /*0100*/  @P0 EXIT ;  /* 0x000000000000094d */ /* 0x000fea0003800000 */
[----:B------:R-:W0:Y:S01]  /*0110*/  LDCU.64 UR4, c[0x0][0x3a8] ;  /* 0x00007500ff0477ac */ /* 0x000e220008000a00 */
[----:B------:R-:W-:Y:S01]  /*0120*/  IMAD.MOV.U32 R18, RZ, RZ, RZ ;  /* 0x000000ffff127224 */ /* 0x000fe200078e00ff */
[----:B------:R-:W1:Y:S01]  /*0130*/  LDCU.64 UR12, c[0x0][0x358] ;  /* 0x00006b00ff0c77ac */ /* 0x000e620008000a00 */
[----:B0-----:R-:W-:-:S04]  /*0140*/  UISETP.NE.U32.AND UP0, UPT, UR4, URZ, UPT ;  /* 0x000000ff0400728c */ /* 0x001fc8000bf05070 */
[----:B------:R-:W-:-:S09]  /*0150*/  UISETP.NE.AND.EX UP0, UPT, UR5, URZ, UPT, UP0 ;  /* 0x000000ff0500728c */ /* 0x000fd2000bf05300 */
[----:B-1----:R-:W-:Y:S05]  /*0160*/  BRA.U !UP0, `(.L_x_14) ;  /* 0x0000001508787547 */ /* 0x002fea000b800000 */
[----:B------:R-:W0:Y:S01]  /*0170*/  LDCU UR4, c[0x0][0x404] ;  /* 0x00008080ff0477ac */ /* 0x000e220008000800 */
[----:B------:R-:W-:Y:S01]  /*0180*/  BSSY.RECONVERGENT B0, `(.L_x_15) ;  /* 0x0000025000007945 */ /* 0x000fe20003800200 */
[----:B0-----:R-:W-:-:S04]  /*0190*/  LOP3.LUT R0, R9, UR4, RZ, 0xfc, !PT ;  /* 0x0000000409007c12 */ /* 0x001fc8000f8efcff */
[----:B------:R-:W-:-:S13]  /*01a0*/  ISETP.NE.U32.AND P0, PT, R0, RZ, PT ;  /* 0x000000ff0000720c */ /* 0x000fda0003f05070 */
[----:B------:R-:W-:Y:S05]  /*01b0*/  @P0 BRA `(.L_x_16) ;  /* 0x0000000000600947 */ /* 0x000fea0003800000 */
[----:B------:R-:W0:Y:S01]  /*01c0*/  LDCU UR4, c[0x0][0x400] ;  /* 0x00008000ff0477ac */ /* 0x000e220008000800 */
[----:B------:R-:W-:Y:S01]  /*01d0*/  HFMA2 R11, -RZ, RZ, 0, 0 ;  /* 0x00000000ff0b7431 */ /* 0x000fe200000001ff */
[----:B0-----:R-:W0:Y:S01]  /*01e0*/  I2F.U32.RP R0, UR4 ;  /* 0x0000000400007d06 */ /* 0x001e220008209000 */
[----:B------:R-:W-:-:S07]  /*01f0*/  ISETP.NE.U32.AND P2, PT, RZ, UR4, PT ;  /* 0x00000004ff007c0c */ /* 0x000fce000bf45070 */
[----:B0-----:R-:W0:Y:S02]  /*0200*/  MUFU.RCP R0, R0 ;  /* 0x0000000000007308 */ /* 0x001e240000001000 */
[----:B0-----:R-:W-:-:S06]  /*0210*/  VIADD R2, R0, 0xffffffe ;  /* 0x0ffffffe00027836 */ /* 0x001fcc0000000000 */
[----:B------:R0:W1:Y:S02]  /*0220*/  F2I.FTZ.U32.TRUNC.NTZ R3, R2 ;  /* 0x0000000200037305 */ /* 0x000064000021f000 */
[----:B0-----:R-:W-:Y:S01]  /*0230*/  IMAD.MOV.U32 R2, RZ, RZ, RZ ;  /* 0x000000ffff027224 */ /* 0x001fe200078e00ff */
[----:B-1----:R-:W-:-:S05]  /*0240*/  IADD3 R7, PT, PT, RZ, -R3, RZ ;  /* 0x80000003ff077210 */ /* 0x002fca0007ffe0ff */
[----:B------:R-:W-:-:S04]  /*0250*/  IMAD R7, R7, UR4, RZ ;  /* 0x0000000407077c24 */ /* 0x000fc8000f8e02ff */
[----:B------:R-:W-:-:S06]  /*0260*/  IMAD.HI.U32 R3, R3, R7, R2 ;  /* 0x0000000703037227 */ /* 0x000fcc00078e0002 */
[----:B------:R-:W-:-:S05]  /*0270*/  IMAD.HI.U32 R10, R3, R8, RZ ;  /* 0x00000008030a7227 */ /* 0x000fca00078e00ff */
[----:B------:R-:W-:-:S05]  /*0280*/  IADD3 R3, PT, PT, -R10, RZ, RZ ;  /* 0x000000ff0a037210 */ /* 0x000fca0007ffe1ff */
[----:B------:R-:W-:-:S05]  /*0290*/  IMAD R3, R3, UR4, R8 ;  /* 0x0000000403037c24 */ /* 0x000fca000f8e0208 */
[----:B------:R-:W-:-:S13]  /*02a0*/  ISETP.GE.U32.AND P0, PT, R3, UR4, PT ;  /* 0x0000000403007c0c */ /* 0x000fda000bf06070 */
[----:B------:R-:W-:Y:S01]  /*02b0*/  @P0 VIADD R3, R3, -UR4 ;  /* 0x8000000403030c36 */ /* 0x000fe20008000000 */
[----:B------:R-:W-:-:S04]  /*02c0*/  @P0 IADD3 R10, PT, PT, R10, 0x1, RZ ;  /* 0x000000010a0a0810 */ /* 0x000fc80007ffe0ff */
[----:B------:R-:W-:Y:S01]  /*02d0*/  ISETP.GE.U32.AND P1, PT, R3, UR4, PT ;  /* 0x0000000403007c0c */ /* 0x000fe2000bf26070 */
[----:B------:R-:W-:-:S12]  /*02e0*/  IMAD.MOV.U32 R3, RZ, RZ, RZ ;  /* 0x000000ffff037224 */ /* 0x000fd800078e00ff */
[----:B------:R-:W-:Y:S01]  /*02f0*/  @P1 VIADD R10, R10, 0x1 ;  /* 0x000000010a0a1836 */ /* 0x000fe20000000000 */
[----:B------:R-:W-:-:S04]  /*0300*/  @!P2 LOP3.LUT R10, RZ, UR4, RZ, 0x33, !PT ;  /* 0x00000004ff0aac12 */ /* 0x000fc8000f8e33ff */
[----:B------:R-:W-:-:S05]  /*0310*/  IADD3 R7, PT, PT, -R10, RZ, RZ ;  /* 0x000000ff0a077210 */ /* 0x000fca0007ffe1ff */
[----:B------:R-:W-:Y:S01]  /*0320*/  IMAD R2, R7, UR4, R8 ;  /* 0x0000000407027c24 */ /* 0x000fe2000f8e0208 */
[----:B------:R-:W-:Y:S06]  /*0330*/  BRA `(.L_x_17) ;  /* 0x0000000000247947 */ /* 0x000fec0003800000 */
.L_x_16:
[----:B------:R-:W-:-:S07]  /*0340*/  MOV R0, 0x360 ;  /* 0x0000036000007802 */ /* 0x000fce0000000f00 */
[----:B------:R-:W-:Y:S05]  /*0350*/  CALL.REL.NOINC `($__internal_2_$__cuda_sm20_div_u64) ;  /* 0x0000001400887944 */ /* 0x000fea0003c00000 */
[----:B------:R-:W0:Y:S01]  /*0360*/  LDCU.64 UR4, c[0x0][0x400] ;  /* 0x00008000ff0477ac */ /* 0x000e220008000a00 */
[----:B------:R-:W-:-:S05]  /*0370*/  IADD3 R7, P0, PT, RZ, -R10, RZ ;  /* 0x8000000aff077210 */ /* 0x000fca0007f1e0ff */
[----:B------:R-:W-:-:S04]  /*0380*/  IMAD.X R0, RZ, RZ, ~R11, P0 ;  /* 0x000000ffff007224 */ /* 0x000fc800000e0e0b */
[----:B0-----:R-:W-:Y:S02]  /*0390*/  IMAD R0, R0, UR4, RZ ;  /* 0x0000000400007c24 */ /* 0x001fe4000f8e02ff */
[----:B------:R-:W-:-:S04]  /*03a0*/  IMAD.WIDE.U32 R2, R7, UR4, R8 ;  /* 0x0000000407027c25 */ /* 0x000fc8000f8e0008 */
[----:B------:R-:W-:-:S05]  /*03b0*/  IMAD R7, R7, UR5, R0 ;  /* 0x0000000507077c24 */ /* 0x000fca000f8e0200 */
[----:B------:R-:W-:-:S07]  /*03c0*/  IADD3 R3, PT, PT, R3, R7, RZ ;  /* 0x0000000703037210 */ /* 0x000fce0007ffe0ff */
.L_x_17:
[----:B------:R-:W-:Y:S05]  /*03d0*/  BSYNC.RECONVERGENT B0 ;  /* 0x0000000000007941 */ /* 0x000fea0003800200 */
.L_x_15:
[----:B------:R-:W0:Y:S01]  /*03e0*/  LDCU.128 UR20, c[0x0][0x3a0] ;  /* 0x00007400ff1477ac */ /* 0x000e220008000c00 */
[----:B------:R-:W-:Y:S01]  /*03f0*/  IMAD.MOV.U32 R18, RZ, RZ, RZ ;  /* 0x000000ffff127224 */ /* 0x000fe200078e00ff */
[----:B------:R-:W-:Y:S01]  /*0400*/  MOV R7, RZ ;  /* 0x000000ff00077202 */ /* 0x000fe20000000f00 */
[----:B------:R-:W-:Y:S01]  /*0410*/  IMAD.MOV.U32 R22, RZ, RZ, RZ ;  /* 0x000000ffff167224 */ /* 0x000fe200078e00ff */
[----:B------:R-:W1:Y:S01]  /*0420*/  LDCU.128 UR16, c[0x0][0x3f0] ;  /* 0x00007e00ff1077ac */ /* 0x000e620008000c00 */
[----:B------:R-:W2:Y:S01]  /*0430*/  LDCU.64 UR8, c[0x0][0x408] ;  /* 0x00008100ff0877ac */ /* 0x000ea20008000a00 */
[----:B------:R-:W3:Y:S01]  /*0440*/  LDCU UR10, c[0x0][0x3a8] ;  /* 0x00007500ff0a77ac */ /* 0x000ee20008000800 */
[----:B0-----:R-:W-:-:S04]  /*0450*/  UISETP.GE.U32.AND UP1, UPT, UR22, 0x8, UPT ;  /* 0x000000081600788c */ /* 0x001fc8000bf26070 */
[----:B------:R-:W-:Y:S01]  /*0460*/  UISETP.GE.U32.AND.EX UP1, UPT, UR23, URZ, UPT, UP1 ;  /* 0x000000ff1700728c */ /* 0x000fe2000bf26110 */
[----:B-1----:R-:W-:Y:S01]  /*0470*/  LEA R12, P0, R2, UR16, 0x2 ;  /* 0x00000010020c7c11 */ /* 0x002fe2000f8010ff */
[----:B--2---:R-:W-:-:S03]  /*0480*/  UIMAD UR6, UR9, UR18, URZ ;  /* 0x00000012090672a4 */ /* 0x004fc6000f8e02ff */
[----:B------:R-:W-:Y:S01]  /*0490*/  LEA.HI.X R13, R2, UR17, R3, 0x2, P0 ;  /* 0x00000011020d7c11 */ /* 0x000fe200080f1403 */
[----:B------:R-:W-:Y:S01]  /*04a0*/  UIMAD.WIDE.U32 UR4, UR8, UR18, URZ ;  /* 0x00000012080472a5 */ /* 0x000fe2000f8e00ff */
[C---:B------:R-:W-:Y:S01]  /*04b0*/  LEA R3, P0, R5.reuse, UR20, 0x2 ;  /* 0x0000001405037c11 */ /* 0x040fe2000f8010ff */
[----:B---3--:R-:W-:Y:S02]  /*04c0*/  ULOP3.LUT UR11, UR10, 0x7, URZ, 0xc0, !UPT ;  /* 0x000000070a0b7892 */ /* 0x008fe4000f8ec0ff */
[----:B------:R-:W-:Y:S01]  /*04d0*/  UIMAD UR6, UR8, UR19, UR6 ;  /* 0x00000013080672a4 */ /* 0x000fe2000f8e0206 */
[----:B------:R-:W-:Y:S01]  /*04e0*/  LEA.HI.X R26, R5, UR21, RZ, 0x2, P0 ;  /* 0x00000015051a7c11 */ /* 0x000fe200080f14ff */
[----:B------:R-:W-:Y:S01]  /*04f0*/  UISETP.NE.U32.AND UP0, UPT, UR11, URZ, UPT ;  /* 0x000000ff0b00728c */ /* 0x000fe2000bf05070 */
[----:B------:R-:W0:Y:S03]  /*0500*/  LDCU.64 UR18, c[0x0][0x3a0] ;  /* 0x00007400ff1277ac */ /* 0x000e260008000a00 */
[----:B------:R-:W-:-:S02]  /*0510*/  UISETP.NE.AND.EX UP0, UPT, URZ, URZ, UPT, UP0 ;  /* 0x000000ffff00728c */ /* 0x000fc4000bf05300 */
[----:B------:R-:W-:Y:S01]  /*0520*/  UIADD3 UR7, UPT, UPT, UR5, UR6, URZ ;  /* 0x0000000605077290 */ /* 0x000fe2000fffe0ff */
[----:B------:R-:W-:Y:S11]  /*0530*/  BRA.U !UP1, `(.L_x_18) ;  /* 0x0000000909087547 */ /* 0x000ff6000b800000 */
[----:B------:R-:W1:Y:S01]  /*0540*/  LDC R22, c[0x0][0x3ac] ;  /* 0x0000eb00ff167b82 */ /* 0x000e620000000800 */
[----:B------:R-:W2:Y:S01]  /*0550*/  LDCU.64 UR8, c[0x0][0x3b0] ;  /* 0x00007600ff0877ac */ /* 0x000ea20008000a00 */
[----:B------:R-:W-:Y:S02]  /*0560*/  HFMA2 R18, -RZ, RZ, 0, 0 ;  /* 0x00000000ff127431 */ /* 0x000fe400000001ff */
[----:B------:R-:W-:Y:S01]  /*0570*/  IMAD.MOV.U32 R0, RZ, RZ, RZ ;  /* 0x000000ffff007224 */ /* 0x000fe200078e00ff */
[----:B------:R-:W-:Y:S01]  /*0580*/  MOV R6, RZ ;  /* 0x000000ff00067202 */ /* 0x000fe20000000f00 */
[----:B------:R-:W-:Y:S01]  /*0590*/  ULOP3.LUT UR6, UR22, 0xfffffff8, URZ, 0xc0, !UPT ;  /* 0xfffffff816067892 */ /* 0x000fe2000f8ec0ff */
[----:B------:R-:W3:Y:S01]  /*05a0*/  LDCU.64 UR14, c[0x0][0x3d0] ;  /* 0x00007a00ff0e77ac */ /* 0x000ee20008000a00 */
[----:B------:R-:W4:Y:S04]  /*05b0*/  LDC.64 R14, c[0x0][0x380] ;  /* 0x0000e000ff0e7b82 */ /* 0x000f280000000a00 */
[----:B------:R-:W-:Y:S01]  /*05c0*/  IMAD.U32 R7, RZ, RZ, UR6 ;  /* 0x00000006ff077e24 */ /* 0x000fe2000f8e00ff */
[----:B------:R-:W-:Y:S01]  /*05d0*/  MOV R4, UR6 ;  /* 0x0000000600047c02 */ /* 0x000fe20008000f00 */
[----:B------:R-:W0:Y:S01]  /*05e0*/  LDCU.64 UR16, c[0x0][0x3c8] ;  /* 0x00007900ff1077ac */ /* 0x000e220008000a00 */
[----:B--2---:R-:W-:-:S04]  /*05f0*/  ISETP.GE.U32.AND P0, PT, R5, UR8, PT ;  /* 0x0000000805007c0c */ /* 0x004fc8000bf06070 */
[----:B------:R-:W-:Y:S01]  /*0600*/  ISETP.GE.U32.AND.EX P0, PT, RZ, UR9, PT, P0 ;  /* 0x00000009ff007c0c */ /* 0x000fe2000bf06100 */
[----:B01-3--:R-:W-:-:S12]  /*0610*/  IMAD.MOV.U32 R2, RZ, RZ, R22 ;  /* 0x000000ffff027224 */ /* 0x00bfd800078e0016 */
.L_x_19:
[----:B------:R-:W-:Y:S01]  /*0620*/  MOV R20, R10 ;  /* 0x0000000a00147202 */ /* 0x000fe20000000f00 */
[----:B------:R-:W-:Y:S01]  /*0630*/  IMAD R17, R0, UR7, RZ ;  /* 0x0000000700117c24 */ /* 0x000fe2000f8e02ff */
[----:B------:R-:W-:Y:S01]  /*0640*/  SEL R16, R3, UR16, !P0 ;  /* 0x0000001003107c07 */ /* 0x000fe2000c000000 */
[----:B------:R-:W-:Y:S02]  /*0650*/  IMAD.MOV.U32 R21, RZ, RZ, R11 ;  /* 0x000000ffff157224 */ /* 0x000fe400078e000b */
[----:B------:R-:W-:Y:S02]  /*0660*/  IMAD R17, R6, UR4, R17 ;  /* 0x0000000406117c24 */ /* 0x000fe4000f8e0211 */
[----:B------:R-:W-:-:S05]  /*0670*/  IMAD.WIDE.U32 R20, R0, UR4, R20 ;  /* 0x0000000400147c25 */ /* 0x000fca000f8e0014 */
[----:B------:R-:W-:Y:S01]  /*0680*/  IADD3 R27, PT, PT, R21, R17, RZ ;  /* 0x00000011151b7210 */ /* 0x000fe20007ffe0ff */
[----:B------:R-:W-:Y:S01]  /*0690*/  IMAD.WIDE.U32 R24, R20, UR14, R12 ;  /* 0x0000000e14187c25 */ /* 0x000fe2000f8e000c */
[----:B------:R-:W-:-:S03]  /*06a0*/  SEL R17, R26, UR17, !P0 ;  /* 0x000000111a117c07 */ /* 0x000fc6000c000000 */
[----:B------:R-:W-:-:S03]  /*06b0*/  IMAD R19, R27, UR14, RZ ;  /* 0x0000000e1b137c24 */ /* 0x000fc6000f8e02ff */
[----:B------:R0:W2:Y:S01]  /*06c0*/  LDG.E R17, desc[UR12][R16.64] ;  /* 0x0000000c10117981 */ /* 0x0000a2000c1e1900 */
[----:B------:R-:W-:-:S04]  /*06d0*/  IMAD R19, R20, UR15, R19 ;  /* 0x0000000f14137c24 */ /* 0x000fc8000f8e0213 */
[----:B------:R-:W-:-:S06]  /*06e0*/  IMAD.IADD R25, R25, 0x1, R19 ;  /* 0x0000000119197824 */ /* 0x000fcc00078e0213 */
[----:B------:R-:W2:Y:S01]  /*06f0*/  LDG.E R25, desc[UR12][R24.64] ;  /* 0x0000000c18197981 */ /* 0x000ea2000c1e1900 */
[----:B------:R-:W-:-:S04]  /*0700*/  IADD3 R23, P1, PT, R20, UR4, RZ ;  /* 0x0000000414177c10 */ /* 0x000fc8000ff3e0ff */
[----:B------:R-:W-:-:S05]  /*0710*/  IADD3.X R27, PT, PT, R27, UR7, RZ, P1, !PT ;  /* 0x000000071b1b7c10 */ /* 0x000fca0008ffe4ff */
[----:B------:R-:W-:-:S04]  /*0720*/  IMAD R20, R27, UR14, RZ ;  /* 0x0000000e1b147c24 */ /* 0x000fc8000f8e02ff */
[C---:B------:R-:W-:Y:S02]  /*0730*/  IMAD R19, R23.reuse, UR15, R20 ;  /* 0x0000000f17137c24 */ /* 0x040fe4000f8e0214 */
[----:B------:R-:W-:-:S05]  /*0740*/  IMAD.WIDE.U32 R20, R23, UR14, R12 ;  /* 0x0000000e17147c25 */ /* 0x000fca000f8e000c */
[----:B------:R-:W-:Y:S02]  /*0750*/  IADD3 R21, PT, PT, R21, R19, RZ ;  /* 0x0000001315157210 */ /* 0x000fe40007ffe0ff */
[----:B----4-:R-:W-:-:S04]  /*0760*/  IADD3 R19, P1, PT, R3, R14, RZ ;  /* 0x0000000e03137210 */ /* 0x010fc80007f3e0ff */
[----:B0-----:R-:W-:Y:S01]  /*0770*/  SEL R16, R19, UR16, !P0 ;  /* 0x0000001013107c07 */ /* 0x001fe2000c000000 */
[----:B--2---:R-:W-:Y:S01]  /*0780*/  FFMA R28, R25, R17, R18 ;  /* 0x00000011191c7223 */ /* 0x004fe20000000012 */
[----:B------:R-:W-:Y:S01]  /*0790*/  IMAD.X R18, R26, 0x1, R15, P1 ;  /* 0x000000011a127824 */ /* 0x000fe200008e060f */
[----:B------:R-:W2:Y:S04]  /*07a0*/  LDG.E R25, desc[UR12][R20.64] ;  /* 0x0000000c14197981 */ /* 0x000ea8000c1e1900 */
[----:B------:R-:W-:-:S05]  /*07b0*/  SEL R17, R18, UR17, !P0 ;  /* 0x0000001112117c07 */ /* 0x000fca000c000000 */
[----:B------:R0:W2:Y:S01]  /*07c0*/  LDG.E R16, desc[UR12][R16.64] ;  /* 0x0000000c10107981 */ /* 0x0000a2000c1e1900 */
[----:B------:R-:W-:-:S04]  /*07d0*/  IADD3 R23, P1, PT, R23, UR4, RZ ;  /* 0x0000000417177c10 */ /* 0x000fc8000ff3e0ff */
[----:B------:R-:W-:Y:S02]  /*07e0*/  IADD3.X R24, PT, PT, R27, UR7, RZ, P1, !PT ;  /* 0x000000071b187c10 */ /* 0x000fe40008ffe4ff */
[----:B------:R-:W-:-:S05]  /*07f0*/  IADD3 R19, P1, PT, R19, R14, RZ ;  /* 0x0000000e13137210 */ /* 0x000fca0007f3e0ff */
[----:B------:R-:W-:-:S05]  /*0800*/  IMAD.X R18, R18, 0x1, R15, P1 ;  /* 0x0000000112127824 */ /* 0x000fca00008e060f */
[----:B0-----:R-:W-:Y:S01]  /*0810*/  SEL R17, R18, UR17, !P0 ;  /* 0x0000001112117c07 */ /* 0x001fe2000c000000 */
[----:B--2---:R-:W-:Y:S01]  /*0820*/  FFMA R25, R25, R16, R28 ;  /* 0x0000001019197223 */ /* 0x004fe2000000001c */
[----:B------:R-:W-:-:S04]  /*0830*/  IMAD R28, R24, UR14, RZ ;  /* 0x0000000e181c7c24 */ /* 0x000fc8000f8e02ff */
[C---:B------:R-:W-:Y:S02]  /*0840*/  IMAD R27, R23.reuse, UR15, R28 ;  /* 0x0000000f171b7c24 */ /* 0x040fe4000f8e021c */
[----:B------:R-:W-:Y:S01]  /*0850*/  IMAD.WIDE.U32 R28, R23, UR14, R12 ;  /* 0x0000000e171c7c25 */ /* 0x000fe2000f8e000c */
[----:B------:R-:W-:-:S04]  /*0860*/  SEL R16, R19, UR16, !P0 ;  /* 0x0000001013107c07 */ /* 0x000fc8000c000000 */
[----:B------:R-:W-:Y:S02]  /*0870*/  IADD3 R29, PT, PT, R29, R27, RZ ;  /* 0x0000001b1d1d7210 */ /* 0x000fe40007ffe0ff */
[----:B------:R0:W2:Y:S04]  /*0880*/  LDG.E R16, desc[UR12][R16.64] ;  /* 0x0000000c10107981 */ /* 0x0000a8000c1e1900 */
[----:B------:R-:W2:Y:S01]  /*0890*/  LDG.E R28, desc[UR12][R28.64] ;  /* 0x0000000c1c1c7981 */ /* 0x000ea2000c1e1900 */
[----:B------:R-:W-:-:S04]  /*08a0*/  IADD3 R23, P1, PT, R23, UR4, RZ ;  /* 0x0000000417177c10 */ /* 0x000fc8000ff3e0ff */
[----:B------:R-:W-:Y:S02]  /*08b0*/  IADD3.X R24, PT, PT, R24, UR7, RZ, P1, !PT ;  /* 0x0000000718187c10 */ /* 0x000fe40008ffe4ff */
[----:B------:R-:W-:-:S03]  /*08c0*/  IADD3 R19, P1, PT, R19, R14, RZ ;  /* 0x0000000e13137210 */ /* 0x000fc60007f3e0ff */
[----:B------:R-:W-:Y:S02]  /*08d0*/  IMAD R20, R24, UR14, RZ ;  /* 0x0000000e18147c24 */ /* 0x000fe4000f8e02ff */
[----:B------:R-:W-:Y:S02]  /*08e0*/  IMAD.X R18, R18, 0x1, R15, P1 ;  /* 0x0000000112127824 */ /* 0x000fe400008e060f */
[C---:B------:R-:W-:Y:S02]  /*08f0*/  IMAD R27, R23.reuse, UR15, R20 ;  /* 0x0000000f171b7c24 */ /* 0x040fe4000f8e0214 */
[----:B------:R-:W-:Y:S01]  /*0900*/  IMAD.WIDE.U32 R20, R23, UR14, R12 ;  /* 0x0000000e17147c25 */ /* 0x000fe2000f8e000c */
[----:B0-----:R-:W-:-:S04]  /*0910*/  SEL R17, R18, UR17, !P0 ;  /* 0x0000001112117c07 */ /* 0x001fc8000c000000 */
[----:B------:R-:W-:-:S05]  /*0920*/  IADD3 R21, PT, PT, R21, R27, RZ ;  /* 0x0000001b15157210 */ /* 0x000fca0007ffe0ff */
[----:B------:R-:W3:Y:S01]  /*0930*/  LDG.E R20, desc[UR12][R20.64] ;  /* 0x0000000c14147981 */ /* 0x000ee2000c1e1900 */
[----:B--2---:R-:W-:Y:S01]  /*0940*/  FFMA R25, R28, R16, R25 ;  /* 0x000000101c197223 */ /* 0x004fe20000000019 */
[----:B------:R-:W-:-:S06]  /*0950*/  SEL R16, R19, UR16, !P0 ;  /* 0x0000001013107c07 */ /* 0x000fcc000c000000 */
[----:B------:R0:W3:Y:S01]  /*0960*/  LDG.E R16, desc[UR12][R16.64] ;  /* 0x0000000c10107981 */ /* 0x0000e2000c1e1900 */
        /* <DEDUP_REMOVED lines=9> */
[----:B------:R-:W2:Y:S01]  /*0a00*/  LDG.E R28, desc[UR12][R28.64] ;  /* 0x0000000c1c1c7981 */ /* 0x000ea2000c1e1900 */
[----:B---3--:R-:W-:Y:S01]  /*0a10*/  FFMA R25, R20, R16, R25 ;  /* 0x0000001014197223 */ /* 0x008fe20000000019 */
[----:B------:R-:W-:-:S06]  /*0a20*/  SEL R16, R19, UR16, !P0 ;  /* 0x0000001013107c07 */ /* 0x000fcc000c000000 */
[----:B------:R0:W2:Y:S01]  /*0a30*/  LDG.E R16, desc[UR12][R16.64] ;  /* 0x0000000c10107981 */ /* 0x0000a2000c1e1900 */
        /* <DEDUP_REMOVED lines=12> */
[----:B------:R-:W3:Y:S01]  /*0b00*/  LDG.E R16, desc[UR12][R16.64] ;  /* 0x0000000c10107981 */ /* 0x000ee2000c1e1900 */
[----:B------:R-:W-:-:S04]  /*0b10*/  IADD3 R27, P1, PT, R23, UR4, RZ ;  /* 0x00000004171b7c10 */ /* 0x000fc8000ff3e0ff */
[----:B------:R-:W-:Y:S02]  /*0b20*/  IADD3.X R24, PT, PT, R24, UR7, RZ, P1, !PT ;  /* 0x0000000718187c10 */ /* 0x000fe40008ffe4ff */
[----:B------:R-:W-:-:S03]  /*0b30*/  IADD3 R29, P1, PT, R27, UR4, RZ ;  /* 0x000000041b1d7c10 */ /* 0x000fc6000ff3e0ff */
[C---:B------:R-:W-:Y:S01]  /*0b40*/  IMAD R28, R24.reuse, UR14, RZ ;  /* 0x0000000e181c7c24 */ /* 0x040fe2000f8e02ff */
[----:B------:R-:W-:Y:S02]  /*0b50*/  IADD3.X R24, PT, PT, R24, UR7, RZ, P1, !PT ;  /* 0x0000000718187c10 */ /* 0x000fe40008ffe4ff */
[----:B------:R-:W-:Y:S01]  /*0b60*/  IADD3 R19, P1, PT, R19, R14, RZ ;  /* 0x0000000e13137210 */ /* 0x000fe20007f3e0ff */
[C---:B------:R-:W-:Y:S02]  /*0b70*/  IMAD R28, R27.reuse, UR15, R28 ;  /* 0x0000000f1b1c7c24 */ /* 0x040fe4000f8e021c */
[----:B---3--:R-:W-:Y:S01]  /*0b80*/  FFMA R23, R20, R16, R25 ;  /* 0x0000001014177223 */ /* 0x008fe20000000019 */
[----:B------:R-:W-:Y:S02]  /*0b90*/  IMAD R16, R24, UR14, RZ ;  /* 0x0000000e18107c24 */ /* 0x000fe4000f8e02ff */
[----:B------:R-:W-:-:S04]  /*0ba0*/  IMAD.WIDE.U32 R24, R27, UR14, R12 ;  /* 0x0000000e1b187c25 */ /* 0x000fc8000f8e000c */
[----:B------:R-:W-:Y:S02]  /*0bb0*/  IMAD R27, R29, UR15, R16 ;  /* 0x0000000f1d1b7c24 */ /* 0x000fe4000f8e0210 */
[----:B------:R-:W-:Y:S01]  /*0bc0*/  IMAD.X R16, R18, 0x1, R15, P1 ;  /* 0x0000000112107824 */ /* 0x000fe200008e060f */
[----:B------:R-:W-:Y:S01]  /*0bd0*/  IADD3 R17, P1, PT, R19, R14, RZ ;  /* 0x0000000e13117210 */ /* 0x000fe20007f3e0ff */
[----:B------:R-:W-:Y:S01]  /*0be0*/  IMAD.WIDE.U32 R20, R29, UR14, R12 ;  /* 0x0000000e1d147c25 */ /* 0x000fe2000f8e000c */
[----:B------:R-:W-:Y:S02]  /*0bf0*/  IADD3 R25, PT, PT, R25, R28, RZ ;  /* 0x0000001c19197210 */ /* 0x000fe40007ffe0ff */
[----:B------:R-:W-:Y:S02]  /*0c00*/  SEL R18, R19, UR16, !P0 ;  /* 0x0000001013127c07 */ /* 0x000fe4000c000000 */
[C---:B------:R-:W-:Y:S01]  /*0c10*/  IADD3.X R28, PT, PT, R16.reuse, R15, RZ, P1, !PT ;  /* 0x0000000f101c7210 */ /* 0x040fe20000ffe4ff */
[----:B------:R-:W-:Y:S01]  /*0c20*/  IMAD.IADD R21, R21, 0x1, R27 ;  /* 0x0000000115157824 */ /* 0x000fe200078e021b */
[----:B------:R-:W-:Y:S01]  /*0c30*/  SEL R19, R16, UR17, !P0 ;  /* 0x0000001110137c07 */ /* 0x000fe2000c000000 */
[----:B------:R0:W2:Y:S01]  /*0c40*/  LDG.E R24, desc[UR12][R24.64] ;  /* 0x0000000c18187981 */ /* 0x0000a2000c1e1900 */
[----:B------:R-:W-:-:S02]  /*0c50*/  SEL R16, R17, UR16, !P0 ;  /* 0x0000001011107c07 */ /* 0x000fc4000c000000 */
[----:B------:R-:W-:Y:S01]  /*0c60*/  SEL R17, R28, UR17, !P0 ;  /* 0x000000111c117c07 */ /* 0x000fe2000c000000 */
[----:B------:R-:W2:Y:S04]  /*0c70*/  LDG.E R18, desc[UR12][R18.64] ;  /* 0x0000000c12127981 */ /* 0x000ea8000c1e1900 */
[----:B------:R-:W3:Y:S04]  /*0c80*/  LDG.E R16, desc[UR12][R16.64] ;  /* 0x0000000c10107981 */ /* 0x000ee8000c1e1900 */
[----:B------:R-:W3:Y:S01]  /*0c90*/  LDG.E R21, desc[UR12][R20.64] ;  /* 0x0000000c14157981 */ /* 0x000ee2000c1e1900 */
[----:B------:R-:W-:-:S04]  /*0ca0*/  IADD3 R4, P1, PT, R4, -0x8, RZ ;  /* 0xfffffff804047810 */ /* 0x000fc80007f3e0ff */
[----:B------:R-:W-:Y:S02]  /*0cb0*/  IADD3.X R2, PT, PT, R2, -0x1, RZ, P1, !PT ;  /* 0xffffffff02027810 */ /* 0x000fe40000ffe4ff */
[----:B------:R-:W-:-:S04]  /*0cc0*/  ISETP.NE.U32.AND P1, PT, R4, RZ, PT ;  /* 0x000000ff0400720c */ /* 0x000fc80003f25070 */
[----:B------:R-:W-:Y:S02]  /*0cd0*/  ISETP.NE.AND.EX P1, PT, R2, RZ, PT, P1 ;  /* 0x000000ff0200720c */ /* 0x000fe40003f25310 */
[----:B------:R-:W-:Y:S02]  /*0ce0*/  IADD3 R0, P3, PT, R0, 0x8, RZ ;  /* 0x0000000800007810 */ /* 0x000fe40007f7e0ff */
[C---:B0-----:R-:W-:Y:S02]  /*0cf0*/  SHF.L.U64.HI R25, R14.reuse, 0x3, R15 ;  /* 0x000000030e197819 */ /* 0x041fe4000001020f */
[----:B------:R-:W-:Y:S01]  /*0d00*/  LEA R3, P2, R14, R3, 0x3 ;  /* 0x000000030e037211 */ /* 0x000fe200078418ff */
[----:B------:R-:W-:-:S03]  /*0d10*/  IMAD.X R6, RZ, RZ, R6, P3 ;  /* 0x000000ffff067224 */ /* 0x000fc600018e0606 */
[----:B------:R-:W-:Y:S01]  /*0d20*/  IADD3.X R26, PT, PT, R26, R25, RZ, P2, !PT ;  /* 0x000000191a1a7210 */ /* 0x000fe200017fe4ff */
[----:B--2---:R-:W-:-:S04]  /*0d30*/  FFMA R18, R24, R18, R23 ;  /* 0x0000001218127223 */ /* 0x004fc80000000017 */
[----:B---3--:R-:W-:Y:S01]  /*0d40*/  FFMA R18, R21, R16, R18 ;  /* 0x0000001015127223 */ /* 0x008fe20000000012 */
[----:B------:R-:W-:Y:S06]  /*0d50*/  @P1 BRA `(.L_x_19) ;  /* 0xfffffff800301947 */ /* 0x000fec000383ffff */
.L_x_18:
[----:B------:R-:W-:Y:S05]  /*0d60*/  BRA.U !UP0, `(.L_x_14) ;  /* 0x0000000908787547 */ /* 0x000fea000b800000 */
[----:B------:R-:W-:Y:S01]  /*0d70*/  UISETP.GE.U32.AND UP1, UPT, UR11, 0x4, UPT ;  /* 0x000000040b00788c */ /* 0x000fe2000bf26070 */
[C---:B0-----:R-:W-:Y:S01]  /*0d80*/  LEA R14, P0, R5.reuse, UR18, 0x2 ;  /* 0x00000012050e7c11 */ /* 0x041fe2000f8010ff */
[----:B------:R-:W-:Y:S02]  /*0d90*/  ULOP3.LUT UR8, UR10, 0x3, URZ, 0xc0, !UPT ;  /* 0x000000030a087892 */ /* 0x000fe4000f8ec0ff */
[----:B------:R-:W-:Y:S01]  /*0da0*/  UISETP.GE.U32.AND.EX UP1, UPT, URZ, URZ, UPT, UP1 ;  /* 0x000000ffff00728c */ /* 0x000fe2000bf26110 */
[----:B------:R-:W-:Y:S01]  /*0db0*/  LEA.HI.X R15, R5, UR19, RZ, 0x2, P0 ;  /* 0x00000013050f7c11 */ /* 0x000fe200080f14ff */
[----:B------:R-:W-:-:S04]  /*0dc0*/  UISETP.NE.U32.AND UP0, UPT, UR8, URZ, UPT ;  /* 0x000000ff0800728c */ /* 0x000fc8000bf05070 */
[----:B------:R-:W-:-:S03]  /*0dd0*/  UISETP.NE.AND.EX UP0, UPT, URZ, URZ, UPT, UP0 ;  /* 0x000000ffff00728c */ /* 0x000fc6000bf05300 */
[----:B------:R-:W-:Y:S08]  /*0de0*/  BRA.U !UP1, `(.L_x_20) ;  /* 0x00000005091c7547 */ /* 0x000ff0000b800000 */
[----:B------:R-:W0:Y:S01]  /*0df0*/  LDCU.64 UR18, c[0x0][0x380] ;  /* 0x00007000ff1277ac */ /* 0x000e220008000a00 */
[C---:B------:R-:W-:Y:S01]  /*0e00*/  IMAD R3, R7.reuse, UR7, RZ ;  /* 0x0000000707037c24 */ /* 0x040fe2000f8e02ff */
[----:B------:R-:W1:Y:S01]  /*0e10*/  LDC.64 R16, c[0x0][0x3c8] ;  /* 0x0000f200ff107b82 */ /* 0x000e620000000a00 */
[----:B------:R-:W-:Y:S01]  /*0e20*/  IMAD.WIDE.U32 R20, R7, UR4, R10 ;  /* 0x0000000407147c25 */ /* 0x000fe2000f8e000a */
[----:B------:R-:W2:Y:S03]  /*0e30*/  LDCU.64 UR16, c[0x0][0x3d0] ;  /* 0x00007a00ff1077ac */ /* 0x000ea60008000a00 */
[C---:B------:R-:W-:Y:S01]  /*0e40*/  IMAD R3, R22.reuse, UR4, R3 ;  /* 0x0000000416037c24 */ /* 0x040fe2000f8e0203 */
[----:B------:R-:W3:Y:S04]  /*0e50*/  LDCU.64 UR14, c[0x0][0x3b0] ;  /* 0x00007600ff0e77ac */ /* 0x000ee80008000a00 */
[----:B------:R-:W-:Y:S01]  /*0e60*/  IADD3 R0, PT, PT, R21, R3, RZ ;  /* 0x0000000315007210 */ /* 0x000fe20007ffe0ff */
[----:B0-----:R-:W-:-:S02]  /*0e70*/  IMAD R22, R22, UR18, RZ ;  /* 0x0000001216167c24 */ /* 0x001fc4000f8e02ff */
[----:B------:R-:W-:-:S04]  /*0e80*/  IMAD.WIDE.U32 R2, R7, UR18, R14 ;  /* 0x0000001207027c25 */ /* 0x000fc8000f8e000e */
[----:B--2---:R-:W-:Y:S02]  /*0e90*/  IMAD R19, R0, UR16, RZ ;  /* 0x0000001000137c24 */ /* 0x004fe4000f8e02ff */
[----:B------:R-:W-:Y:S01]  /*0ea0*/  IMAD R23, R7, UR19, R22 ;  /* 0x0000001307177c24 */ /* 0x000fe2000f8e0216 */
[----:B---3--:R-:W-:Y:S01]  /*0eb0*/  ISETP.GE.U32.AND P0, PT, R5, UR14, PT ;  /* 0x0000000e05007c0c */ /* 0x008fe2000bf06070 */
[C---:B------:R-:W-:Y:S02]  /*0ec0*/  IMAD R19, R20.reuse, UR17, R19 ;  /* 0x0000001114137c24 */ /* 0x040fe4000f8e0213 */
[----:B------:R-:W-:Y:S01]  /*0ed0*/  IMAD.WIDE.U32 R20, R20, UR16, R12 ;  /* 0x0000001014147c25 */ /* 0x000fe2000f8e000c */
[----:B------:R-:W-:-:S03]  /*0ee0*/  ISETP.GE.U32.AND.EX P0, PT, RZ, UR15, PT, P0 ;  /* 0x0000000fff007c0c */ /* 0x000fc6000bf06100 */
[----:B------:R-:W-:Y:S01]  /*0ef0*/  IMAD.IADD R0, R3, 0x1, R23 ;  /* 0x0000000103007824 */ /* 0x000fe200078e0217 */
[----:B------:R-:W-:Y:S01]  /*0f00*/  IADD3 R27, PT, PT, R21, R19, RZ ;  /* 0x00000013151b7210 */ /* 0x000fe20007ffe0ff */
[----:B------:R-:W-:Y:S01]  /*0f10*/  IMAD.MOV.U32 R26, RZ, RZ, R20 ;  /* 0x000000ffff1a7224 */ /* 0x000fe200078e0014 */
[----:B-1----:R-:W-:Y:S02]  /*0f20*/  SEL R2, R2, R16, !P0 ;  /* 0x0000001002027207 */ /* 0x002fe40004000000 */
[----:B------:R-:W-:Y:S02]  /*0f30*/  SEL R3, R0, R17, !P0 ;  /* 0x0000001100037207 */ /* 0x000fe40004000000 */
[----:B------:R0:W2:Y:S04]  /*0f40*/  LDG.E R27, desc[UR12][R26.64] ;  /* 0x0000000c1a1b7981 */ /* 0x0000a8000c1e1900 */
[----:B------:R-:W2:Y:S01]  /*0f50*/  LDG.E R3, desc[UR12][R2.64] ;  /* 0x0000000c02037981 */ /* 0x000ea2000c1e1900 */
[----:B------:R-:W-:-:S05]  /*0f60*/  IADD3 R19, PT, PT, R7, 0x1, RZ ;  /* 0x0000000107137810 */ /* 0x000fca0007ffe0ff */
[C---:B------:R-:W-:Y:S02]  /*0f70*/  IMAD R23, R19.reuse, UR7, RZ ;  /* 0x0000000713177c24 */ /* 0x040fe4000f8e02ff */
[----:B------:R-:W-:-:S04]  /*0f80*/  IMAD.WIDE.U32 R20, R19, UR4, R10 ;  /* 0x0000000413147c25 */ /* 0x000fc8000f8e000a */
[----:B------:R-:W-:-:S04]  /*0f90*/  IMAD.IADD R0, R21, 0x1, R23 ;  /* 0x0000000115007824 */ /* 0x000fc800078e0217 */
[----:B------:R-:W-:Y:S02]  /*0fa0*/  IMAD R21, R0, UR16, RZ ;  /* 0x0000001000157c24 */ /* 0x000fe4000f8e02ff */
[----:B------:R-:W-:-:S04]  /*0fb0*/  IMAD.WIDE.U32 R22, R20, UR16, R12 ;  /* 0x0000001014167c25 */ /* 0x000fc8000f8e000c */
[----:B------:R-:W-:Y:S02]  /*0fc0*/  IMAD R21, R20, UR17, R21 ;  /* 0x0000001114157c24 */ /* 0x000fe4000f8e0215 */
[----:B------:R-:W-:-:S03]  /*0fd0*/  VIADD R25, R7, 0x2 ;  /* 0x0000000207197836 */ /* 0x000fc60000000000 */
[----:B------:R-:W-:Y:S01]  /*0fe0*/  IADD3 R23, PT, PT, R23, R21, RZ ;  /* 0x0000001517177210 */ /* 0x000fe20007ffe0ff */
[----:B------:R-:W-:-:S04]  /*0ff0*/  IMAD.WIDE.U32 R20, R19, UR18, R14 ;  /* 0x0000001213147c25 */ /* 0x000fc8000f8e000e */
[----:B------:R-:W-:Y:S01]  /*1000*/  IMAD R4, R19, UR19, R21 ;  /* 0x0000001313047c24 */ /* 0x000fe2000f8e0215 */
[----:B0-----:R-:W-:Y:S01]  /*1010*/  SEL R26, R20, R16, !P0 ;  /* 0x00000010141a7207 */ /* 0x001fe20004000000 */
[----:B--2---:R-:W-:Y:S01]  /*1020*/  FFMA R0, R27, R3, R18 ;  /* 0x000000031b007223 */ /* 0x004fe20000000012 */
[C---:B------:R-:W-:Y:S01]  /*1030*/  IMAD R27, R25.reuse, UR7, RZ ;  /* 0x00000007191b7c24 */ /* 0x040fe2000f8e02ff */
[----:B------:R0:W2:Y:S01]  /*1040*/  LDG.E R3, desc[UR12][R22.64] ;  /* 0x0000000c16037981 */ /* 0x0000a2000c1e1900 */
[----:B------:R-:W-:-:S05]  /*1050*/  IMAD.WIDE.U32 R18, R25, UR4, R10 ;  /* 0x0000000419127c25 */ /* 0x000fca000f8e000a */
[----:B------:R-:W-:-:S05]  /*1060*/  IADD3 R2, PT, PT, R19, R27, RZ ;  /* 0x0000001b13027210 */ /* 0x000fca0007ffe0ff */
[----:B------:R-:W-:-:S04]  /*1070*/  IMAD R19, R2, UR16, RZ ;  /* 0x0000001002137c24 */ /* 0x000fc8000f8e02ff */
[C---:B------:R-:W-:Y:S02]  /*1080*/  IMAD R21, R18.reuse, UR17, R19 ;  /* 0x0000001112157c24 */ /* 0x040fe4000f8e0213 */
[----:B------:R-:W-:-:S04]  /*1090*/  IMAD.WIDE.U32 R18, R18, UR16, R12 ;  /* 0x0000001012127c25 */ /* 0x000fc8000f8e000c */
[----:B------:R-:W-:Y:S01]  /*10a0*/  IMAD.IADD R19, R19, 0x1, R21 ;  /* 0x0000000113137824 */ /* 0x000fe200078e0215 */
[----:B------:R-:W-:Y:S01]  /*10b0*/  IADD3 R21, PT, PT, R7, 0x3, RZ ;  /* 0x0000000307157810 */ /* 0x000fe20007ffe0ff */
[C---:B0-----:R-:W-:Y:S01]  /*10c0*/  IMAD.WIDE.U32 R22, R25.reuse, UR18, R14 ;  /* 0x0000001219167c25 */ /* 0x041fe2000f8e000e */
[----:B------:R-:W-:Y:S02]  /*10d0*/  SEL R27, R4, R17, !P0 ;  /* 0x00000011041b7207 */ /* 0x000fe40004000000 */
[----:B------:R-:W3:Y:S01]  /*10e0*/  LDG.E R18, desc[UR12][R18.64] ;  /* 0x0000000c12127981 */ /* 0x000ee2000c1e1900 */
[----:B------:R-:W-:Y:S01]  /*10f0*/  IMAD R4, R25, UR19, R23 ;  /* 0x0000001319047c24 */ /* 0x000fe2000f8e0217 */
[----:B------:R-:W-:Y:S01]  /*1100*/  SEL R20, R22, R16, !P0 ;  /* 0x0000001016147207 */ /* 0x000fe20004000000 */
[C---:B------:R-:W-:Y:S01]  /*1110*/  IMAD.WIDE.U32 R22, R21.reuse, UR4, R10 ;  /* 0x0000000415167c25 */ /* 0x040fe2000f8e000a */
[----:B------:R0:W2:Y:S03]  /*1120*/  LDG.E R2, desc[UR12][R26.64] ;  /* 0x0000000c1a027981 */ /* 0x0000a6000c1e1900 */
[----:B------:R-:W-:-:S04]  /*1130*/  IMAD R25, R21, UR7, RZ ;  /* 0x0000000715197c24 */ /* 0x000fc8000f8e02ff */
[----:B------:R-:W-:-:S04]  /*1140*/  IMAD.IADD R6, R23, 0x1, R25 ;  /* 0x0000000117067824 */ /* 0x000fc800078e0219 */
[----:B------:R-:W-:Y:S02]  /*1150*/  IMAD R23, R6, UR16, RZ ;  /* 0x0000001006177c24 */ /* 0x000fe4000f8e02ff */
[----:B------:R-:W-:-:S04]  /*1160*/  IMAD.WIDE.U32 R24, R22, UR16, R12 ;  /* 0x0000001016187c25 */ /* 0x000fc8000f8e000c */
[----:B------:R-:W-:Y:S02]  /*1170*/  IMAD R29, R22, UR17, R23 ;  /* 0x00000011161d7c24 */ /* 0x000fe4000f8e0217 */
[----:B------:R-:W-:-:S04]  /*1180*/  IMAD.WIDE.U32 R22, R21, UR18, R14 ;  /* 0x0000001215167c25 */ /* 0x000fc8000f8e000e */
[----:B0-----:R-:W-:Y:S01]  /*1190*/  IMAD R27, R21, UR19, RZ ;  /* 0x00000013151b7c24 */ /* 0x001fe2000f8e02ff */
[----:B------:R-:W-:Y:S02]  /*11a0*/  SEL R21, R4, R17, !P0 ;  /* 0x0000001104157207 */ /* 0x000fe40004000000 */
[----:B------:R-:W-:Y:S01]  /*11b0*/  SEL R16, R22, R16, !P0 ;  /* 0x0000001016107207 */ /* 0x000fe20004000000 */
[----:B------:R-:W-:Y:S01]  /*11c0*/  @!P0 IMAD.IADD R17, R23, 0x1, R27 ;  /* 0x0000000117118824 */ /* 0x000fe200078e021b */
[----:B------:R-:W-:Y:S01]  /*11d0*/  IADD3 R25, PT, PT, R25, R29, RZ ;  /* 0x0000001d19197210 */ /* 0x000fe20007ffe0ff */
[----:B------:R-:W3:Y:S04]  /*11e0*/  LDG.E R20, desc[UR12][R20.64] ;  /* 0x0000000c14147981 */ /* 0x000ee8000c1e1900 */
[----:B------:R-:W4:Y:S04]  /*11f0*/  LDG.E R24, desc[UR12][R24.64] ;  /* 0x0000000c18187981 */ /* 0x000f28000c1e1900 */
[----:B------:R-:W4:Y:S01]  /*1200*/  LDG.E R16, desc[UR12][R16.64] ;  /* 0x0000000c10107981 */ /* 0x000f22000c1e1900 */
[----:B------:R-:W-:-:S02]  /*1210*/  HFMA2 R22, -RZ, RZ, 0, 0 ;  /* 0x00000000ff167431 */ /* 0x000fc400000001ff */
[----:B------:R-:W-:Y:S02]  /*1220*/  VIADD R7, R7, 0x4 ;  /* 0x0000000407077836 */ /* 0x000fe40000000000 */
[----:B--2---:R-:W-:-:S04]  /*1230*/  FFMA R3, R3, R2, R0 ;  /* 0x0000000203037223 */ /* 0x004fc80000000000 */
[----:B---3--:R-:W-:-:S04]  /*1240*/  FFMA R3, R18, R20, R3 ;  /* 0x0000001412037223 */ /* 0x008fc80000000003 */
[----:B----4-:R-:W-:-:S07]  /*1250*/  FFMA R18, R24, R16, R3 ;  /* 0x0000001018127223 */ /* 0x010fce0000000003 */
.L_x_20:
[----:B------:R-:W-:Y:S05]  /*1260*/  BRA.U !UP0, `(.L_x_14) ;  /* 0x0000000508387547 */ /* 0x000fea000b800000 */
[----:B------:R-:W-:Y:S02]  /*1270*/  UISETP.NE.U32.AND UP1, UPT, UR8, 0x1, UPT ;  /* 0x000000010800788c */ /* 0x000fe4000bf25070 */
[----:B------:R-:W-:Y:S02]  /*1280*/  ULOP3.LUT UR6, UR10, 0x1, URZ, 0xc0, !UPT ;  /* 0x000000010a067892 */ /* 0x000fe4000f8ec0ff */
[----:B------:R-:W-:Y:S02]  /*1290*/  UISETP.NE.AND.EX UP1, UPT, URZ, URZ, UPT, UP1 ;  /* 0x000000ffff00728c */ /* 0x000fe4000bf25310 */
[----:B------:R-:W-:-:S04]  /*12a0*/  UISETP.NE.U32.AND UP0, UPT, UR6, 0x1, UPT ;  /* 0x000000010600788c */ /* 0x000fc8000bf05070 */
[----:B------:R-:W-:-:S03]  /*12b0*/  UISETP.NE.U32.AND.EX UP0, UPT, URZ, URZ, UPT, UP0 ;  /* 0x000000ffff00728c */ /* 0x000fc6000bf05100 */
[----:B------:R-:W-:Y:S08]  /*12c0*/  BRA.U !UP1, `(.L_x_21) ;  /* 0x0000000109b07547 */ /* 0x000ff0000b800000 */
[----:B------:R-:W0:Y:S01]  /*12d0*/  LDCU.64 UR10, c[0x0][0x3d0] ;  /* 0x00007a00ff0a77ac */ /* 0x000e220008000a00 */
[C---:B------:R-:W-:Y:S01]  /*12e0*/  IMAD R3, R7.reuse, UR7, RZ ;  /* 0x0000000707037c24 */ /* 0x040fe2000f8e02ff */
[----:B------:R-:W-:Y:S01]  /*12f0*/  MOV R25, R11 ;  /* 0x0000000b00197202 */ /* 0x000fe20000000f00 */
[----:B------:R-:W-:Y:S01]  /*1300*/  IMAD.MOV.U32 R24, RZ, RZ, R10 ;  /* 0x000000ffff187224 */ /* 0x000fe200078e000a */
[----:B------:R-:W1:Y:S01]  /*1310*/  LDCU.64 UR8, c[0x0][0x3b0] ;  /* 0x00007600ff0877ac */ /* 0x000e620008000a00 */
[C---:B------:R-:W-:Y:S01]  /*1320*/  IADD3 R19, PT, PT, R7.reuse, 0x1, RZ ;  /* 0x0000000107137810 */ /* 0x040fe20007ffe0ff */
[----:B------:R-:W-:Y:S01]  /*1330*/  IMAD R17, R22, UR4, R3 ;  /* 0x0000000416117c24 */ /* 0x000fe2000f8e0203 */
[----:B------:R-:W2:Y:S01]  /*1340*/  LDCU.64 UR14, c[0x0][0x380] ;  /* 0x00007000ff0e77ac */ /* 0x000ea20008000a00 */
[--C-:B------:R-:W-:Y:S01]  /*1350*/  IMAD.WIDE.U32 R20, R7, UR4, R24.reuse ;  /* 0x0000000407147c25 */ /* 0x100fe2000f8e0018 */
[----:B------:R-:W3:Y:S03]  /*1360*/  LDC.64 R2, c[0x0][0x3c8] ;  /* 0x0000f200ff027b82 */ /* 0x000ee60000000a00 */
[----:B------:R-:W-:-:S04]  /*1370*/  IMAD.WIDE.U32 R24, R19, UR4, R24 ;  /* 0x0000000413187c25 */ /* 0x000fc8000f8e0018 */
[----:B------:R-:W-:Y:S02]  /*1380*/  IMAD R23, R19, UR7, RZ ;  /* 0x0000000713177c24 */ /* 0x000fe4000f8e02ff */
[----:B------:R-:W-:Y:S02]  /*1390*/  IMAD.IADD R17, R21, 0x1, R17 ;  /* 0x0000000115117824 */ /* 0x000fe400078e0211 */
[----:B------:R-:W-:Y:S01]  /*13a0*/  IMAD.MOV.U32 R16, RZ, RZ, R12 ;  /* 0x000000ffff107224 */ /* 0x000fe200078e000c */
[----:B------:R-:W-:Y:S01]  /*13b0*/  IADD3 R23, PT, PT, R25, R23, RZ ;  /* 0x0000001719177210 */ /* 0x000fe20007ffe0ff */
[----:B0-----:R-:W-:Y:S01]  /*13c0*/  IMAD R25, R17, UR10, RZ ;  /* 0x0000000a11197c24 */ /* 0x001fe2000f8e02ff */
[----:B------:R-:W-:Y:S02]  /*13d0*/  MOV R17, R13 ;  /* 0x0000000d00117202 */ /* 0x000fe40000000f00 */
[----:B-1----:R-:W-:Y:S01]  /*13e0*/  ISETP.GE.U32.AND P0, PT, R5, UR8, PT ;  /* 0x0000000805007c0c */ /* 0x002fe2000bf06070 */
[----:B------:R-:W-:-:S02]  /*13f0*/  IMAD R25, R20, UR11, R25 ;  /* 0x0000000b14197c24 */ /* 0x000fc4000f8e0219 */
[----:B------:R-:W-:Y:S01]  /*1400*/  IMAD R23, R23, UR10, RZ ;  /* 0x0000000a17177c24 */ /* 0x000fe2000f8e02ff */
[----:B------:R-:W-:Y:S01]  /*1410*/  ISETP.GE.U32.AND.EX P0, PT, RZ, UR9, PT, P0 ;  /* 0x00000009ff007c0c */ /* 0x000fe2000bf06100 */
[----:B------:R-:W-:-:S04]  /*1420*/  IMAD.WIDE.U32 R20, R20, UR10, R16 ;  /* 0x0000000a14147c25 */ /* 0x000fc8000f8e0010 */
[----:B--2---:R-:W-:Y:S02]  /*1430*/  IMAD R0, R22, UR14, RZ ;  /* 0x0000000e16007c24 */ /* 0x004fe4000f8e02ff */
[----:B------:R-:W-:Y:S02]  /*1440*/  IMAD R27, R24, UR11, R23 ;  /* 0x0000000b181b7c24 */ /* 0x000fe4000f8e0217 */
[----:B------:R-:W-:Y:S02]  /*1450*/  IMAD.IADD R21, R21, 0x1, R25 ;  /* 0x0000000115157824 */ /* 0x000fe400078e0219 */
[----:B------:R-:W-:-:S04]  /*1460*/  IMAD.WIDE.U32 R22, R7, UR14, R14 ;  /* 0x0000000e07167c25 */ /* 0x000fc8000f8e000e */
[----:B------:R-:W-:Y:S01]  /*1470*/  IMAD R25, R7, UR15, R0 ;  /* 0x0000000f07197c24 */ /* 0x000fe2000f8e0200 */
[----:B------:R-:W2:Y:S01]  /*1480*/  LDG.E R21, desc[UR12][R20.64] ;  /* 0x0000000c14157981 */ /* 0x000ea2000c1e1900 */
[----:B------:R-:W-:Y:S01]  /*1490*/  IMAD.WIDE.U32 R16, R24, UR10, R16 ;  /* 0x0000000a18107c25 */ /* 0x000fe2000f8e0010 */
[----:B---3--:R-:W-:Y:S02]  /*14a0*/  SEL R24, R22, R2, !P0 ;  /* 0x0000000216187207 */ /* 0x008fe40004000000 */
[----:B------:R-:W-:Y:S01]  /*14b0*/  IADD3 R0, PT, PT, R23, R25, RZ ;  /* 0x0000001917007210 */ /* 0x000fe20007ffe0ff */
[----:B------:R-:W-:-:S03]  /*14c0*/  IMAD.WIDE.U32 R22, R19, UR14, R14 ;  /* 0x0000000e13167c25 */ /* 0x000fc6000f8e000e */
[----:B------:R-:W-:Y:S01]  /*14d0*/  SEL R25, R0, R3, !P0 ;  /* 0x0000000300197207 */ /* 0x000fe20004000000 */
[----:B------:R-:W-:Y:S01]  /*14e0*/  IMAD R19, R19, UR15, RZ ;  /* 0x0000000f13137c24 */ /* 0x000fe2000f8e02ff */
[----:B------:R-:W-:Y:S01]  /*14f0*/  SEL R2, R22, R2, !P0 ;  /* 0x0000000216027207 */ /* 0x000fe20004000000 */
[----:B------:R-:W-:Y:S02]  /*1500*/  IMAD.IADD R17, R17, 0x1, R27 ;  /* 0x0000000111117824 */ /* 0x000fe400078e021b */
[----:B------:R-:W2:Y:S01]  /*1510*/  LDG.E R24, desc[UR12][R24.64] ;  /* 0x0000000c18187981 */ /* 0x000ea2000c1e1900 */
[----:B------:R-:W-:-:S03]  /*1520*/  @!P0 IADD3 R3, PT, PT, R23, R19, RZ ;  /* 0x0000001317038210 */ /* 0x000fc60007ffe0ff */
[----:B------:R-:W3:Y:S04]  /*1530*/  LDG.E R17, desc[UR12][R16.64] ;  /* 0x0000000c10117981 */ /* 0x000ee8000c1e1900 */
[----:B------:R-:W3:Y:S01]  /*1540*/  LDG.E R2, desc[UR12][R2.64] ;  /* 0x0000000c02027981 */ /* 0x000ee2000c1e1900 */
[----:B------:R-:W-:Y:S01]  /*1550*/  IMAD.MOV.U32 R22, RZ, RZ, RZ ;  /* 0x000000ffff167224 */ /* 0x000fe200078e00ff */
[----:B------:R-:W-:Y:S01]  /*1560*/  IADD3 R7, PT, PT, R7, 0x2, RZ ;  /* 0x0000000207077810 */ /* 0x000fe20007ffe0ff */
[----:B--2---:R-:W-:-:S04]  /*1570*/  FFMA R18, R21, R24, R18 ;  /* 0x0000001815127223 */ /* 0x004fc80000000012 */
[----:B---3--:R-:W-:-:S07]  /*1580*/  FFMA R18, R17, R2, R18 ;  /* 0x0000000211127223 */ /* 0x008fce0000000012 */
.L_x_21:
[----:B------:R-:W-:Y:S05]  /*1590*/  BRA.U UP0, `(.L_x_14) ;  /* 0x00000001006c7547 */ /* 0x000fea000b800000 */
[----:B------:R-:W0:Y:S01]  /*15a0*/  LDCU.64 UR8, c[0x0][0x3b0] ;  /* 0x00007600ff0877ac */ /* 0x000e220008000a00 */
[----:B------:R-:W-:Y:S01]  /*15b0*/  MOV R3, R15 ;  /* 0x0000000f00037202 */ /* 0x000fe20000000f00 */
[----:B------:R-:W-:Y:S01]  /*15c0*/  IMAD.MOV.U32 R2, RZ, RZ, R14 ;  /* 0x000000ffff027224 */ /* 0x000fe200078e000e */
[----:B------:R-:W1:Y:S01]  /*15d0*/  LDCU.64 UR10, c[0x0][0x380] ;  /* 0x00007000ff0a77ac */ /* 0x000e620008000a00 */
[----:B------:R-:W-:-:S04]  /*15e0*/  IMAD R15, R7, UR7, RZ ;  /* 0x00000007070f7c24 */ /* 0x000fc8000f8e02ff */
[C---:B------:R-:W-:Y:S01]  /*15f0*/  IMAD R15, R22.reuse, UR4, R15 ;  /* 0x00000004160f7c24 */ /* 0x040fe2000f8e020f */
[----:B0-----:R-:W-:Y:S01]  /*1600*/  ISETP.GE.U32.AND P0, PT, R5, UR8, PT ;  /* 0x0000000805007c0c */ /* 0x001fe2000bf06070 */
[----:B-1----:R-:W-:-:S03]  /*1610*/  IMAD R0, R22, UR10, RZ ;  /* 0x0000000a16007c24 */ /* 0x002fc6000f8e02ff */
[----:B------:R-:W-:Y:S01]  /*1620*/  ISETP.GE.U32.AND.EX P0, PT, RZ, UR9, PT, P0 ;  /* 0x00000009ff007c0c */ /* 0x000fe2000bf06100 */
[C---:B------:R-:W-:Y:S01]  /*1630*/  IMAD.WIDE.U32 R2, R7.reuse, UR10, R2 ;  /* 0x0000000a07027c25 */ /* 0x040fe2000f8e0002 */
[----:B------:R-:W0:Y:S03]  /*1640*/  LDCU.64 UR8, c[0x0][0x3d0] ;  /* 0x00007a00ff0877ac */ /* 0x000e260008000a00 */
[C---:B------:R-:W-:Y:S02]  /*1650*/  IMAD R17, R7.reuse, UR11, R0 ;  /* 0x0000000b07117c24 */ /* 0x040fe4000f8e0200 */
[----:B------:R-:W-:Y:S01]  /*1660*/  IMAD.WIDE.U32 R6, R7, UR4, R10 ;  /* 0x0000000407067c25 */ /* 0x000fe2000f8e000a */
[----:B------:R-:W1:Y:S01]  /*1670*/  LDCU UR4, c[0x0][0x3c8] ;  /* 0x00007900ff0477ac */ /* 0x000e620008000800 */
[----:B------:R-:W-:Y:S02]  /*1680*/  MOV R11, R13 ;  /* 0x0000000d000b7202 */ /* 0x000fe40000000f00 */
[----:B------:R-:W-:Y:S01]  /*1690*/  IMAD.IADD R3, R3, 0x1, R17 ;  /* 0x0000000103037824 */ /* 0x000fe200078e0211 */
[----:B------:R-:W-:Y:S01]  /*16a0*/  IADD3 R0, PT, PT, R7, R15, RZ ;  /* 0x0000000f07007210 */ /* 0x000fe20007ffe0ff */
[----:B------:R-:W-:-:S04]  /*16b0*/  IMAD.MOV.U32 R10, RZ, RZ, R12 ;  /* 0x000000ffff0a7224 */ /* 0x000fc800078e000c */
[----:B------:R-:W2:Y:S01]  /*16c0*/  @P0 LDC R3, c[0x0][0x3cc] ;  /* 0x0000f300ff030b82 */ /* 0x000ea20000000800 */
[----:B0-----:R-:W-:Y:S02]  /*16d0*/  IMAD R7, R0, UR8, RZ ;  /* 0x0000000800077c24 */ /* 0x001fe4000f8e02ff */
[----:B------:R-:W-:-:S04]  /*16e0*/  IMAD.WIDE.U32 R10, R6, UR8, R10 ;  /* 0x00000008060a7c25 */ /* 0x000fc8000f8e000a */
[----:B------:R-:W-:Y:S01]  /*16f0*/  IMAD R7, R6, UR9, R7 ;  /* 0x0000000906077c24 */ /* 0x000fe2000f8e0207 */
[----:B-1----:R-:W-:-:S03]  /*1700*/  SEL R2, R2, UR4, !P0 ;  /* 0x0000000402027c07 */ /* 0x002fc6000c000000 */
[----:B------:R-:W-:-:S06]  /*1710*/  IMAD.IADD R11, R11, 0x1, R7 ;  /* 0x000000010b0b7824 */ /* 0x000fcc00078e0207 */
[----:B------:R-:W3:Y:S04]  /*1720*/  LDG.E R11, desc[UR12][R10.64] ;  /* 0x0000000c0a0b7981 */ /* 0x000ee8000c1e1900 */
[----:B--2---:R-:W3:Y:S02]  /*1730*/  LDG.E R2, desc[UR12][R2.64] ;  /* 0x0000000c02027981 */ /* 0x004ee4000c1e1900 */
[----:B---3--:R-:W-:-:S07]  /*1740*/  FFMA R18, R11, R2, R18 ;  /* 0x000000020b127223 */ /* 0x008fce0000000012 */
.L_x_14:
[----:B------:R-:W1:Y:S02]  /*1750*/  LDCU.64 UR4, c[0x0][0x3a8] ;  /* 0x00007500ff0477ac */ /* 0x000e640008000a00 */
[----:B-1----:R-:W1:Y:S01]  /*1760*/  I2F.U64 R3, UR4 ;  /* 0x0000000400037d12 */ /* 0x002e620008301000 */
[----:B------:R-:W-:Y:S01]  /*1770*/  UMOV UR5, 0x3f800000 ;  /* 0x3f80000000057882 */ /* 0x000fe20000000000 */
[----:B------:R-:W2:Y:S01]  /*1780*/  LDCU UR4, c[0x0][0x470] ;  /* 0x00008e00ff0477ac */ /* 0x000ea20008000800 */
[----:B------:R-:W-:-:S05]  /*1790*/  MOV R4, UR5 ;  /* 0x0000000500047c02 */ /* 0x000fca0008000f00 */
[----:B-1----:R-:W1:Y:S01]  /*17a0*/  MUFU.RCP R0, R3 ;  /* 0x0000000300007308 */ /* 0x002e620000001000 */
[----:B--2---:R-:W-:-:S07]  /*17b0*/  FMUL R18, R18, UR4 ;  /* 0x0000000412127c20 */ /* 0x004fce0008400000 */
[----:B------:R-:W2:Y:S01]  /*17c0*/  FCHK P0, -R4, R3 ;  /* 0x0000000304007302 */ /* 0x000ea20000000100 */
[----:B-1----:R-:W-:-:S04]  /*17d0*/  FFMA R7, -R3, R0, 1 ;  /* 0x3f80000003077423 */ /* 0x002fc80000000100 */
[----:B------:R-:W-:-:S04]  /*17e0*/  FFMA R0, R0, R7, R0 ;  /* 0x0000000700007223 */ /* 0x000fc80000000000 */
[----:B------:R-:W-:-:S04]  /*17f0*/  FFMA R2, R0, -1, RZ ;  /* 0xbf80000000027823 */ /* 0x000fc800000000ff */
[----:B------:R-:W-:-:S04]  /*1800*/  FFMA R7, -R3, R2, -1 ;  /* 0xbf80000003077423 */ /* 0x000fc80000000102 */
[----:B------:R-:W-:Y:S01]  /*1810*/  FFMA R7, R0, R7, R2 ;  /* 0x0000000700077223 */ /* 0x000fe20000000002 */
[----:B--2---:R-:W-:Y:S06]  /*1820*/  @!P0 BRA `(.L_x_22) ;  /* 0x0000000000088947 */ /* 0x004fec0003800000 */
[----:B------:R-:W-:-:S07]  /*1830*/  MOV R2, 0x1850 ;  /* 0x0000185000027802 */ /* 0x000fce0000000f00 */
[----:B0-----:R-:W-:Y:S05]  /*1840*/  CALL.REL.NOINC `($__internal_3_$__cuda_sm3x_div_rn_noftz_f32_slowpath) ;  /* 0x0000000400647944 */ /* 0x001fea0003c00000 */
.L_x_22:
[----:B------:R-:W1:Y:S01]  /*1850*/  LDC.64 R2, c[0x0][0x440] ;  /* 0x00011000ff027b82 */ /* 0x000e620000000a00 */
[----:B------:R-:W1:Y:S01]  /*1860*/  LDCU.64 UR4, c[0x0][0x420] ;  /* 0x00008400ff0477ac */ /* 0x000e620008000a00 */
[C---:B------:R-:W-:Y:S01]  /*1870*/  ISETP.GT.AND P1, PT, R8.reuse, -0x1, PT ;  /* 0xffffffff0800780c */ /* 0x040fe20003f24270 */
[----:B------:R-:W2:Y:S05]  /*1880*/  LDCU.64 UR6, c[0x0][0x448] ;  /* 0x00008900ff0677ac */ /* 0x000eaa0008000a00 */
[----:B------:R-:W3:Y:S01]  /*1890*/  LDC.64 R10, c[0x0][0x468] ;  /* 0x00011a00ff0a7b82 */ /* 0x000ee20000000a00 */
[C---:B--2---:R-:W-:Y:S01]  /*18a0*/  ISETP.GE.U32.AND P0, PT, R8.reuse, UR6, PT ;  /* 0x0000000608007c0c */ /* 0x044fe2000bf06070 */
[----:B-1----:R-:W-:-:S03]  /*18b0*/  IMAD.WIDE.U32 R2, R8, UR4, R2 ;  /* 0x0000000408027c25 */ /* 0x002fc6000f8e0002 */
[----:B------:R-:W-:Y:S01]  /*18c0*/  ISETP.GE.U32.AND.EX P0, PT, RZ, UR7, PT, P0 ;  /* 0x00000007ff007c0c */ /* 0x000fe2000bf06100 */
[----:B------:R-:W-:Y:S01]  /*18d0*/  IMAD R0, R8, UR5, R3 ;  /* 0x0000000508007c24 */ /* 0x000fe2000f8e0203 */
[----:B------:R-:W-:-:S04]  /*18e0*/  LEA R3, P2, R5, R2, 0x2 ;  /* 0x0000000205037211 */ /* 0x000fc800078410ff */
[----:B------:R-:W-:Y:S02]  /*18f0*/  LEA.HI.X R0, R5, R0, RZ, 0x2, P2 ;  /* 0x0000000005007211 */ /* 0x000fe400010f14ff */
[----:B---3--:R-:W-:Y:S02]  /*1900*/  @P1 SEL R10, R3, R10, !P0 ;  /* 0x0000000a030a1207 */ /* 0x008fe40004000000 */
[----:B------:R-:W-:-:S03]  /*1910*/  @P1 SEL R11, R0, R11, !P0 ;  /* 0x0000000b000b1207 */ /* 0x000fc60004000000 */
[----:B------:R-:W-:Y:S01]  /*1920*/  IMAD.MOV.U32 R2, RZ, RZ, R10 ;  /* 0x000000ffff027224 */ /* 0x000fe200078e000a */
[----:B------:R-:W-:-:S05]  /*1930*/  MOV R3, R11 ;  /* 0x0000000b00037202 */ /* 0x000fca0000000f00 */
[----:B------:R-:W2:Y:S02]  /*1940*/  LDG.E R5, desc[UR12][R2.64] ;  /* 0x0000000c02057981 */ /* 0x000ea4000c1e1900 */
[----:B--2---:R-:W-:-:S05]  /*1950*/  FFMA R5, R18, R7, R5 ;  /* 0x0000000712057223 */ /* 0x004fca0000000005 */
[----:B------:R-:W-:Y:S01]  /*1960*/  STG.E desc[UR12][R2.64], R5 ;  /* 0x0000000502007986 */ /* 0x000fe2000c10190c */
[----:B0-----:R-:W-:Y:S05]  /*1970*/  EXIT ;  /* 0x000000000000794d */ /* 0x001fea0003800000 */
        .weak           $__internal_2_$__cuda_sm20_div_u64
        .type           $__internal_2_$__cuda_sm20_div_u64,@function
        .size           $__internal_2_$__cuda_sm20_div_u64,($__internal_3_$__cuda_sm3x_div_rn_noftz_f32_slowpath - $__internal_2_$__cuda_sm20_div_u64)
$__internal_2_$__cuda_sm20_div_u64:
[----:B------:R-:W0:Y:S01]  /*1980*/  LDCU.64 UR4, c[0x0][0x400] ;  /* 0x00008000ff0477ac */ /* 0x000e220008000a00 */
[----:B------:R-:W1:Y:S01]  /*1990*/  LDC.64 R2, c[0x0][0x400] ;  /* 0x00010000ff027b82 */ /* 0x000e620000000a00 */
[----:B0-----:R-:W0:Y:S08]  /*19a0*/  I2F.U64.RP R4, UR4 ;  /* 0x0000000400047d12 */ /* 0x001e300008309000 */
[----:B0-----:R-:W0:Y:S02]  /*19b0*/  MUFU.RCP R4, R4 ;  /* 0x0000000400047308 */ /* 0x001e240000001000 */
[----:B0-----:R-:W-:-:S06]  /*19c0*/  VIADD R6, R4, 0x1ffffffe ;  /* 0x1ffffffe04067836 */ /* 0x001fcc0000000000 */
        /* <DEDUP_REMOVED lines=17> */
[----:B------:R-:W-:-:S03]  /*1ae0*/  IADD3 R7, P0, PT, RZ, -R6, RZ ;  /* 0x80000006ff077210 */ /* 0x000fc60007f1e0ff */
[----:B------:R-:W-:Y:S02]  /*1af0*/  IMAD R4, R13, R2, R4 ;  /* 0x000000020d047224 */ /* 0x000fe400078e0204 */
[----:B------:R-:W-:-:S04]  /*1b00*/  IMAD.HI.U32 R10, R11, R7, RZ ;  /* 0x000000070b0a7227 */ /* 0x000fc800078e00ff */
[----:B------:R-:W-:-:S04]  /*1b10*/  IMAD.X R4, RZ, RZ, ~R4, P0 ;  /* 0x000000ffff047224 */ /* 0x000fc800000e0e04 */
[----:B------:R-:W-:-:S04]  /*1b20*/  IMAD.WIDE.U32 R10, P0, R11, R4, R10 ;  /* 0x000000040b0a7225 */ /* 0x000fc8000780000a */
[C---:B------:R-:W-:Y:S02]  /*1b30*/  IMAD R6, R13.reuse, R4, RZ ;  /* 0x000000040d067224 */ /* 0x040fe400078e02ff */
[----:B------:R-:W-:-:S04]  /*1b40*/  IMAD.HI.U32 R11, P1, R13, R7, R10 ;  /* 0x000000070d0b7227 */ /* 0x000fc8000782000a */
[----:B------:R-:W-:Y:S01]  /*1b50*/  IMAD.HI.U32 R4, R13, R4, RZ ;  /* 0x000000040d047227 */ /* 0x000fe200078e00ff */
[----:B------:R-:W-:-:S03]  /*1b60*/  IADD3 R11, P2, PT, R6, R11, RZ ;  /* 0x0000000b060b7210 */ /* 0x000fc60007f5e0ff */
[----:B------:R-:W-:Y:S01]  /*1b70*/  IMAD.MOV.U32 R7, RZ, RZ, RZ ;  /* 0x000000ffff077224 */ /* 0x000fe200078e00ff */
[----:B------:R-:W-:Y:S01]  /*1b80*/  IADD3.X R13, PT, PT, R4, R13, RZ, P0, !PT ;  /* 0x0000000d040d7210 */ /* 0x000fe200007fe4ff */
        /* <DEDUP_REMOVED lines=13> */
[----:B------:R-:W-:Y:S01]  /*1c60*/  IMAD R7, R13, R2, R4 ;  /* 0x000000020d077224 */ /* 0x000fe200078e0204 */
[----:B------:R-:W-:-:S04]  /*1c70*/  IADD3 R4, P2, PT, R11, 0x1, RZ ;  /* 0x000000010b047810 */ /* 0x000fc80007f5e0ff */
[----:B------:R-:W-:Y:S02]  /*1c80*/  IADD3.X R10, PT, PT, ~R7, R9, RZ, P1, !PT ;  /* 0x00000009070a7210 */ /* 0x000fe40000ffe5ff */
[----:B------:R-:W-:Y:S02]  /*1c90*/  IADD3 R15, P1, PT, R17, -R2, RZ ;  /* 0x80000002110f7210 */ /* 0x000fe40007f3e0ff */
[C---:B------:R-:W-:Y:S02]  /*1ca0*/  ISETP.GE.U32.AND.EX P0, PT, R10.reuse, R3, PT, P0 ;  /* 0x000000030a00720c */ /* 0x040fe40003f06100 */
[----:B------:R-:W-:Y:S01]  /*1cb0*/  IADD3.X R6, PT, PT, RZ, R13, RZ, P2, !PT ;  /* 0x0000000dff067210 */ /* 0x000fe200017fe4ff */
[----:B------:R-:W-:Y:S01]  /*1cc0*/  IMAD.X R12, R10, 0x1, ~R3, P1 ;  /* 0x000000010a0c7824 */ /* 0x000fe200008e0e03 */
[----:B------:R-:W-:Y:S02]  /*1cd0*/  SEL R7, R4, R11, P0 ;  /* 0x0000000b04077207 */ /* 0x000fe40000000000 */
[----:B------:R-:W-:-:S02]  /*1ce0*/  SEL R15, R15, R17, P0 ;  /* 0x000000110f0f7207 */ /* 0x000fc40000000000 */
[----:B------:R-:W-:Y:S02]  /*1cf0*/  SEL R12, R12, R10, P0 ;  /* 0x0000000a0c0c7207 */ /* 0x000fe40000000000 */
[----:B------:R-:W-:Y:S02]  /*1d00*/  SEL R4, R6, R13, P0 ;  /* 0x0000000d06047207 */ /* 0x000fe40000000000 */
[----:B------:R-:W-:Y:S02]  /*1d10*/  IADD3 R10, P2, PT, R7, 0x1, RZ ;  /* 0x00000001070a7810 */ /* 0x000fe40007f5e0ff */
[----:B------:R-:W-:Y:S02]  /*1d20*/  ISETP.GE.U32.AND P0, PT, R15, R2, PT ;  /* 0x000000020f00720c */ /* 0x000fe40003f06070 */
[----:B------:R-:W-:Y:S01]  /*1d30*/  ISETP.NE.U32.AND P1, PT, R2, RZ, PT ;  /* 0x000000ff0200720c */ /* 0x000fe20003f25070 */
[----:B------:R-:W-:Y:S01]  /*1d40*/  IMAD.X R11, RZ, RZ, R4, P2 ;  /* 0x000000ffff0b7224 */ /* 0x000fe200010e0604 */
[----:B------:R-:W-:-:S02]  /*1d50*/  ISETP.GE.U32.AND.EX P0, PT, R12, R3, PT, P0 ;  /* 0x000000030c00720c */ /* 0x000fc40003f06100 */
[----:B------:R-:W-:Y:S01]  /*1d60*/  ISETP.NE.AND.EX P1, PT, R3, RZ, PT, P1 ;  /* 0x000000ff0300720c */ /* 0x000fe20003f25310 */
[----:B------:R-:W-:Y:S01]  /*1d70*/  IMAD.MOV.U32 R3, RZ, RZ, 0x0 ;  /* 0x00000000ff037424 */ /* 0x000fe200078e00ff */
[----:B------:R-:W-:Y:S02]  /*1d80*/  MOV R2, R0 ;  /* 0x0000000000027202 */ /* 0x000fe40000000f00 */
[----:B------:R-:W-:Y:S02]  /*1d90*/  SEL R10, R10, R7, P0 ;  /* 0x000000070a0a7207 */ /* 0x000fe40000000000 */
[----:B------:R-:W-:Y:S02]  /*1da0*/  SEL R11, R11, R4, P0 ;  /* 0x000000040b0b7207 */ /* 0x000fe40000000000 */
[----:B------:R-:W-:Y:S02]  /*1db0*/  SEL R10, R10, 0xffffffff, P1 ;  /* 0xffffffff0a0a7807 */ /* 0x000fe40000800000 */
[----:B------:R-:W-:Y:S01]  /*1dc0*/  SEL R11, R11, 0xffffffff, P1 ;  /* 0xffffffff0b0b7807 */ /* 0x000fe20000800000 */
[----:B------:R-:W-:Y:S06]  /*1dd0*/  RET.REL.NODEC R2 `(_Z30weight_update_kernel_from_conv6TensorS_S_f) ;  /* 0xffffffe002887950 */ /* 0x000fec0003c3ffff */
        .weak           $__internal_3_$__cuda_sm3x_div_rn_noftz_f32_slowpath
        .type           $__internal_3_$__cuda_sm3x_div_rn_noftz_f32_slowpath,@function
        .size           $__internal_3_$__cuda_sm3x_div_rn_noftz_f32_slowpath,(.L_x_397 - $__internal_3_$__cuda_sm3x_div_rn_noftz_f32_slowpath)
$__internal_3_$__cuda_sm3x_div_rn_noftz_f32_slowpath:
[--C-:B------:R-:W-:Y:S01]  /*1de0*/  SHF.R.U32.HI R0, RZ, 0x17, R3.reuse ;  /* 0x00000017ff007819 */ /* 0x100fe20000011603 */
[----:B------:R-:W-:-:S03]  /*1df0*/  IMAD.MOV.U32 R6, RZ, RZ, R3 ;  /* 0x000000ffff067224 */ /* 0x000fc600078e0003 */
[----:B------:R-:W-:-:S04]  /*1e00*/  LOP3.LUT R4, R0, 0xff, RZ, 0xc0, !PT ;  /* 0x000000ff00047812 */ /* 0x000fc800078ec0ff */
[----:B------:R-:W-:-:S04]  /*1e10*/  IADD3 R10, PT, PT, R4, -0x1, RZ ;  /* 0xffffffff040a7810 */ /* 0x000fc80007ffe0ff */
[----:B------:R-:W-:-:S13]  /*1e20*/  ISETP.GT.U32.AND P0, PT, R10, 0xfd, PT ;  /* 0x000000fd0a00780c */ /* 0x000fda0003f04070 */
[----:B------:R-:W-:Y:S01]  /*1e30*/  @!P0 MOV R7, RZ ;  /* 0x000000ff00078202 */ /* 0x000fe20000000f00 */
[----:B------:R-:W-:Y:S06]  /*1e40*/  @!P0 BRA `(.L_x_23) ;  /* 0x0000000000408947 */ /* 0x000fec0003800000 */
[----:B------:R-:W-:Y:S01]  /*1e50*/  FSETP.GTU.FTZ.AND P0, PT, |R3|, +INF , PT ;  /* 0x7f8000000300780b */ /* 0x000fe20003f1c200 */
[----:B------:R-:W-:-:S12]  /*1e60*/  IMAD.MOV.U32 R0, RZ, RZ, R3 ;  /* 0x000000ffff007224 */ /* 0x000fd800078e0003 */
[----:B------:R-:W-:Y:S05]  /*1e70*/  @P0 BRA `(.L_x_24) ;  /* 0x0000000400240947 */ /* 0x000fea0003800000 */
[----:B------:R-:W-:-:S05]  /*1e80*/  HFMA2 R3, -RZ, RZ, -1.875, 0 ;  /* 0xbf800000ff037431 */ /* 0x000fca00000001ff */
[----:B------:R-:W-:-:S13]  /*1e90*/  LOP3.LUT P0, RZ, R6, 0x7fffffff, R3, 0xc8, !PT ;  /* 0x7fffffff06ff7812 */ /* 0x000fda000780c803 */
[----:B------:R-:W-:Y:S05]  /*1ea0*/  @!P0 BRA `(.L_x_25) ;  /* 0x0000000400108947 */ /* 0x000fea0003800000 */
[----:B------:R-:W-:Y:S02]  /*1eb0*/  FSETP.NEU.FTZ.AND P0, PT, |R0|, +INF , PT ;  /* 0x7f8000000000780b */ /* 0x000fe40003f1d200 */
[----:B------:R-:W-:-:S04]  /*1ec0*/  LOP3.LUT P1, RZ, R3, 0x7fffffff, RZ, 0xc0, !PT ;  /* 0x7fffffff03ff7812 */ /* 0x000fc8000782c0ff */
[----:B------:R-:W-:-:S13]  /*1ed0*/  PLOP3.LUT P0, PT, P0, P1, PT, 0x2f, 0xf2 ;  /* 0x0000000000f2781c */ /* 0x000fda0000702577 */
[----:B------:R-:W-:Y:S05]  /*1ee0*/  @P0 BRA `(.L_x_26) ;  /* 0x0000000000f80947 */ /* 0x000fea0003800000 */
[----:B------:R-:W-:-:S13]  /*1ef0*/  LOP3.LUT P0, RZ, R6, 0x7fffffff, RZ, 0xc0, !PT ;  /* 0x7fffffff06ff7812 */ /* 0x000fda000780c0ff */
[----:B------:R-:W-:Y:S05]  /*1f00*/  @!P0 BRA `(.L_x_27) ;  /* 0x0000000000e48947 */ /* 0x000fea0003800000 */
[----:B------:R-:W-:Y:S01]  /*1f10*/  ISETP.GE.AND P0, PT, R10, RZ, PT ;  /* 0x000000ff0a00720c */ /* 0x000fe20003f06270 */
[----:B------:R-:W-:-:S12]  /*1f20*/  IMAD.MOV.U32 R7, RZ, RZ, RZ ;  /* 0x000000ffff077224 */ /* 0x000fd800078e00ff */
[----:B------:R-:W-:Y:S01]  /*1f30*/  @!P0 FFMA R6, R0, 1.84467440737095516160e+19, RZ ;  /* 0x5f80000000068823 */ /* 0x000fe200000000ff */
[----:B------:R-:W-:-:S07]  /*1f40*/  @!P0 IADD3 R7, PT, PT, R7, 0x40, RZ ;  /* 0x0000004007078810 */ /* 0x000fce0007ffe0ff */
.L_x_23:
[----:B------:R-:W-:Y:S01]  /*1f50*/  LEA R3, R4, 0xc0800000, 0x17 ;  /* 0xc080000004037811 */ /* 0x000fe200078eb8ff */
[----:B------:R-:W-:Y:S01]  /*1f60*/  UMOV UR4, 0xbf800000 ;  /* 0xbf80000000047882 */ /* 0x000fe20000000000 */
[----:B------:R-:W-:-:S03]  /*1f70*/  IADD3 R4, PT, PT, R7, 0x7f, -R4 ;  /* 0x0000007f07047810 */ /* 0x000fc60007ffe804 */
[----:B------:R-:W-:-:S04]  /*1f80*/  IMAD.IADD R6, R6, 0x1, -R3 ;  /* 0x0000000106067824 */ /* 0x000fc800078e0a03 */
[----:B------:R-:W0:Y:S01]  /*1f90*/  MUFU.RCP R0, R6 ;  /* 0x0000000600007308 */ /* 0x000e220000001000 */
[----:B------:R-:W-:-:S04]  /*1fa0*/  FADD.FTZ R3, -R6, -RZ ;  /* 0x800000ff06037221 */ /* 0x000fc80000010100 */
[----:B0-----:R-:W-:-:S04]  /*1fb0*/  FFMA R11, R0, R3, 1 ;  /* 0x3f800000000b7423 */ /* 0x001fc80000000003 */
[----:B------:R-:W-:-:S04]  /*1fc0*/  FFMA R0, R0, R11, R0 ;  /* 0x0000000b00007223 */ /* 0x000fc80000000000 */
[----:B------:R-:W-:-:S04]  /*1fd0*/  FFMA R10, R0, UR4, RZ ;  /* 0x00000004000a7c23 */ /* 0x000fc800080000ff */
[----:B------:R-:W-:-:S04]  /*1fe0*/  FFMA R11, R3, R10, UR4 ;  /* 0x00000004030b7e23 */ /* 0x000fc8000800000a */
[----:B------:R-:W-:-:S04]  /*1ff0*/  FFMA R11, R0, R11, R10 ;  /* 0x0000000b000b7223 */ /* 0x000fc8000000000a */
[----:B------:R-:W-:-:S04]  /*2000*/  FFMA R12, R3, R11, UR4 ;  /* 0x00000004030c7e23 */ /* 0x000fc8000800000b */
[----:B------:R-:W-:-:S05]  /*2010*/  FFMA R3, R0, R12, R11 ;  /* 0x0000000c00037223 */ /* 0x000fca000000000b */
[----:B------:R-:W-:-:S04]  /*2020*/  SHF.R.U32.HI R10, RZ, 0x17, R3 ;  /* 0x00000017ff0a7819 */ /* 0x000fc80000011603 */
[----:B------:R-:W-:-:S04]  /*2030*/  LOP3.LUT R10, R10, 0xff, RZ, 0xc0, !PT ;  /* 0x000000ff0a0a7812 */ /* 0x000fc800078ec0ff */
[----:B------:R-:W-:-:S05]  /*2040*/  IADD3 R10, PT, PT, R10, R4, RZ ;  /* 0x000000040a0a7210 */ /* 0x000fca0007ffe0ff */
[----:B------:R-:W-:-:S05]  /*2050*/  VIADD R6, R10, 0xffffffff ;  /* 0xffffffff0a067836 */ /* 0x000fca0000000000 */
[----:B------:R-:W-:-:S13]  /*2060*/  ISETP.GE.U32.AND P0, PT, R6, 0xfe, PT ;  /* 0x000000fe0600780c */ /* 0x000fda0003f06070 */
[----:B------:R-:W-:Y:S05]  /*2070*/  @!P0 BRA `(.L_x_28) ;  /* 0x0000000000808947 */ /* 0x000fea0003800000 */
[----:B------:R-:W-:-:S13]  /*2080*/  ISETP.GT.AND P0, PT, R10, 0xfe, PT ;  /* 0x000000fe0a00780c */ /* 0x000fda0003f04270 */
[----:B------:R-:W-:Y:S05]  /*2090*/  @P0 BRA `(.L_x_29) ;  /* 0x00000000006c0947 */ /* 0x000fea0003800000 */
[----:B------:R-:W-:-:S13]  /*20a0*/  ISETP.GE.AND P0, PT, R10, 0x1, PT ;  /* 0x000000010a00780c */ /* 0x000fda0003f06270 */
[----:B------:R-:W-:Y:S05]  /*20b0*/  @P0 BRA `(.L_x_30) ;  /* 0x0000000000980947 */ /* 0x000fea0003800000 */
[----:B------:R-:W-:Y:S02]  /*20c0*/  ISETP.GE.AND P0, PT, R10, -0x18, PT ;  /* 0xffffffe80a00780c */ /* 0x000fe40003f06270 */
[----:B------:R-:W-:-:S11]  /*20d0*/  LOP3.LUT R3, R3, 0x80000000, RZ, 0xc0, !PT ;  /* 0x8000000003037812 */ /* 0x000fd600078ec0ff */
[----:B------:R-:W-:Y:S05]  /*20e0*/  @!P0 BRA `(.L_x_30) ;  /* 0x00000000008c8947 */ /* 0x000fea0003800000 */
[CCC-:B------:R-:W-:Y:S01]  /*20f0*/  FFMA.RZ R4, R0.reuse, R12.reuse, R11.reuse ;  /* 0x0000000c00047223 */ /* 0x1c0fe2000000c00b */
[-CC-:B------:R-:W-:Y:S01]  /*2100*/  FFMA.RM R7, R0, R12.reuse, R11.reuse ;  /* 0x0000000c00077223 */ /* 0x180fe2000000400b */
[C---:B------:R-:W-:Y:S02]  /*2110*/  ISETP.NE.AND P2, PT, R10.reuse, RZ, PT ;  /* 0x000000ff0a00720c */ /* 0x040fe40003f45270 */
[----:B------:R-:W-:Y:S02]  /*2120*/  ISETP.NE.AND P1, PT, R10, RZ, PT ;  /* 0x000000ff0a00720c */ /* 0x000fe40003f25270 */
[----:B------:R-:W-:Y:S01]  /*2130*/  LOP3.LUT R6, R4, 0x7fffff, RZ, 0xc0, !PT ;  /* 0x007fffff04067812 */ /* 0x000fe200078ec0ff */
[----:B------:R-:W-:Y:S01]  /*2140*/  FFMA.RP R4, R0, R12, R11 ;  /* 0x0000000c00047223 */ /* 0x000fe2000000800b */
[----:B------:R-:W-:Y:S01]  /*2150*/  IADD3 R11, PT, PT, R10, 0x20, RZ ;  /* 0x000000200a0b7810 */ /* 0x000fe20007ffe0ff */
[----:B------:R-:W-:Y:S01]  /*2160*/  IMAD.MOV R0, RZ, RZ, -R10 ;  /* 0x000000ffff007224 */ /* 0x000fe200078e0a0a */
[----:B------:R-:W-:-:S02]  /*2170*/  LOP3.LUT R6, R6, 0x800000, RZ, 0xfc, !PT ;  /* 0x0080000006067812 */ /* 0x000fc400078efcff */
[----:B------:R-:W-:Y:S02]  /*2180*/  FSETP.NEU.FTZ.AND P0, PT, R4, R7, PT ;  /* 0x000000070400720b */ /* 0x000fe40003f1d000 */
[----:B------:R-:W-:Y:S02]  /*2190*/  SHF.L.U32 R11, R6, R11, RZ ;  /* 0x0000000b060b7219 */ /* 0x000fe400000006ff */
[----:B------:R-:W-:Y:S02]  /*21a0*/  SEL R7, R0, RZ, P2 ;  /* 0x000000ff00077207 */ /* 0x000fe40001000000 */
[----:B------:R-:W-:Y:S02]  /*21b0*/  ISETP.NE.AND P1, PT, R11, RZ, P1 ;  /* 0x000000ff0b00720c */ /* 0x000fe40000f25270 */
[----:B------:R-:W-:Y:S02]  /*21c0*/  SHF.R.U32.HI R7, RZ, R7, R6 ;  /* 0x00000007ff077219 */ /* 0x000fe40000011606 */
[----:B------:R-:W-:-:S02]  /*21d0*/  PLOP3.LUT P0, PT, P0, P1, PT, 0xf8, 0x8f ;  /* 0x00000000008f781c */ /* 0x000fc40000703f70 */
[----:B------:R-:W-:Y:S02]  /*21e0*/  SHF.R.U32.HI R11, RZ, 0x1, R7 ;  /* 0x00000001ff0b7819 */ /* 0x000fe40000011607 */
[----:B------:R-:W-:-:S04]  /*21f0*/  SEL R0, RZ, 0x1, !P0 ;  /* 0x00000001ff007807 */ /* 0x000fc80004000000 */
[----:B------:R-:W-:-:S04]  /*2200*/  LOP3.LUT R0, R0, 0x1, R11, 0xf8, !PT ;  /* 0x0000000100007812 */ /* 0x000fc800078ef80b */
[----:B------:R-:W-:-:S04]  /*2210*/  LOP3.LUT R0, R0, R7, RZ, 0xc0, !PT ;  /* 0x0000000700007212 */ /* 0x000fc800078ec0ff */
[----:B------:R-:W-:-:S04]  /*2220*/  IADD3 R0, PT, PT, R11, R0, RZ ;  /* 0x000000000b007210 */ /* 0x000fc80007ffe0ff */
[----:B------:R-:W-:Y:S01]  /*2230*/  LOP3.LUT R3, R0, R3, RZ, 0xfc, !PT ;  /* 0x0000000300037212 */ /* 0x000fe200078efcff */
[----:B------:R-:W-:Y:S06]  /*2240*/  BRA `(.L_x_30) ;  /* 0x0000000000347947 */ /* 0x000fec0003800000 */
.L_x_29:
[----:B------:R-:W-:-:S04]  /*2250*/  LOP3.LUT R3, R3, 0x80000000, RZ, 0xc0, !PT ;  /* 0x8000000003037812 */ /* 0x000fc800078ec0ff */
[----:B------:R-:W-:Y:S01]  /*2260*/  LOP3.LUT R3, R3, 0x7f800000, RZ, 0xfc, !PT ;  /* 0x7f80000003037812 */ /* 0x000fe200078efcff */
[----:B------:R-:W-:Y:S06]  /*2270*/  BRA `(.L_x_30) ;  /* 0x0000000000287947 */ /* 0x000fec0003800000 */
.L_x_28:
[----:B------:R-:W-:Y:S01]  /*2280*/  IMAD R3, R4, 0x800000, R3 ;  /* 0x0080000004037824 */ /* 0x000fe200078e0203 */
[----:B------:R-:W-:Y:S06]  /*2290*/  BRA `(.L_x_30) ;  /* 0x0000000000207947 */ /* 0x000fec0003800000 */
.L_x_27:
[----:B------:R-:W-:-:S04]  /*22a0*/  LOP3.LUT R3, R6, 0x80000000, R3, 0x48, !PT ;  /* 0x8000000006037812 */ /* 0x000fc800078e4803 */
[----:B------:R-:W-:Y:S01]  /*22b0*/  LOP3.LUT R3, R3, 0x7f800000, RZ, 0xfc, !PT ;  /* 0x7f80000003037812 */ /* 0x000fe200078efcff */
[----:B------:R-:W-:Y:S06]  /*22c0*/  BRA `(.L_x_30) ;  /* 0x0000000000147947 */ /* 0x000fec0003800000 */
.L_x_26:
[----:B------:R-:W-:Y:S01]  /*22d0*/  LOP3.LUT R3, R6, 0x80000000, R3, 0x48, !PT ;  /* 0x8000000006037812 */ /* 0x000fe200078e4803 */
[----:B------:R-:W-:Y:S06]  /*22e0*/  BRA `(.L_x_30) ;  /* 0x00000000000c7947 */ /* 0x000fec0003800000 */
.L_x_25:
[----:B------:R-:W0:Y:S01]  /*22f0*/  MUFU.RSQ R3, -QNAN ;  /* 0xffc0000000037908 */ /* 0x000e220000001400 */
[----:B------:R-:W-:Y:S05]  /*2300*/  BRA `(.L_x_30) ;  /* 0x0000000000047947 */ /* 0x000fea0003800000 */
.L_x_24:
[----:B------:R-:W-:-:S07]  /*2310*/  FADD.FTZ R3, R0, -1 ;  /* 0xbf80000000037421 */ /* 0x000fce0000010000 */
.L_x_30:
[----:B0-----:R-:W-:Y:S01]  /*2320*/  MOV R7, R3 ;  /* 0x0000000300077202 */ /* 0x001fe20000000f00 */
[----:B------:R-:W-:-:S04]  /*2330*/  HFMA2 R3, -RZ, RZ, 0, 0 ;  /* 0x00000000ff037431 */ /* 0x000fc800000001ff */
[----:B------:R-:W-:Y:S05]  /*2340*/  RET.REL.NODEC R2 `(_Z30weight_update_kernel_from_conv6TensorS_S_f) ;  /* 0xffffffdc022c7950 */ /* 0x000fea0003c3ffff */
.L_x_31:
        /* <DEDUP_REMOVED lines=11> */
.L_x_397:


//--------------------- .text._Z20weight_update_kernel6TensorS_S_f --------------------------
	.section	.text._Z20weight_update_kernel6TensorS_S_f,"ax",@progbits
	.align	128
        .global         _Z20weight_update_kernel6TensorS_S_f
        .type           _Z20weight_update_kernel6TensorS_S_f,@function
        .size           _Z20weight_update_kernel6TensorS_S_f,(.L_x_398 - _Z20weight_update_kernel6TensorS_S_f)
        .other          _Z20weight_update_kernel6TensorS_S_f,@"STO_CUDA_ENTRY STV_DEFAULT"
_Z20weight_update_kernel6TensorS_S_f:
.text._Z20weight_update_kernel6TensorS_S_f:
        /* <DEDUP_REMOVED lines=23> */
[----:B------:R-:W0:Y:S01]  /*0170*/  LDC.64 R8, c[0x0][0x3f0] ;  /* 0x0000fc00ff087b82 */ /* 0x000e220000000a00 */
[----:B------:R-:W1:Y:S01]  /*0180*/  LDCU.64 UR4, c[0x0][0x3a0] ;  /* 0x00007400ff0477ac */ /* 0x000e620008000a00 */
[----:B------:R-:W-:Y:S01]  /*0190*/  IMAD.MOV.U32 R3, RZ, RZ, RZ ;  /* 0x000000ffff037224 */ /* 0x000fe200078e00ff */
[----:B------:R-:W-:Y:S02]  /*01a0*/  UISETP.GE.U32.AND UP1, UPT, UR8, 0x8, UPT ;  /* 0x000000080800788c */ /* 0x000fe4000bf26070 */
[----:B------:R-:W-:Y:S02]  /*01b0*/  ULOP3.LUT UR13, UR8, 0x7, URZ, 0xc0, !UPT ;  /* 0x00000007080d7892 */ /* 0x000fe4000f8ec0ff */
[----:B------:R-:W-:Y:S02]  /*01c0*/  UISETP.GE.U32.AND.EX UP1, UPT, UR9, URZ, UPT, UP1 ;  /* 0x000000ff0900728c */ /* 0x000fe4000bf26110 */
[----:B------:R-:W-:Y:S01]  /*01d0*/  UISETP.NE.U32.AND UP0, UPT, UR13, URZ, UPT ;  /* 0x000000ff0d00728c */ /* 0x000fe2000bf05070 */
[----:B------:R-:W-:Y:S01]  /*01e0*/  UMOV UR6, URZ ;  /* 0x000000ff00067c82 */ /* 0x000fe20008000000 */
[----:B------:R-:W-:-:S02]  /*01f0*/  UMOV UR7, URZ ;  /* 0x000000ff00077c82 */ /* 0x000fc40008000000 */
[----:B------:R-:W-:Y:S01]  /*0200*/  UISETP.NE.AND.EX UP0, UPT, URZ, URZ, UPT, UP0 ;  /* 0x000000ffff00728c */ /* 0x000fe2000bf05300 */
[----:B-1----:R-:W-:-:S04]  /*0210*/  LEA R10, P0, R0, UR4, 0x2 ;  /* 0x00000004000a7c11 */ /* 0x002fc8000f8010ff */
[----:B------:R-:W-:Y:S01]  /*0220*/  LEA.HI.X R11, R0, UR5, RZ, 0x2, P0 ;  /* 0x00000005000b7c11 */ /* 0x000fe200080f14ff */
[----:B0-----:R-:W-:Y:S01]  /*0230*/  IMAD.WIDE.U32 R8, R2, 0x4, R8 ;  /* 0x0000000402087825 */ /* 0x001fe200078e0008 */
[----:B------:R-:W-:Y:S07]  /*0240*/  BRA.U !UP1, `(.L_x_33) ;  /* 0x0000000909d87547 */ /* 0x000fee000b800000 */
[----:B------:R-:W-:Y:S01]  /*0250*/  IMAD.MOV.U32 R3, RZ, RZ, RZ ;  /* 0x000000ffff037224 */ /* 0x000fe200078e00ff */
[----:B------:R-:W0:Y:S01]  /*0260*/  LDCU UR7, c[0x0][0x3ac] ;  /* 0x00007580ff0777ac */ /* 0x000e220008000800 */
[----:B------:R-:W-:Y:S02]  /*0270*/  IMAD.MOV.U32 R17, RZ, RZ, R10 ;  /* 0x000000ffff117224 */ /* 0x000fe400078e000a */
[----:B------:R-:W-:Y:S01]  /*0280*/  IMAD.MOV.U32 R16, RZ, RZ, R11 ;  /* 0x000000ffff107224 */ /* 0x000fe200078e000b */
[----:B------:R-:W1:Y:S01]  /*0290*/  LDCU.64 UR14, c[0x0][0x3b0] ;  /* 0x00007600ff0e77ac */ /* 0x000e620008000a00 */
[----:B------:R-:W-:Y:S02]  /*02a0*/  IMAD.MOV.U32 R19, RZ, RZ, R8 ;  /* 0x000000ffff137224 */ /* 0x000fe400078e0008 */
[----:B------:R-:W-:Y:S01]  /*02b0*/  IMAD.MOV.U32 R18, RZ, RZ, R9 ;  /* 0x000000ffff127224 */ /* 0x000fe200078e0009 */
[----:B------:R-:W2:Y:S01]  /*02c0*/  LDCU.64 UR16, c[0x0][0x400] ;  /* 0x00008000ff1077ac */ /* 0x000ea20008000a00 */
[----:B------:R-:W3:Y:S01]  /*02d0*/  LDCU.64 UR18, c[0x0][0x3c8] ;  /* 0x00007900ff1277ac */ /* 0x000ee20008000a00 */
[----:B------:R-:W-:Y:S01]  /*02e0*/  ULOP3.LUT UR6, UR8, 0xfffffff8, URZ, 0xc0, !UPT ;  /* 0xfffffff808067892 */ /* 0x000fe2000f8ec0ff */
[----:B------:R-:W-:Y:S01]  /*02f0*/  UMOV UR4, URZ ;  /* 0x000000ff00047c82 */ /* 0x000fe20008000000 */
[----:B------:R-:W-:-:S10]  /*0300*/  UMOV UR5, URZ ;  /* 0x000000ff00057c82 */ /* 0x000fd40008000000 */
.L_x_34:
[----:B------:R-:W4:Y:S01]  /*0310*/  LDC.64 R20, c[0x0][0x3f8] ;  /* 0x0000fe00ff147b82 */ /* 0x000f220000000a00 */
[----:B--2---:R-:W-:Y:S01]  /*0320*/  ISETP.GE.U32.AND P1, PT, R2, UR16, PT ;  /* 0x0000001002007c0c */ /* 0x004fe2000bf26070 */
[----:B------:R-:W-:Y:S01]  /*0330*/  IMAD.U32 R4, RZ, RZ, UR5 ;  /* 0x00000005ff047e24 */ /* 0x000fe2000f8e00ff */
[----:B-1----:R-:W-:Y:S02]  /*0340*/  ISETP.GE.U32.AND P0, PT, R0, UR14, PT ;  /* 0x0000000e00007c0c */ /* 0x002fe4000bf06070 */
[----:B------:R-:W-:Y:S02]  /*0350*/  ISETP.GE.U32.AND.EX P1, PT, RZ, UR17, PT, P1 ;  /* 0x00000011ff007c0c */ /* 0x000fe4000bf26110 */
[----:B------:R-:W-:Y:S01]  /*0360*/  ISETP.GE.U32.AND.EX P0, PT, RZ, UR15, PT, P0 ;  /* 0x0000000fff007c0c */ /* 0x000fe2000bf06100 */
[----:B------:R-:W1:Y:S01]  /*0370*/  LDC.64 R12, c[0x0][0x418] ;  /* 0x00010600ff0c7b82 */ /* 0x000e620000000a00 */
[----:B------:R-:W-:Y:S02]  /*0380*/  ISETP.GT.AND P3, PT, R2, -0x1, PT ;  /* 0xffffffff0200780c */ /* 0x000fe40003f64270 */
[----:B---3--:R-:W-:-:S02]  /*0390*/  SEL R14, R17, UR18, !P0 ;  /* 0x00000012110e7c07 */ /* 0x008fc4000c000000 */
[----:B------:R-:W-:-:S03]  /*03a0*/  SEL R15, R16, UR19, !P0 ;  /* 0x00000013100f7c07 */ /* 0x000fc6000c000000 */
[----:B------:R-:W2:Y:S02]  /*03b0*/  LDC.64 R6, c[0x0][0x3d0] ;  /* 0x0000f400ff067b82 */ /* 0x000ea40000000a00 */
[----:B------:R3:W5:Y:S01]  /*03c0*/  LDG.E R14, desc[UR10][R14.64] ;  /* 0x0000000a0e0e7981 */ /* 0x000762000c1e1900 */
[----:B----4-:R-:W-:-:S04]  /*03d0*/  ISETP.LE.U32.AND P2, PT, R20, UR4, PT ;  /* 0x0000000414007c0c */ /* 0x010fc8000bf43070 */
[----:B------:R-:W-:Y:S02]  /*03e0*/  ISETP.GE.U32.AND.EX P2, PT, R4, R21, PT, P2 ;  /* 0x000000150400720c */ /* 0x000fe40003f46120 */
[-C--:B-1----:R-:W-:Y:S02]  /*03f0*/  SEL R23, R19, R12.reuse, !P1 ;  /* 0x0000000c13177207 */ /* 0x082fe40004800000 */
[-C--:B------:R-:W-:Y:S02]  /*0400*/  SEL R4, R18, R13.reuse, !P1 ;  /* 0x0000000d12047207 */ /* 0x080fe40004800000 */
[-C--:B------:R-:W-:Y:S02]  /*0410*/  SEL R23, R23, R12.reuse, !P2 ;  /* 0x0000000c17177207 */ /* 0x080fe40005000000 */
[----:B------:R-:W-:Y:S02]  /*0420*/  SEL R4, R4, R13, !P2 ;  /* 0x0000000d04047207 */ /* 0x000fe40005000000 */
[----:B------:R-:W-:-:S02]  /*0430*/  SEL R22, R23, R12, P3 ;  /* 0x0000000c17167207 */ /* 0x000fc40001800000 */
[----:B------:R-:W-:Y:S02]  /*0440*/  SEL R23, R4, R13, P3 ;  /* 0x0000000d04177207 */ /* 0x000fe40001800000 */
[----:B------:R-:W1:Y:S03]  /*0450*/  LDC.64 R4, c[0x0][0x380] ;  /* 0x0000e000ff047b82 */ /* 0x000e660000000a00 */
[----:B------:R-:W5:Y:S01]  /*0460*/  LDG.E R22, desc[UR10][R22.64] ;  /* 0x0000000a16167981 */ /* 0x000f62000c1e1900 */
[----:B------:R-:W-:Y:S01]  /*0470*/  UIADD3 UR9, UP1, UPT, UR4, 0x1, URZ ;  /* 0x0000000104097890 */ /* 0x000fe2000ff3e0ff */
[----:B--2---:R-:W-:-:S03]  /*0480*/  IADD3 R29, P4, PT, R19, R6, RZ ;  /* 0x00000006131d7210 */ /* 0x004fc60007f9e0ff */
[----:B------:R-:W-:Y:S02]  /*0490*/  UIADD3.X UR12, UPT, UPT, URZ, UR5, URZ, UP1, !UPT ;  /* 0x00000005ff0c7290 */ /* 0x000fe40008ffe4ff */
[----:B------:R-:W-:Y:S01]  /*04a0*/  ISETP.LE.U32.AND P2, PT, R20, UR9, PT ;  /* 0x0000000914007c0c */ /* 0x000fe2000bf43070 */
[----:B------:R-:W-:-:S03]  /*04b0*/  IMAD.X R26, R18, 0x1, R7, P4 ;  /* 0x00000001121a7824 */ /* 0x000fc600020e0607 */
[----:B------:R-:W-:Y:S01]  /*04c0*/  IMAD.U32 R24, RZ, RZ, UR12 ;  /* 0x0000000cff187e24 */ /* 0x000fe2000f8e00ff */
[----:B---3--:R-:W-:-:S04]  /*04d0*/  SEL R15, R29, R12, !P1 ;  /* 0x0000000c1d0f7207 */ /* 0x008fc80004800000 */
[----:B------:R-:W-:Y:S02]  /*04e0*/  ISETP.GE.U32.AND.EX P2, PT, R24, R21, PT, P2 ;  /* 0x000000151800720c */ /* 0x000fe40003f46120 */
[-C--:B------:R-:W-:Y:S02]  /*04f0*/  SEL R24, R26, R13.reuse, !P1 ;  /* 0x0000000d1a187207 */ /* 0x080fe40004800000 */
[----:B------:R-:W-:Y:S01]  /*0500*/  SEL R15, R15, R12, !P2 ;  /* 0x0000000c0f0f7207 */ /* 0x000fe20005000000 */
[----:B-----5:R-:W-:Y:S01]  /*0510*/  FFMA R25, R22, R14, R3 ;  /* 0x0000000e16197223 */ /* 0x020fe20000000003 */
[----:B------:R-:W-:Y:S02]  /*0520*/  SEL R22, R24, R13, !P2 ;  /* 0x0000000d18167207 */ /* 0x000fe40005000000 */
[----:B-1----:R-:W-:Y:S02]  /*0530*/  IADD3 R27, P2, PT, R17, R4, RZ ;  /* 0x00000004111b7210 */ /* 0x002fe40007f5e0ff */
[----:B------:R-:W-:-:S03]  /*0540*/  SEL R14, R15, R12, P3 ;  /* 0x0000000c0f0e7207 */ /* 0x000fc60001800000 */
[----:B------:R-:W-:Y:S01]  /*0550*/  IMAD.X R24, R16, 0x1, R5, P2 ;  /* 0x0000000110187824 */ /* 0x000fe200010e0605 */
[----:B------:R-:W-:Y:S02]  /*0560*/  SEL R15, R22, R13, P3 ;  /* 0x0000000d160f7207 */ /* 0x000fe40001800000 */
[----:B------:R-:W-:Y:S02]  /*0570*/  SEL R22, R27, UR18, !P0 ;  /* 0x000000121b167c07 */ /* 0x000fe4000c000000 */
[----:B------:R-:W-:Y:S01]  /*0580*/  SEL R23, R24, UR19, !P0 ;  /* 0x0000001318177c07 */ /* 0x000fe2000c000000 */
[----:B------:R1:W2:Y:S04]  /*0590*/  LDG.E R14, desc[UR10][R14.64] ;  /* 0x0000000a0e0e7981 */ /* 0x0002a8000c1e1900 */
[----:B------:R-:W2:Y:S01]  /*05a0*/  LDG.E R22, desc[UR10][R22.64] ;  /* 0x0000000a16167981 */ /* 0x000ea2000c1e1900 */
[----:B------:R-:W-:Y:S01]  /*05b0*/  UIADD3 UR9, UP1, UPT, UR4, 0x2, URZ ;  /* 0x0000000204097890 */ /* 0x000fe2000ff3e0ff */
[----:B------:R-:W-:-:S03]  /*05c0*/  IADD3 R3, P4, PT, R29, R6, RZ ;  /* 0x000000061d037210 */ /* 0x000fc60007f9e0ff */
[----:B------:R-:W-:Y:S02]  /*05d0*/  UIADD3.X UR12, UPT, UPT, URZ, UR5, URZ, UP1, !UPT ;  /* 0x00000005ff0c7290 */ /* 0x000fe40008ffe4ff */
[----:B------:R-:W-:Y:S01]  /*05e0*/  IMAD.X R26, R26, 0x1, R7, P4 ;  /* 0x000000011a1a7824 */ /* 0x000fe200020e0607 */
[----:B------:R-:W-:-:S03]  /*05f0*/  ISETP.LE.U32.AND P2, PT, R20, UR9, PT ;  /* 0x0000000914007c0c */ /* 0x000fc6000bf43070 */
[----:B------:R-:W-:Y:S01]  /*0600*/  IMAD.U32 R28, RZ, RZ, UR12 ;  /* 0x0000000cff1c7e24 */ /* 0x000fe2000f8e00ff */
[----:B-1----:R-:W-:-:S04]  /*0610*/  SEL R15, R3, R12, !P1 ;  /* 0x0000000c030f7207 */ /* 0x002fc80004800000 */
[----:B------:R-:W-:-:S04]  /*0620*/  ISETP.GE.U32.AND.EX P2, PT, R28, R21, PT, P2 ;  /* 0x000000151c00720c */ /* 0x000fc80003f46120 */
[----:B------:R-:W-:Y:S01]  /*0630*/  SEL R15, R15, R12, !P2 ;  /* 0x0000000c0f0f7207 */ /* 0x000fe20005000000 */
[----:B--2---:R-:W-:Y:S01]  /*0640*/  FFMA R25, R14, R22, R25 ;  /* 0x000000160e197223 */ /* 0x004fe20000000019 */
[----:B------:R-:W-:-:S04]  /*0650*/  SEL R14, R26, R13, !P1 ;  /* 0x0000000d1a0e7207 */ /* 0x000fc80004800000 */
[----:B------:R-:W-:Y:S02]  /*0660*/  SEL R22, R14, R13, !P2 ;  /* 0x0000000d0e167207 */ /* 0x000fe40005000000 */
[----:B------:R-:W-:Y:S02]  /*0670*/  IADD3 R27, P2, PT, R27, R4, RZ ;  /* 0x000000041b1b7210 */ /* 0x000fe40007f5e0ff */
        /* <DEDUP_REMOVED lines=70> */
[----:B------:R-:W-:Y:S01]  /*0ae0*/  ISETP.LE.U32.AND P2, PT, R20, UR9, PT ;  /* 0x0000000914007c0c */ /* 0x000fe2000bf43070 */
[----:B------:R-:W-:Y:S01]  /*0af0*/  UIADD3 UR9, UP1, UPT, UR4, 0x7, URZ ;  /* 0x0000000704097890 */ /* 0x000fe2000ff3e0ff */
[----:B------:R-:W-:Y:S02]  /*0b00*/  IMAD.X R26, R26, 0x1, R7, P4 ;  /* 0x000000011a1a7824 */ /* 0x000fe400020e0607 */
[----:B------:R-:W-:Y:S01]  /*0b10*/  IMAD.U32 R28, RZ, RZ, UR12 ;  /* 0x0000000cff1c7e24 */ /* 0x000fe2000f8e00ff */
[----:B------:R-:W-:Y:S01]  /*0b20*/  UIADD3.X UR12, UPT, UPT, URZ, UR5, URZ, UP1, !UPT ;  /* 0x00000005ff0c7290 */ /* 0x000fe20008ffe4ff */
[----:B-1----:R-:W-:Y:S02]  /*0b30*/  SEL R15, R3, R12, !P1 ;  /* 0x0000000c030f7207 */ /* 0x002fe40004800000 */
[----:B------:R-:W-:-:S02]  /*0b40*/  ISETP.LE.U32.AND P4, PT, R20, UR9, PT ;  /* 0x0000000914007c0c */ /* 0x000fc4000bf83070 */
[----:B------:R-:W-:-:S04]  /*0b50*/  ISETP.GE.U32.AND.EX P2, PT, R28, R21, PT, P2 ;  /* 0x000000151c00720c */ /* 0x000fc80003f46120 */
[----:B------:R-:W-:Y:S02]  /*0b60*/  SEL R15, R15, R12, !P2 ;  /* 0x0000000c0f0f7207 */ /* 0x000fe40005000000 */
[----:B------:R-:W-:-:S04]  /*0b70*/  IADD3 R3, P5, PT, R3, R6, RZ ;  /* 0x0000000603037210 */ /* 0x000fc80007fbe0ff */
[----:B------:R-:W-:Y:S01]  /*0b80*/  SEL R3, R3, R12, !P1 ;  /* 0x0000000c03037207 */ /* 0x000fe20004800000 */
[----:B--2---:R-:W-:Y:S01]  /*0b90*/  FFMA R25, R14, R22, R25 ;  /* 0x000000160e197223 */ /* 0x004fe20000000019 */
[----:B------:R-:W-:Y:S01]  /*0ba0*/  SEL R14, R26, R13, !P1 ;  /* 0x0000000d1a0e7207 */ /* 0x000fe20004800000 */
[----:B------:R-:W-:-:S03]  /*0bb0*/  IMAD.U32 R22, RZ, RZ, UR12 ;  /* 0x0000000cff167e24 */ /* 0x000fc6000f8e00ff */
[----:B------:R-:W-:Y:S02]  /*0bc0*/  SEL R20, R14, R13, !P2 ;  /* 0x0000000d0e147207 */ /* 0x000fe40005000000 */
[----:B------:R-:W-:Y:S02]  /*0bd0*/  ISETP.GE.U32.AND.EX P2, PT, R22, R21, PT, P4 ;  /* 0x000000151600720c */ /* 0x000fe40003f46140 */
[----:B------:R-:W-:Y:S02]  /*0be0*/  IADD3 R27, P4, PT, R27, R4, RZ ;  /* 0x000000041b1b7210 */ /* 0x000fe40007f9e0ff */
[----:B------:R-:W-:Y:S02]  /*0bf0*/  SEL R14, R15, R12, P3 ;  /* 0x0000000c0f0e7207 */ /* 0x000fe40001800000 */
[----:B------:R-:W-:Y:S01]  /*0c00*/  SEL R15, R20, R13, P3 ;  /* 0x0000000d140f7207 */ /* 0x000fe20001800000 */
[----:B------:R-:W-:Y:S01]  /*0c10*/  IMAD.X R28, R24, 0x1, R5, P4 ;  /* 0x00000001181c7824 */ /* 0x000fe200020e0605 */
[C---:B------:R-:W-:Y:S01]  /*0c20*/  SEL R20, R27.reuse, UR18, !P0 ;  /* 0x000000121b147c07 */ /* 0x040fe2000c000000 */
[----:B------:R-:W-:Y:S01]  /*0c30*/  IMAD.X R24, R26, 0x1, R7, P5 ;  /* 0x000000011a187824 */ /* 0x000fe200028e0607 */
[----:B------:R-:W-:Y:S01]  /*0c40*/  IADD3 R27, P4, PT, R27, R4, RZ ;  /* 0x000000041b1b7210 */ /* 0x000fe20007f9e0ff */
[----:B------:R1:W2:Y:S01]  /*0c50*/  LDG.E R22, desc[UR10][R14.64] ;  /* 0x0000000a0e167981 */ /* 0x0002a2000c1e1900 */
[----:B------:R-:W-:-:S02]  /*0c60*/  @P3 SEL R12, R3, R12, !P2 ;  /* 0x0000000c030c3207 */ /* 0x000fc40005000000 */
[-C--:B------:R-:W-:Y:S01]  /*0c70*/  SEL R24, R24, R13.reuse, !P1 ;  /* 0x0000000d18187207 */ /* 0x080fe20004800000 */
[C---:B------:R-:W-:Y:S01]  /*0c80*/  IMAD.X R3, R28.reuse, 0x1, R5, P4 ;  /* 0x000000011c037824 */ /* 0x040fe200020e0605 */
[----:B------:R-:W-:Y:S02]  /*0c90*/  SEL R21, R28, UR19, !P0 ;  /* 0x000000131c157c07 */ /* 0x000fe4000c000000 */
[----:B------:R-:W-:Y:S02]  /*0ca0*/  @P3 SEL R13, R24, R13, !P2 ;  /* 0x0000000d180d3207 */ /* 0x000fe40005000000 */
[----:B-1----:R-:W-:Y:S01]  /*0cb0*/  SEL R14, R27, UR18, !P0 ;  /* 0x000000121b0e7c07 */ /* 0x002fe2000c000000 */
[----:B------:R-:W2:Y:S01]  /*0cc0*/  LDG.E R20, desc[UR10][R20.64] ;  /* 0x0000000a14147981 */ /* 0x000ea2000c1e1900 */
[----:B------:R-:W-:-:S03]  /*0cd0*/  SEL R15, R3, UR19, !P0 ;  /* 0x00000013030f7c07 */ /* 0x000fc6000c000000 */
[----:B------:R-:W3:Y:S04]  /*0ce0*/  LDG.E R13, desc[UR10][R12.64] ;  /* 0x0000000a0c0d7981 */ /* 0x000ee8000c1e1900 */
[----:B------:R-:W3:Y:S01]  /*0cf0*/  LDG.E R14, desc[UR10][R14.64] ;  /* 0x0000000a0e0e7981 */ /* 0x000ee2000c1e1900 */
[----:B------:R-:W-:-:S04]  /*0d00*/  UIADD3 UR4, UP1, UPT, UR4, 0x8, URZ ;  /* 0x0000000804047890 */ /* 0x000fc8000ff3e0ff */
[----:B------:R-:W-:Y:S02]  /*0d10*/  UIADD3.X UR5, UPT, UPT, URZ, UR5, URZ, UP1, !UPT ;  /* 0x00000005ff057290 */ /* 0x000fe40008ffe4ff */
[----:B------:R-:W-:-:S04]  /*0d20*/  UISETP.NE.U32.AND UP1, UPT, UR4, UR6, UPT ;  /* 0x000000060400728c */ /* 0x000fc8000bf25070 */
[----:B0-----:R-:W-:Y:S01]  /*0d30*/  UISETP.NE.AND.EX UP1, UPT, UR5, UR7, UPT, UP1 ;  /* 0x000000070500728c */ /* 0x001fe2000bf25310 */
[----:B------:R-:W-:Y:S02]  /*0d40*/  LEA R19, P0, R6, R19, 0x3 ;  /* 0x0000001306137211 */ /* 0x000fe400078018ff */
[----:B------:R-:W-:Y:S02]  /*0d50*/  LEA R17, P1, R4, R17, 0x3 ;  /* 0x0000001104117211 */ /* 0x000fe400078218ff */
[----:B------:R-:W-:Y:S02]  /*0d60*/  LEA.HI.X R18, R6, R18, R7, 0x3, P0 ;  /* 0x0000001206127211 */ /* 0x000fe400000f1c07 */
[----:B------:R-:W-:Y:S01]  /*0d70*/  LEA.HI.X R16, R4, R16, R5, 0x3, P1 ;  /* 0x0000001004107211 */ /* 0x000fe200008f1c05 */
[----:B--2---:R-:W-:-:S04]  /*0d80*/  FFMA R22, R22, R20, R25 ;  /* 0x0000001416167223 */ /* 0x004fc80000000019 */
[----:B---3--:R-:W-:Y:S01]  /*0d90*/  FFMA R3, R13, R14, R22 ;  /* 0x0000000e0d037223 */ /* 0x008fe20000000016 */
[----:B------:R-:W-:Y:S06]  /*0da0*/  BRA.U UP1, `(.L_x_34) ;  /* 0xfffffff501587547 */ /* 0x000fec000b83ffff */
.L_x_33:
        /* <DEDUP_REMOVED lines=8> */
[----:B------:R-:W1:Y:S01]  /*0e30*/  LDCU.64 UR14, c[0x0][0x400] ;  /* 0x00008000ff0e77ac */ /* 0x000e620008000a00 */
[----:B------:R-:W-:Y:S01]  /*0e40*/  IMAD.U32 R4, RZ, RZ, UR7 ;  /* 0x00000007ff047e24 */ /* 0x000fe2000f8e00ff */
[----:B------:R-:W-:Y:S01]  /*0e50*/  ISETP.GT.AND P5, PT, R2, -0x1, PT ;  /* 0xffffffff0200780c */ /* 0x000fe20003fa4270 */
[----:B------:R-:W-:Y:S02]  /*0e60*/  UIADD3 UR9, UPT, UPT, UR6, 0x1, URZ ;  /* 0x0000000106097890 */ /* 0x000fe4000fffe0ff */
[----:B------:R-:W-:Y:S02]  /*0e70*/  UIADD3 UR5, UPT, UPT, UR6, 0x2, URZ ;  /* 0x0000000206057890 */ /* 0x000fe4000fffe0ff */
[----:B------:R-:W2:Y:S01]  /*0e80*/  LDC.64 R22, c[0x0][0x3d0] ;  /* 0x0000f400ff167b82 */ /* 0x000ea20000000a00 */
[----:B------:R-:W-:-:S07]  /*0e90*/  UIADD3 UR4, UPT, UPT, UR6, 0x3, URZ ;  /* 0x0000000306047890 */ /* 0x000fce000fffe0ff */
[----:B------:R-:W3:Y:S01]  /*0ea0*/  LDC.64 R6, c[0x0][0x418] ;  /* 0x00010600ff067b82 */ /* 0x000ee20000000a00 */
[----:B-1----:R-:W-:-:S04]  /*0eb0*/  ISETP.GE.U32.AND P0, PT, R2, UR14, PT ;  /* 0x0000000e02007c0c */ /* 0x002fc8000bf06070 */
[----:B------:R-:W-:Y:S01]  /*0ec0*/  ISETP.GE.U32.AND.EX P0, PT, RZ, UR15, PT, P0 ;  /* 0x0000000fff007c0c */ /* 0x000fe2000bf06100 */
[----:B------:R-:W1:Y:S01]  /*0ed0*/  LDCU.64 UR14, c[0x0][0x3b0] ;  /* 0x00007600ff0e77ac */ /* 0x000e620008000a00 */
[C---:B0-----:R-:W-:Y:S02]  /*0ee0*/  ISETP.LE.U32.AND P2, PT, R14.reuse, UR6, PT ;  /* 0x000000060e007c0c */ /* 0x041fe4000bf43070 */
[C---:B------:R-:W-:Y:S02]  /*0ef0*/  ISETP.LE.U32.AND P1, PT, R14.reuse, UR9, PT ;  /* 0x000000090e007c0c */ /* 0x040fe4000bf23070 */
[C---:B------:R-:W-:Y:S02]  /*0f00*/  ISETP.LE.U32.AND P4, PT, R14.reuse, UR5, PT ;  /* 0x000000050e007c0c */ /* 0x040fe4000bf83070 */
[----:B------:R-:W-:Y:S01]  /*0f10*/  ISETP.LE.U32.AND P3, PT, R14, UR4, PT ;  /* 0x000000040e007c0c */ /* 0x000fe2000bf63070 */
[----:B--2---:R-:W-:Y:S01]  /*0f20*/  IMAD R12, R22, UR7, RZ ;  /* 0x00000007160c7c24 */ /* 0x004fe2000f8e02ff */
[-C--:B------:R-:W-:Y:S01]  /*0f30*/  ISETP.GE.U32.AND.EX P2, PT, R4, R15.reuse, PT, P2 ;  /* 0x0000000f0400720c */ /* 0x080fe20003f46120 */
[----:B------:R-:W-:Y:S01]  /*0f40*/  IMAD.WIDE.U32 R4, R22, UR6, R8 ;  /* 0x0000000616047c25 */ /* 0x000fe2000f8e0008 */
[----:B------:R-:W-:-:S02]  /*0f50*/  ISETP.GE.U32.AND.EX P1, PT, RZ, R15, PT, P1 ;  /* 0x0000000fff00720c */ /* 0x000fc40003f26110 */
[-C--:B------:R-:W-:Y:S01]  /*0f60*/  ISETP.GE.U32.AND.EX P4, PT, RZ, R15.reuse, PT, P4 ;  /* 0x0000000fff00720c */ /* 0x080fe20003f86140 */
[----:B------:R-:W-:Y:S01]  /*0f70*/  IMAD R13, R23, UR6, R12 ;  /* 0x00000006170d7c24 */ /* 0x000fe2000f8e020c */
[----:B------:R-:W-:Y:S01]  /*0f80*/  ISETP.GE.U32.AND.EX P3, PT, RZ, R15, PT, P3 ;  /* 0x0000000fff00720c */ /* 0x000fe20003f66130 */
[----:B------:R-:W-:Y:S01]  /*0f90*/  IMAD.WIDE.U32 R14, R22, UR9, R8 ;  /* 0x00000009160e7c25 */ /* 0x000fe2000f8e0008 */
[----:B---3--:R-:W-:-:S03]  /*0fa0*/  SEL R17, R4, R6, !P0 ;  /* 0x0000000604117207 */ /* 0x008fc60004000000 */
[----:B------:R-:W-:Y:S01]  /*0fb0*/  IMAD R20, R23, UR9, R15 ;  /* 0x0000000917147c24 */ /* 0x000fe2000f8e020f */
[-C--:B------:R-:W-:Y:S01]  /*0fc0*/  SEL R19, R14, R6.reuse, !P0 ;  /* 0x000000060e137207 */ /* 0x080fe20004000000 */
[----:B------:R-:W-:Y:S01]  /*0fd0*/  IMAD.IADD R16, R5, 0x1, R13 ;  /* 0x0000000105107824 */ /* 0x000fe200078e020d */
[----:B------:R-:W0:Y:S01]  /*0fe0*/  LDC.64 R14, c[0x0][0x380] ;  /* 0x0000e000ff0e7b82 */ /* 0x000e220000000a00 */
[--C-:B------:R-:W-:Y:S01]  /*0ff0*/  IMAD.WIDE.U32 R12, R22, UR5, R8.reuse ;  /* 0x00000005160c7c25 */ /* 0x100fe2000f8e0008 */
[-C--:B------:R-:W-:Y:S02]  /*1000*/  SEL R20, R20, R7.reuse, !P0 ;  /* 0x0000000714147207 */ /* 0x080fe40004000000 */
[-C--:B------:R-:W-:Y:S01]  /*1010*/  SEL R19, R19, R6.reuse, !P1 ;  /* 0x0000000613137207 */ /* 0x080fe20004800000 */
[----:B------:R-:W-:Y:S01]  /*1020*/  IMAD.WIDE.U32 R4, R22, UR4, R8 ;  /* 0x0000000416047c25 */ /* 0x000fe2000f8e0008 */
[-C--:B------:R-:W-:Y:S02]  /*1030*/  SEL R21, R12, R6.reuse, !P0 ;  /* 0x000000060c157207 */ /* 0x080fe40004000000 */
[-C--:B------:R-:W-:Y:S01]  /*1040*/  SEL R20, R20, R7.reuse, !P1 ;  /* 0x0000000714147207 */ /* 0x080fe20004800000 */
[----:B------:R-:W-:Y:S01]  /*1050*/  IMAD R22, R23, UR5, R13 ;  /* 0x0000000517167c24 */ /* 0x000fe2000f8e020d */
[----:B------:R-:W-:Y:S01]  /*1060*/  SEL R21, R21, R6, !P4 ;  /* 0x0000000615157207 */ /* 0x000fe20006000000 */
[----:B------:R-:W2:Y:S01]  /*1070*/  LDC.64 R12, c[0x0][0x3c8] ;  /* 0x0000f200ff0c7b82 */ /* 0x000ea20000000a00 */
[-C--:B------:R-:W-:Y:S01]  /*1080*/  SEL R16, R16, R7.reuse, !P0 ;  /* 0x0000000710107207 */ /* 0x080fe20004000000 */
[----:B------:R-:W-:Y:S01]  /*1090*/  IMAD R23, R23, UR4, R5 ;  /* 0x0000000417177c24 */ /* 0x000fe2000f8e0205 */
[----:B------:R-:W-:-:S02]  /*10a0*/  SEL R22, R22, R7, !P0 ;  /* 0x0000000716167207 */ /* 0x000fc40004000000 */
[-C--:B------:R-:W-:Y:S02]  /*10b0*/  SEL R18, R19, R6.reuse, P5 ;  /* 0x0000000613127207 */ /* 0x080fe40002800000 */
[-C--:B------:R-:W-:Y:S02]  /*10c0*/  SEL R22, R22, R7.reuse, !P4 ;  /* 0x0000000716167207 */ /* 0x080fe40006000000 */
[-C--:B------:R-:W-:Y:S02]  /*10d0*/  SEL R19, R20, R7.reuse, P5 ;  /* 0x0000000714137207 */ /* 0x080fe40002800000 */
[-C--:B------:R-:W-:Y:S02]  /*10e0*/  SEL R20, R21, R6.reuse, P5 ;  /* 0x0000000615147207 */ /* 0x080fe40002800000 */
[-C--:B------:R-:W-:Y:S01]  /*10f0*/  SEL R21, R22, R7.reuse, P5 ;  /* 0x0000000716157207 */ /* 0x080fe20002800000 */
[----:B0-----:R-:W-:Y:S01]  /*1100*/  IMAD R22, R14, UR7, RZ ;  /* 0x000000070e167c24 */ /* 0x001fe2000f8e02ff */
[-C--:B------:R-:W-:Y:S01]  /*1110*/  SEL R17, R17, R6.reuse, !P2 ;  /* 0x0000000611117207 */ /* 0x080fe20005000000 */
[----:B------:R0:W3:Y:S01]  /*1120*/  LDG.E R5, desc[UR10][R18.64] ;  /* 0x0000000a12057981 */ /* 0x0000e2000c1e1900 */
[----:B------:R-:W-:Y:S01]  /*1130*/  SEL R16, R16, R7, !P2 ;  /* 0x0000000710107207 */ /* 0x000fe20005000000 */
[----:B------:R-:W-:Y:S01]  /*1140*/  IMAD R29, R15, UR6, R22 ;  /* 0x000000060f1d7c24 */ /* 0x000fe2000f8e0216 */
[----:B------:R-:W-:-:S02]  /*1150*/  SEL R26, R17, R6, P5 ;  /* 0x00000006111a7207 */ /* 0x000fc40002800000 */
[----:B------:R-:W-:Y:S01]  /*1160*/  SEL R27, R16, R7, P5 ;  /* 0x00000007101b7207 */ /* 0x000fe20002800000 */
[--C-:B------:R-:W-:Y:S01]  /*1170*/  IMAD.WIDE.U32 R16, R14, UR6, R10.reuse ;  /* 0x000000060e107c25 */ /* 0x100fe2000f8e000a */
[----:B-1----:R-:W-:Y:S02]  /*1180*/  ISETP.GE.U32.AND P1, PT, R0, UR14, PT ;  /* 0x0000000e00007c0c */ /* 0x002fe4000bf26070 */
[----:B------:R-:W-:Y:S01]  /*1190*/  SEL R25, R4, R6, !P0 ;  /* 0x0000000604197207 */ /* 0x000fe20004000000 */
[----:B0-----:R-:W-:Y:S01]  /*11a0*/  IMAD.WIDE.U32 R18, R14, UR9, R10 ;  /* 0x000000090e127c25 */ /* 0x001fe2000f8e000a */
[----:B------:R-:W-:Y:S01]  /*11b0*/  ISETP.GE.U32.AND.EX P1, PT, RZ, UR15, PT, P1 ;  /* 0x0000000fff007c0c */ /* 0x000fe2000bf26110 */
[----:B------:R0:W4:Y:S02]  /*11c0*/  LDG.E R22, desc[UR10][R26.64] ;  /* 0x0000000a1a167981 */ /* 0x000124000c1e1900 */
[----:B------:R-:W-:Y:S02]  /*11d0*/  IMAD.IADD R24, R17, 0x1, R29 ;  /* 0x0000000111187824 */ /* 0x000fe400078e021d */
[----:B------:R-:W-:Y:S01]  /*11e0*/  IMAD R17, R15, UR9, R19 ;  /* 0x000000090f117c24 */ /* 0x000fe2000f8e0213 */
[----:B--2---:R-:W-:Y:S01]  /*11f0*/  SEL R16, R16, R12, !P1 ;  /* 0x0000000c10107207 */ /* 0x004fe20004800000 */
[----:B------:R-:W-:Y:S01]  /*1200*/  IMAD.WIDE.U32 R28, R14, UR5, R10 ;  /* 0x000000050e1c7c25 */ /* 0x000fe2000f8e000a */
[----:B------:R1:W2:Y:S02]  /*1210*/  LDG.E R4, desc[UR10][R20.64] ;  /* 0x0000000a14047981 */ /* 0x0002a4000c1e1900 */
[----:B------:R-:W-:-:S02]  /*1220*/  SEL R19, R17, R13, !P1 ;  /* 0x0000000d11137207 */ /* 0x000fc40004800000 */
[----:B------:R-:W-:Y:S01]  /*1230*/  SEL R17, R24, R13, !P1 ;  /* 0x0000000d18117207 */ /* 0x000fe20004800000 */
[----:B0-----:R-:W-:Y:S01]  /*1240*/  IMAD R26, R15, UR5, R29 ;  /* 0x000000050f1a7c24 */ /* 0x001fe2000f8e021d */
[-C--:B------:R-:W-:Y:S02]  /*1250*/  SEL R18, R18, R12.reuse, !P1 ;  /* 0x0000000c12127207 */ /* 0x080fe40004800000 */
[----:B------:R-:W-:Y:S01]  /*1260*/  SEL R24, R23, R7, !P0 ;  /* 0x0000000717187207 */ /* 0x000fe20004000000 */
[----:B------:R-:W4:Y:S01]  /*1270*/  LDG.E R16, desc[UR10][R16.64] ;  /* 0x0000000a10107981 */ /* 0x000f22000c1e1900 */
[----:B-1----:R-:W-:Y:S01]  /*1280*/  IMAD.WIDE.U32 R20, R14, UR4, R10 ;  /* 0x000000040e147c25 */ /* 0x002fe2000f8e000a */
[----:B------:R-:W-:Y:S02]  /*1290*/  SEL R14, R28, R12, !P1 ;  /* 0x0000000c1c0e7207 */ /* 0x000fe40004800000 */
[----:B------:R-:W3:Y:S01]  /*12a0*/  LDG.E R18, desc[UR10][R18.64] ;  /* 0x0000000a12127981 */ /* 0x000ee2000c1e1900 */
[----:B------:R-:W-:Y:S01]  /*12b0*/  IMAD R23, R15, UR4, RZ ;  /* 0x000000040f177c24 */ /* 0x000fe2000f8e02ff */
[----:B------:R-:W-:-:S02]  /*12c0*/  SEL R15, R26, R13, !P1 ;  /* 0x0000000d1a0f7207 */ /* 0x000fc40004800000 */
[----:B------:R-:W-:Y:S01]  /*12d0*/  @P5 SEL R7, R24, R7, !P3 ;  /* 0x0000000718075207 */ /* 0x000fe20005800000 */
[----:B------:R-:W-:Y:S01]  /*12e0*/  @!P1 IMAD.IADD R13, R21, 0x1, R23 ;  /* 0x00000001150d9824 */ /* 0x000fe200078e0217 */
[----:B------:R-:W-:Y:S01]  /*12f0*/  SEL R12, R20, R12, !P1 ;  /* 0x0000000c140c7207 */ /* 0x000fe20004800000 */
[----:B------:R-:W2:Y:S01]  /*1300*/  LDG.E R14, desc[UR10][R14.64] ;  /* 0x0000000a0e0e7981 */ /* 0x000ea2000c1e1900 */
[----:B------:R-:W-:-:S04]  /*1310*/  @P5 SEL R6, R25, R6, !P3 ;  /* 0x0000000619065207 */ /* 0x000fc80005800000 */
[----:B------:R-:W5:Y:S04]  /*1320*/  LDG.E R12, desc[UR10][R12.64] ;  /* 0x0000000a0c0c7981 */ /* 0x000f68000c1e1900 */
[----:B------:R-:W5:Y:S01]  /*1330*/  LDG.E R7, desc[UR10][R6.64] ;  /* 0x0000000a06077981 */ /* 0x000f62000c1e1900 */
[----:B------:R-:W-:Y:S01]  /*1340*/  UIADD3 UR6, UPT, UPT, UR6, 0x4, URZ ;  /* 0x0000000406067890 */ /* 0x000fe2000fffe0ff */
[----:B------:R-:W-:Y:S01]  /*1350*/  UMOV UR7, URZ ;  /* 0x000000ff00077c82 */ /* 0x000fe20008000000 */
[----:B----4-:R-:W-:-:S04]  /*1360*/  FFMA R16, R22, R16, R3 ;  /* 0x0000001016107223 */ /* 0x010fc80000000003 */
[----:B---3--:R-:W-:-:S04]  /*1370*/  FFMA R5, R5, R18, R16 ;  /* 0x0000001205057223 */ /* 0x008fc80000000010 */
[----:B--2---:R-:W-:-:S04]  /*1380*/  FFMA R4, R4, R14, R5 ;  /* 0x0000000e04047223 */ /* 0x004fc80000000005 */
[----:B-----5:R-:W-:-:S07]  /*1390*/  FFMA R3, R7, R12, R4 ;  /* 0x0000000c07037223 */ /* 0x020fce0000000004 */
.L_x_35:
        /* <DEDUP_REMOVED lines=8> */
[----:B------:R-:W1:Y:S01]  /*1420*/  LDCU.64 UR8, c[0x0][0x400] ;  /* 0x00008000ff0877ac */ /* 0x000e620008000a00 */
[----:B------:R-:W-:Y:S01]  /*1430*/  IMAD.U32 R18, RZ, RZ, UR7 ;  /* 0x00000007ff127e24 */ /* 0x000fe2000f8e00ff */
[----:B------:R-:W-:Y:S01]  /*1440*/  ISETP.GT.AND P4, PT, R2, -0x1, PT ;  /* 0xffffffff0200780c */ /* 0x000fe20003f84270 */
[----:B------:R-:W2:Y:S04]  /*1450*/  LDCU.64 UR4, c[0x0][0x3b0] ;  /* 0x00007600ff0477ac */ /* 0x000ea80008000a00 */
[----:B------:R-:W3:Y:S01]  /*1460*/  LDC.64 R20, c[0x0][0x3f8] ;  /* 0x0000fe00ff147b82 */ /* 0x000ee20000000a00 */
[----:B------:R-:W-:-:S07]  /*1470*/  UIADD3 UR12, UPT, UPT, UR6, 0x1, URZ ;  /* 0x00000001060c7890 */ /* 0x000fce000fffe0ff */
[----:B------:R-:W4:Y:S01]  /*1480*/  LDC.64 R4, c[0x0][0x418] ;  /* 0x00010600ff047b82 */ /* 0x000f220000000a00 */
[----:B-1----:R-:W-:-:S04]  /*1490*/  ISETP.GE.U32.AND P1, PT, R2, UR8, PT ;  /* 0x0000000802007c0c */ /* 0x002fc8000bf26070 */
[----:B------:R-:W-:-:S03]  /*14a0*/  ISETP.GE.U32.AND.EX P1, PT, RZ, UR9, PT, P1 ;  /* 0x00000009ff007c0c */ /* 0x000fc6000bf26110 */
[----:B------:R-:W1:Y:S01]  /*14b0*/  LDC.64 R12, c[0x0][0x380] ;  /* 0x0000e000ff0c7b82 */ /* 0x000e620000000a00 */
[----:B0-----:R-:W-:Y:S01]  /*14c0*/  IMAD R6, R14, UR7, RZ ;  /* 0x000000070e067c24 */ /* 0x001fe2000f8e02ff */
[----:B--2---:R-:W-:Y:S01]  /*14d0*/  ISETP.GE.U32.AND P2, PT, R0, UR4, PT ;  /* 0x0000000400007c0c */ /* 0x004fe2000bf46070 */
[----:B------:R-:W-:-:S03]  /*14e0*/  IMAD.WIDE.U32 R16, R14, UR6, R8 ;  /* 0x000000060e107c25 */ /* 0x000fc6000f8e0008 */
[----:B------:R-:W-:Y:S01]  /*14f0*/  ISETP.GE.U32.AND.EX P2, PT, RZ, UR5, PT, P2 ;  /* 0x00000005ff007c0c */ /* 0x000fe2000bf46120 */
[----:B------:R-:W-:Y:S01]  /*1500*/  IMAD R19, R15, UR6, R6 ;  /* 0x000000060f137c24 */ /* 0x000fe2000f8e0206 */
[C---:B---3--:R-:W-:Y:S01]  /*1510*/  ISETP.LE.U32.AND P0, PT, R20.reuse, UR6, PT ;  /* 0x0000000614007c0c */ /* 0x048fe2000bf03070 */
[----:B------:R-:W0:Y:S01]  /*1520*/  LDC.64 R6, c[0x0][0x3c8] ;  /* 0x0000f200ff067b82 */ /* 0x000e220000000a00 */
[----:B------:R-:W-:Y:S02]  /*1530*/  ISETP.LE.U32.AND P3, PT, R20, UR12, PT ;  /* 0x0000000c14007c0c */ /* 0x000fe4000bf63070 */
[-C--:B------:R-:W-:Y:S01]  /*1540*/  ISETP.GE.U32.AND.EX P0, PT, R18, R21.reuse, PT, P0 ;  /* 0x000000151200720c */ /* 0x080fe20003f06100 */
[----:B------:R-:W-:Y:S01]  /*1550*/  IMAD.IADD R18, R17, 0x1, R19 ;  /* 0x0000000111127824 */ /* 0x000fe200078e0213 */
[----:B------:R-:W-:Y:S02]  /*1560*/  ISETP.GE.U32.AND.EX P3, PT, RZ, R21, PT, P3 ;  /* 0x00000015ff00720c */ /* 0x000fe40003f66130 */
[----:B----4-:R-:W-:Y:S01]  /*1570*/  SEL R19, R16, R4, !P1 ;  /* 0x0000000410137207 */ /* 0x010fe20004800000 */
[----:B------:R-:W-:Y:S01]  /*1580*/  IMAD.WIDE.U32 R16, R14, UR12, R8 ;  /* 0x0000000c0e107c25 */ /* 0x000fe2000f8e0008 */
[----:B------:R-:W-:-:S02]  /*1590*/  SEL R18, R18, R5, !P1 ;  /* 0x0000000512127207 */ /* 0x000fc40004800000 */
[-C--:B------:R-:W-:Y:S02]  /*15a0*/  SEL R19, R19, R4.reuse, !P0 ;  /* 0x0000000413137207 */ /* 0x080fe40004000000 */
[-C--:B------:R-:W-:Y:S01]  /*15b0*/  SEL R14, R18, R5.reuse, !P0 ;  /* 0x00000005120e7207 */ /* 0x080fe20004000000 */
[----:B------:R-:W-:Y:S01]  /*15c0*/  IMAD R18, R15, UR12, R17 ;  /* 0x0000000c0f127c24 */ /* 0x000fe2000f8e0211 */
[-C--:B------:R-:W-:Y:S01]  /*15d0*/  SEL R20, R19, R4.reuse, P4 ;  /* 0x0000000413147207 */ /* 0x080fe20002000000 */
[----:B-1----:R-:W-:Y:S01]  /*15e0*/  IMAD R22, R12, UR7, RZ ;  /* 0x000000070c167c24 */ /* 0x002fe2000f8e02ff */
[----:B------:R-:W-:Y:S01]  /*15f0*/  SEL R21, R14, R5, P4 ;  /* 0x000000050e157207 */ /* 0x000fe20002000000 */
[----:B------:R-:W-:Y:S01]  /*1600*/  IMAD.WIDE.U32 R14, R12, UR6, R10 ;  /* 0x000000060c0e7c25 */ /* 0x000fe2000f8e000a */
[----:B------:R-:W-:-:S03]  /*1610*/  SEL R19, R16, R4, !P1 ;  /* 0x0000000410137207 */ /* 0x000fc60004800000 */
[----:B------:R-:W-:Y:S01]  /*1620*/  IMAD R23, R13, UR6, R22 ;  /* 0x000000060d177c24 */ /* 0x000fe2000f8e0216 */
[----:B------:R-:W-:Y:S01]  /*1630*/  SEL R18, R18, R5, !P1 ;  /* 0x0000000512127207 */ /* 0x000fe20004800000 */
[----:B------:R-:W-:Y:S01]  /*1640*/  IMAD.WIDE.U32 R16, R12, UR12, R10 ;  /* 0x0000000c0c107c25 */ /* 0x000fe2000f8e000a */
[----:B------:R-:W2:Y:S01]  /*1650*/  LDG.E R20, desc[UR10][R20.64] ;  /* 0x0000000a14147981 */ /* 0x000ea2000c1e1900 */
[----:B0-----:R-:W-:Y:S02]  /*1660*/  SEL R14, R14, R6, !P2 ;  /* 0x000000060e0e7207 */ /* 0x001fe40005000000 */
[----:B------:R-:W-:Y:S01]  /*1670*/  IMAD.IADD R12, R15, 0x1, R23 ;  /* 0x000000010f0c7824 */ /* 0x000fe200078e0217 */
[----:B------:R-:W-:Y:S01]  /*1680*/  @P4 SEL R4, R19, R4, !P3 ;  /* 0x0000000413044207 */ /* 0x000fe20005800000 */
[----:B------:R-:W-:Y:S01]  /*1690*/  IMAD R13, R13, UR12, RZ ;  /* 0x0000000c0d0d7c24 */ /* 0x000fe2000f8e02ff */
[----:B------:R-:W-:Y:S02]  /*16a0*/  SEL R6, R16, R6, !P2 ;  /* 0x0000000610067207 */ /* 0x000fe40005000000 */
[----:B------:R-:W-:Y:S01]  /*16b0*/  SEL R15, R12, R7, !P2 ;  /* 0x000000070c0f7207 */ /* 0x000fe20005000000 */
[----:B------:R-:W-:Y:S01]  /*16c0*/  @!P2 IMAD.IADD R7, R17, 0x1, R13 ;  /* 0x000000011107a824 */ /* 0x000fe200078e020d */
[----:B------:R-:W-:-:S03]  /*16d0*/  @P4 SEL R5, R18, R5, !P3 ;  /* 0x0000000512054207 */ /* 0x000fc60005800000 */
[----:B------:R-:W2:Y:S04]  /*16e0*/  LDG.E R14, desc[UR10][R14.64] ;  /* 0x0000000a0e0e7981 */ /* 0x000ea8000c1e1900 */
[----:B------:R-:W3:Y:S04]  /*16f0*/  LDG.E R4, desc[UR10][R4.64] ;  /* 0x0000000a04047981 */ /* 0x000ee8000c1e1900 */
[----:B------:R-:W3:Y:S01]  /*1700*/  LDG.E R6, desc[UR10][R6.64] ;  /* 0x0000000a06067981 */ /* 0x000ee2000c1e1900 */
[----:B------:R-:W-:Y:S01]  /*1710*/  UIADD3 UR6, UPT, UPT, UR6, 0x2, URZ ;  /* 0x0000000206067890 */ /* 0x000fe2000fffe0ff */
[----:B------:R-:W-:Y:S01]  /*1720*/  UMOV UR7, URZ ;  /* 0x000000ff00077c82 */ /* 0x000fe20008000000 */
[----:B--2---:R-:W-:-:S04]  /*1730*/  FFMA R3, R20, R14, R3 ;  /* 0x0000000e14037223 */ /* 0x004fc80000000003 */
[----:B---3--:R-:W-:-:S07]  /*1740*/  FFMA R3, R4, R6, R3 ;  /* 0x0000000604037223 */ /* 0x008fce0000000003 */
.L_x_36:
[----:B------:R-:W-:Y:S05]  /*1750*/  BRA.U UP0, `(.L_x_32) ;  /* 0x0000000100887547 */ /* 0x000fea000b800000 */
[----:B------:R-:W0:Y:S01]  /*1760*/  LDC.64 R16, c[0x0][0x380] ;  /* 0x0000e000ff107b82 */ /* 0x000e220000000a00 */
[----:B------:R-:W1:Y:S01]  /*1770*/  LDCU.64 UR4, c[0x0][0x3b0] ;  /* 0x00007600ff0477ac */ /* 0x000e620008000a00 */
[----:B------:R-:W-:Y:S01]  /*1780*/  IMAD.MOV.U32 R6, RZ, RZ, R10 ;  /* 0x000000ffff067224 */ /* 0x000fe200078e000a */
[----:B------:R-:W-:Y:S01]  /*1790*/  ISETP.GT.AND P3, PT, R2, -0x1, PT ;  /* 0xffffffff0200780c */ /* 0x000fe20003f64270 */
[----:B------:R-:W-:Y:S01]  /*17a0*/  IMAD.MOV.U32 R7, RZ, RZ, R11 ;  /* 0x000000ffff077224 */ /* 0x000fe200078e000b */
[----:B------:R-:W2:Y:S03]  /*17b0*/  LDCU UR8, c[0x0][0x3c8] ;  /* 0x00007900ff0877ac */ /* 0x000ea60008000800 */
[----:B------:R-:W3:Y:S08]  /*17c0*/  LDC.64 R14, c[0x0][0x3f8] ;  /* 0x0000fe00ff0e7b82 */ /* 0x000ef00000000a00 */
[----:B------:R-:W4:Y:S01]  /*17d0*/  LDC.64 R12, c[0x0][0x3d0] ;  /* 0x0000f400ff0c7b82 */ /* 0x000f220000000a00 */
[----:B-1----:R-:W-:-:S04]  /*17e0*/  ISETP.GE.U32.AND P0, PT, R0, UR4, PT ;  /* 0x0000000400007c0c */ /* 0x002fc8000bf06070 */
[----:B------:R-:W-:Y:S01]  /*17f0*/  ISETP.GE.U32.AND.EX P1, PT, RZ, UR5, PT, P0 ;  /* 0x00000005ff007c0c */ /* 0x000fe2000bf26100 */
[C---:B0-----:R-:W-:Y:S01]  /*1800*/  IMAD R4, R16.reuse, UR7, RZ ;  /* 0x0000000710047c24 */ /* 0x041fe2000f8e02ff */
[----:B------:R-:W0:Y:S01]  /*1810*/  LDCU.64 UR4, c[0x0][0x400] ;  /* 0x00008000ff0477ac */ /* 0x000e220008000a00 */
[----:B------:R-:W-:-:S04]  /*1820*/  IMAD.WIDE.U32 R6, R16, UR6, R6 ;  /* 0x0000000610067c25 */ /* 0x000fc8000f8e0006 */
[----:B------:R-:W-:Y:S01]  /*1830*/  IMAD R11, R17, UR6, R4 ;  /* 0x00000006110b7c24 */ /* 0x000fe2000f8e0204 */
[----:B--2---:R-:W-:Y:S01]  /*1840*/  SEL R6, R6, UR8, !P1 ;  /* 0x0000000806067c07 */ /* 0x004fe2000c800000 */
[----:B------:R-:W1:Y:S01]  /*1850*/  LDC.64 R4, c[0x0][0x418] ;  /* 0x00010600ff047b82 */ /* 0x000e620000000a00 */
[----:B---3--:R-:W-:Y:S01]  /*1860*/  ISETP.LE.U32.AND P0, PT, R14, UR6, PT ;  /* 0x000000060e007c0c */ /* 0x008fe2000bf03070 */
[----:B------:R-:W-:Y:S02]  /*1870*/  IMAD.IADD R7, R7, 0x1, R11 ;  /* 0x0000000107077824 */ /* 0x000fe400078e020b */
[----:B------:R-:W-:-:S04]  /*1880*/  IMAD.U32 R14, RZ, RZ, UR7 ;  /* 0x00000007ff0e7e24 */ /* 0x000fc8000f8e00ff */
[----:B------:R-:W2:Y:S01]  /*1890*/  @P1 LDC R7, c[0x0][0x3cc] ;  /* 0x0000f300ff071b82 */ /* 0x000ea20000000800 */
[----:B----4-:R-:W-:Y:S01]  /*18a0*/  IMAD R10, R12, UR7, RZ ;  /* 0x000000070c0a7c24 */ /* 0x010fe2000f8e02ff */
[----:B------:R-:W-:Y:S01]  /*18b0*/  ISETP.GE.U32.AND.EX P0, PT, R14, R15, PT, P0 ;  /* 0x0000000f0e00720c */ /* 0x000fe20003f06100 */
[----:B------:R-:W-:Y:S01]  /*18c0*/  IMAD.WIDE.U32 R8, R12, UR6, R8 ;  /* 0x000000060c087c25 */ /* 0x000fe2000f8e0008 */
[----:B0-----:R-:W-:-:S03]  /*18d0*/  ISETP.GE.U32.AND P2, PT, R2, UR4, PT ;  /* 0x0000000402007c0c */ /* 0x001fc6000bf46070 */
[----:B------:R-:W-:Y:S01]  /*18e0*/  IMAD R13, R13, UR6, R10 ;  /* 0x000000060d0d7c24 */ /* 0x000fe2000f8e020a */
[----:B------:R-:W-:-:S03]  /*18f0*/  ISETP.GE.U32.AND.EX P2, PT, RZ, UR5, PT, P2 ;  /* 0x00000005ff007c0c */ /* 0x000fc6000bf46120 */
[----:B------:R-:W-:Y:S01]  /*1900*/  IMAD.IADD R10, R9, 0x1, R13 ;  /* 0x00000001090a7824 */ /* 0x000fe200078e020d */
[----:B-1----:R-:W-:-:S04]  /*1910*/  SEL R9, R8, R4, P3 ;  /* 0x0000000408097207 */ /* 0x002fc80001800000 */
[-C--:B------:R-:W-:Y:S02]  /*1920*/  SEL R8, R10, R5.reuse, P3 ;  /* 0x000000050a087207 */ /* 0x080fe40001800000 */
[----:B------:R-:W-:Y:S02]  /*1930*/  @!P0 SEL R4, R9, R4, !P2 ;  /* 0x0000000409048207 */ /* 0x000fe40005000000 */
[----:B------:R-:W-:Y:S01]  /*1940*/  @!P0 SEL R5, R8, R5, !P2 ;  /* 0x0000000508058207 */ /* 0x000fe20005000000 */
[----:B--2---:R-:W2:Y:S04]  /*1950*/  LDG.E R6, desc[UR10][R6.64] ;  /* 0x0000000a06067981 */ /* 0x004ea8000c1e1900 */
[----:B------:R-:W2:Y:S02]  /*1960*/  LDG.E R4, desc[UR10][R4.64] ;  /* 0x0000000a04047981 */ /* 0x000ea4000c1e1900 */
[----:B--2---:R-:W-:-:S07]  /*1970*/  FFMA R3, R4, R6, R3 ;  /* 0x0000000604037223 */ /* 0x004fce0000000003 */
.L_x_32:
[----:B------:R-:W0:Y:S02]  /*1980*/  LDCU.64 UR4, c[0x0][0x3a8] ;  /* 0x00007500ff0477ac */ /* 0x000e240008000a00 */
[----:B0-----:R-:W0:Y:S01]  /*1990*/  I2F.U64 R6, UR4 ;  /* 0x0000000400067d12 */ /* 0x001e220008301000 */
[----:B------:R-:W-:Y:S01]  /*19a0*/  UMOV UR5, 0x3f800000 ;  /* 0x3f80000000057882 */ /* 0x000fe20000000000 */
[----:B------:R-:W1:Y:S01]  /*19b0*/  LDCU UR4, c[0x0][0x470] ;  /* 0x00008e00ff0477ac */ /* 0x000e620008000800 */
[----:B------:R-:W-:-:S05]  /*19c0*/  IMAD.U32 R9, RZ, RZ, UR5 ;  /* 0x00000005ff097e24 */ /* 0x000fca000f8e00ff */
[----:B0-----:R-:W0:Y:S08]  /*19d0*/  MUFU.RCP R5, R6 ;  /* 0x0000000600057308 */ /* 0x001e300000001000 */
[----:B------:R-:W2:Y:S01]  /*19e0*/  FCHK P0, -R9, R6 ;  /* 0x0000000609007302 */ /* 0x000ea20000000100 */
[----:B0-----:R-:W-:-:S04]  /*19f0*/  FFMA R4, -R6, R5, 1 ;  /* 0x3f80000006047423 */ /* 0x001fc80000000105 */
[----:B------:R-:W-:Y:S01]  /*1a00*/  FFMA R4, R5, R4, R5 ;  /* 0x0000000405047223 */ /* 0x000fe20000000005 */
[----:B-1----:R-:W-:-:S03]  /*1a10*/  FMUL R5, R3, UR4 ;  /* 0x0000000403057c20 */ /* 0x002fc60008400000 */
[----:B------:R-:W-:-:S04]  /*1a20*/  FFMA R7, R4, -1, RZ ;  /* 0xbf80000004077823 */ /* 0x000fc800000000ff */
[----:B------:R-:W-:-:S04]  /*1a30*/  FFMA R8, -R6, R7, -1 ;  /* 0xbf80000006087423 */ /* 0x000fc80000000107 */
[----:B------:R-:W-:Y:S01]  /*1a40*/  FFMA R4, R4, R8, R7 ;  /* 0x0000000804047223 */ /* 0x000fe20000000007 */
[----:B--2---:R-:W-:Y:S06]  /*1a50*/  @!P0 BRA `(.L_x_37) ;  /* 0x00000000000c8947 */ /* 0x004fec0003800000 */
[----:B------:R-:W-:-:S07]  /*1a60*/  MOV R4, 0x1a80 ;  /* 0x00001a8000047802 */ /* 0x000fce0000000f00 */
[----:B------:R-:W-:Y:S05]  /*1a70*/  CALL.REL.NOINC `($__internal_4_$__cuda_sm3x_div_rn_noftz_f32_slowpath) ;  /* 0x0000000000507944 */ /* 0x000fea0003c00000 */
[----:B------:R-:W-:-:S07]  /*1a80*/  IMAD.MOV.U32 R4, RZ, RZ, R3 ;  /* 0x000000ffff047224 */ /* 0x000fce00078e0003 */
.L_x_37:
[----:B------:R-:W0:Y:S01]  /*1a90*/  LDC.64 R6, c[0x0][0x440] ;  /* 0x00011000ff067b82 */ /* 0x000e220000000a00 */
[----:B------:R-:W0:Y:S01]  /*1aa0*/  LDCU.64 UR4, c[0x0][0x420] ;  /* 0x00008400ff0477ac */ /* 0x000e220008000a00 */
[C---:B------:R-:W-:Y:S01]  /*1ab0*/  ISETP.GT.AND P2, PT, R2.reuse, -0x1, PT ;  /* 0xffffffff0200780c */ /* 0x040fe20003f44270 */
[----:B------:R-:W1:Y:S05]  /*1ac0*/  LDCU.64 UR6, c[0x0][0x448] ;  /* 0x00008900ff0677ac */ /* 0x000e6a0008000a00 */
[----:B------:R-:W2:Y:S01]  /*1ad0*/  LDC.64 R8, c[0x0][0x468] ;  /* 0x00011a00ff087b82 */ /* 0x000ea20000000a00 */
[C---:B-1----:R-:W-:Y:S01]  /*1ae0*/  ISETP.GE.U32.AND P0, PT, R2.reuse, UR6, PT ;  /* 0x0000000602007c0c */ /* 0x042fe2000bf06070 */
[----:B0-----:R-:W-:-:S03]  /*1af0*/  IMAD.WIDE.U32 R6, R2, UR4, R6 ;  /* 0x0000000402067c25 */ /* 0x001fc6000f8e0006 */
[----:B------:R-:W-:Y:S01]  /*1b00*/  ISETP.GE.U32.AND.EX P0, PT, RZ, UR7, PT, P0 ;  /* 0x00000007ff007c0c */ /* 0x000fe2000bf06100 */
[----:B------:R-:W-:Y:S01]  /*1b10*/  IMAD R3, R2, UR5, R7 ;  /* 0x0000000502037c24 */ /* 0x000fe2000f8e0207 */
[----:B------:R-:W-:-:S04]  /*1b20*/  LEA R7, P1, R0, R6, 0x2 ;  /* 0x0000000600077211 */ /* 0x000fc800078210ff */
[----:B------:R-:W-:Y:S02]  /*1b30*/  LEA.HI.X R0, R0, R3, RZ, 0x2, P1 ;  /* 0x0000000300007211 */ /* 0x000fe400008f14ff */
[----:B--2---:R-:W-:Y:S02]  /*1b40*/  @P2 SEL R8, R7, R8, !P0 ;  /* 0x0000000807082207 */ /* 0x004fe40004000000 */
[----:B------:R-:W-:-:S03]  /*1b50*/  @P2 SEL R9, R0, R9, !P0 ;  /* 0x0000000900092207 */ /* 0x000fc60004000000 */
[----:B------:R-:W-:Y:S02]  /*1b60*/  IMAD.MOV.U32 R2, RZ, RZ, R8 ;  /* 0x000000ffff027224 */ /* 0x000fe400078e0008 */
[----:B------:R-:W-:-:S05]  /*1b70*/  IMAD.MOV.U32 R3, RZ, RZ, R9 ;  /* 0x000000ffff037224 */ /* 0x000fca00078e0009 */
[----:B------:R-:W2:Y:S02]  /*1b80*/  LDG.E R0, desc[UR10][R2.64] ;  /* 0x0000000a02007981 */ /* 0x000ea4000c1e1900 */
[----:B--2---:R-:W-:-:S05]  /*1b90*/  FFMA R5, R5, R4, R0 ;  /* 0x0000000405057223 */ /* 0x004fca0000000000 */
[----:B------:R-:W-:Y:S01]  /*1ba0*/  STG.E desc[UR10][R2.64], R5 ;  /* 0x0000000502007986 */ /* 0x000fe2000c10190a */
[----:B------:R-:W-:Y:S05]  /*1bb0*/  EXIT ;  /* 0x000000000000794d */ /* 0x000fea0003800000 */
        .weak           $__internal_4_$__cuda_sm3x_div_rn_noftz_f32_slowpath
        .type           $__internal_4_$__cuda_sm3x_div_rn_noftz_f32_slowpath,@function
        .size           $__internal_4_$__cuda_sm3x_div_rn_noftz_f32_slowpath,(.L_x_398 - $__internal_4_$__cuda_sm3x_div_rn_noftz_f32_slowpath)
$__internal_4_$__cuda_sm3x_div_rn_noftz_f32_slowpath:
[--C-:B------:R-:W-:Y:S01]  /*1bc0*/  SHF.R.U32.HI R3, RZ, 0x17, R6.reuse ;  /* 0x00000017ff037819 */ /* 0x100fe20000011606 */
[----:B------:R-:W-:-:S03]  /*1bd0*/  IMAD.MOV.U32 R9, RZ, RZ, R6 ;  /* 0x000000ffff097224 */ /* 0x000fc600078e0006 */
[----:B------:R-:W-:-:S05]  /*1be0*/  LOP3.LUT R7, R3, 0xff, RZ, 0xc0, !PT ;  /* 0x000000ff03077812 */ /* 0x000fca00078ec0ff */
[----:B------:R-:W-:-:S05]  /*1bf0*/  VIADD R10, R7, 0xffffffff ;  /* 0xffffffff070a7836 */ /* 0x000fca0000000000 */
[----:B------:R-:W-:-:S13]  /*1c00*/  ISETP.GT.U32.AND P0, PT, R10, 0xfd, PT ;  /* 0x000000fd0a00780c */ /* 0x000fda0003f04070 */
[----:B------:R-:W-:Y:S01]  /*1c10*/  @!P0 IMAD.MOV.U32 R8, RZ, RZ, RZ ;  /* 0x000000ffff088224 */ /* 0x000fe200078e00ff */
[----:B------:R-:W-:Y:S06]  /*1c20*/  @!P0 BRA `(.L_x_38) ;  /* 0x0000000000408947 */ /* 0x000fec0003800000 */
[----:B------:R-:W-:Y:S01]  /*1c30*/  FSETP.GTU.FTZ.AND P0, PT, |R6|, +INF , PT ;  /* 0x7f8000000600780b */ /* 0x000fe20003f1c200 */
[----:B------:R-:W-:-:S12]  /*1c40*/  IMAD.MOV.U32 R3, RZ, RZ, R6 ;  /* 0x000000ffff037224 */ /* 0x000fd800078e0006 */
[----:B------:R-:W-:Y:S05]  /*1c50*/  @P0 BRA `(.L_x_39) ;  /* 0x0000000400240947 */ /* 0x000fea0003800000 */
[----:B------:R-:W-:-:S05]  /*1c60*/  IMAD.MOV.U32 R6, RZ, RZ, -0x40800000 ;  /* 0xbf800000ff067424 */ /* 0x000fca00078e00ff */
        /* <DEDUP_REMOVED lines=11> */
[----:B------:R-:W-:-:S07]  /*1d20*/  @!P0 VIADD R8, R8, 0x40 ;  /* 0x0000004008088836 */ /* 0x000fce0000000000 */
.L_x_38:
        /* <DEDUP_REMOVED lines=14> */
[----:B------:R-:W-:-:S05]  /*1e10*/  LOP3.LUT R10, R10, 0xff, RZ, 0xc0, !PT ;  /* 0x000000ff0a0a7812 */ /* 0x000fca00078ec0ff */
[----:B------:R-:W-:-:S04]  /*1e20*/  IMAD.IADD R13, R10, 0x1, R7 ;  /* 0x000000010a0d7824 */ /* 0x000fc800078e0207 */
        /* <DEDUP_REMOVED lines=10> */
[-CC-:B------:R-:W-:Y:S01]  /*1ed0*/  FFMA.RZ R7, R3, R11.reuse, R12.reuse ;  /* 0x0000000b03077223 */ /* 0x180fe2000000c00c */
[----:B------:R-:W-:Y:S02]  /*1ee0*/  VIADD R10, R13, 0x20 ;  /* 0x000000200d0a7836 */ /* 0x000fe40000000000 */
[-CC-:B------:R-:W-:Y:S01]  /*1ef0*/  FFMA.RM R8, R3, R11.reuse, R12.reuse ;  /* 0x0000000b03087223 */ /* 0x180fe2000000400c */
[----:B------:R-:W-:Y:S02]  /*1f00*/  ISETP.NE.AND P2, PT, R13, RZ, PT ;  /* 0x000000ff0d00720c */ /* 0x000fe40003f45270 */
[----:B------:R-:W-:Y:S01]  /*1f10*/  LOP3.LUT R9, R7, 0x7fffff, RZ, 0xc0, !PT ;  /* 0x007fffff07097812 */ /* 0x000fe200078ec0ff */
[----:B------:R-:W-:Y:S01]  /*1f20*/  FFMA.RP R7, R3, R11, R12 ;  /* 0x0000000b03077223 */ /* 0x000fe2000000800c */
[----:B------:R-:W-:Y:S01]  /*1f30*/  IMAD.MOV R3, RZ, RZ, -R13 ;  /* 0x000000ffff037224 */ /* 0x000fe200078e0a0d */
[----:B------:R-:W-:Y:S02]  /*1f40*/  ISETP.NE.AND P1, PT, R13, RZ, PT ;  /* 0x000000ff0d00720c */ /* 0x000fe40003f25270 */
        /* <DEDUP_REMOVED lines=10> */
[----:B------:R-:W-:-:S05]  /*1ff0*/  LOP3.LUT R3, R3, R8, RZ, 0xc0, !PT ;  /* 0x0000000803037212 */ /* 0x000fca00078ec0ff */
[----:B------:R-:W-:-:S05]  /*2000*/  IMAD.IADD R3, R10, 0x1, R3 ;  /* 0x000000010a037824 */ /* 0x000fca00078e0203 */
[----:B------:R-:W-:Y:S01]  /*2010*/  LOP3.LUT R6, R3, R6, RZ, 0xfc, !PT ;  /* 0x0000000603067212 */ /* 0x000fe200078efcff */
[----:B------:R-:W-:Y:S06]  /*2020*/  BRA `(.L_x_45) ;  /* 0x0000000000347947 */ /* 0x000fec0003800000 */
.L_x_44:
[----:B------:R-:W-:-:S04]  /*2030*/  LOP3.LUT R6, R6, 0x80000000, RZ, 0xc0, !PT ;  /* 0x8000000006067812 */ /* 0x000fc800078ec0ff */
[----:B------:R-:W-:Y:S01]  /*2040*/  LOP3.LUT R6, R6, 0x7f800000, RZ, 0xfc, !PT ;  /* 0x7f80000006067812 */ /* 0x000fe200078efcff */
[----:B------:R-:W-:Y:S06]  /*2050*/  BRA `(.L_x_45) ;  /* 0x0000000000287947 */ /* 0x000fec0003800000 */
.L_x_43:
[----:B------:R-:W-:Y:S01]  /*2060*/  IMAD R6, R7, 0x800000, R6 ;  /* 0x0080000007067824 */ /* 0x000fe200078e0206 */
[----:B------:R-:W-:Y:S06]  /*2070*/  BRA `(.L_x_45) ;  /* 0x0000000000207947 */ /* 0x000fec0003800000 */
.L_x_42:
[----:B------:R-:W-:-:S04]  /*2080*/  LOP3.LUT R6, R9, 0x80000000, R6, 0x48, !PT ;  /* 0x8000000009067812 */ /* 0x000fc800078e4806 */
[----:B------:R-:W-:Y:S01]  /*2090*/  LOP3.LUT R6, R6, 0x7f800000, RZ, 0xfc, !PT ;  /* 0x7f80000006067812 */ /* 0x000fe200078efcff */
[----:B------:R-:W-:Y:S06]  /*20a0*/  BRA `(.L_x_45) ;  /* 0x0000000000147947 */ /* 0x000fec0003800000 */
.L_x_41:
[----:B------:R-:W-:Y:S01]  /*20b0*/  LOP3.LUT R6, R9, 0x80000000, R6, 0x48, !PT ;  /* 0x8000000009067812 */ /* 0x000fe200078e4806 */
[----:B------:R-:W-:Y:S06]  /*20c0*/  BRA `(.L_x_45) ;  /* 0x00000000000c7947 */ /* 0x000fec0003800000 */
.L_x_40:
[----:B------:R-:W0:Y:S01]  /*20d0*/  MUFU.RSQ R6, -QNAN ;  /* 0xffc0000000067908 */ /* 0x000e220000001400 */
[----:B------:R-:W-:Y:S05]  /*20e0*/  BRA `(.L_x_45) ;  /* 0x0000000000047947 */ /* 0x000fea0003800000 */
.L_x_39:
[----:B------:R-:W-:-:S07]  /*20f0*/  FADD.FTZ R6, R3, -1 ;  /* 0xbf80000003067421 */ /* 0x000fce0000010000 */
.L_x_45:
[----:B0-----:R-:W-:Y:S02]  /*2100*/  IMAD.MOV.U32 R3, RZ, RZ, R6 ;  /* 0x000000ffff037224 */ /* 0x001fe400078e0006 */
[----:B------:R-:W-:Y:S02]  /*2110*/  IMAD.MOV.U32 R6, RZ, RZ, R4 ;  /* 0x000000ffff067224 */ /* 0x000fe400078e0004 */
[----:B------:R-:W-:-:S04]  /*2120*/  IMAD.MOV.U32 R7, RZ, RZ, 0x0 ;  /* 0x00000000ff077424 */ /* 0x000fc800078e00ff */
[----:B------:R-:W-:Y:S05]  /*2130*/  RET.REL.NODEC R6 `(_Z20weight_update_kernel6TensorS_S_f) ;  /* 0xffffffdc06b07950 */ /* 0x000fea0003c3ffff */
.L_x_46:
        /* <DEDUP_REMOVED lines=12> */
.L_x_398:


//--------------------- .text._Z17mean_square_errorPfS_m --------------------------
	.section	.text._Z17mean_square_errorPfS_m,"ax",@progbits
	.align	128
        .global         _Z17mean_square_errorPfS_m
        .type           _Z17mean_square_errorPfS_m,@function
        .size           _Z17mean_square_errorPfS_m,(.L_x_428 - _Z17mean_square_errorPfS_m)
        .other          _Z17mean_square_errorPfS_m,@"STO_CUDA_ENTRY STV_DEFAULT"
_Z17mean_square_errorPfS_m:
.text._Z17mean_square_errorPfS_m:
[----:B------:R-:W-:Y:S01]  /*0000*/  LDC R1, c[0x0][0x37c] ;  /* 0x0000df00ff017b82 */ /* 0x000fe20000000800 */
[----:B------:R-:W-:Y:S05]  /*0010*/  EXIT ;  /* 0x000000000000794d */ /* 0x000fea0003800000 */
.L_x_47:
        /* <DEDUP_REMOVED lines=14> */
.L_x_428:


//--------------------- .text._Z13cross_entropyPfS_m --------------------------
	.section	.text._Z13cross_entropyPfS_m,"ax",@progbits
	.align	128
        .global         _Z13cross_entropyPfS_m
        .type           _Z13cross_entropyPfS_m,@function
        .size           _Z13cross_entropyPfS_m,(.L_x_429 - _Z13cross_entropyPfS_m)
        .other          _Z13cross_entropyPfS_m,@"STO_CUDA_ENTRY STV_DEFAULT"
_Z13cross_entropyPfS_m:
.text._Z13cross_entropyPfS_m:
[----:B------:R-:W-:Y:S01]  /*0000*/  LDC R1, c[0x0][0x37c] ;  /* 0x0000df00ff017b82 */ /* 0x000fe20000000800 */
[----:B------:R-:W-:Y:S05]  /*0010*/  EXIT ;  /* 0x000000000000794d */ /* 0x000fea0003800000 */
.L_x_48:
        /* <DEDUP_REMOVED lines=14> */
.L_x_429:


//--------------------- .text._Z20sigmoid_square_error6TensorS_Pi --------------------------
	.section	.text._Z20sigmoid_square_error6TensorS_Pi,"ax",@progbits
	.align	128
        .global         _Z20sigmoid_square_error6TensorS_Pi
        .type           _Z20sigmoid_square_error6TensorS_Pi,@function
        .size           _Z20sigmoid_square_error6TensorS_Pi,(.L_x_430 - _Z20sigmoid_square_error6TensorS_Pi)
        .other          _Z20sigmoid_square_error6TensorS_Pi,@"STO_CUDA_ENTRY STV_DEFAULT"
_Z20sigmoid_square_error6TensorS_Pi:
.text._Z20sigmoid_square_error6TensorS_Pi:
        /* <DEDUP_REMOVED lines=18> */
[----:B------:R-:W-:Y:S01]  /*0120*/  IMAD.SHL.U32 R0, R4, 0x4, RZ ;  /* 0x0000000404007824 */ /* 0x000fe200078e00ff */
[----:B------:R-:W-:Y:S01]  /*0130*/  SHF.R.U32.HI R3, RZ, 0x1e, R4 ;  /* 0x0000001eff037819 */ /* 0x000fe20000011604 */
[----:B------:R-:W1:Y:S03]  /*0140*/  LDCU.64 UR4, c[0x0][0x358] ;  /* 0x00006b00ff0477ac */ /* 0x000e660008000a00 */
[----:B0-----:R-:W-:-:S04]  /*0150*/  IADD3 R6, P0, PT, R0, UR6, RZ ;  /* 0x0000000600067c10 */ /* 0x001fc8000ff1e0ff */
[----:B------:R-:W-:-:S06]  /*0160*/  IADD3.X R7, PT, PT, R3, UR7, RZ, P0, !PT ;  /* 0x0000000703077c10 */ /* 0x000fcc00087fe4ff */
[----:B-1----:R-:W2:Y:S02]  /*0170*/  LDG.E R7, desc[UR4][R6.64] ;  /* 0x0000000406077981 */ /* 0x002ea4000c1e1900 */
[----:B--2---:R-:W-:-:S13]  /*0180*/  ISETP.NE.AND P0, PT, R2, R7, PT ;  /* 0x000000070200720c */ /* 0x004fda0003f05270 */
[----:B------:R-:W-:Y:S05]  /*0190*/  @P0 BRA `(.L_x_49) ;  /* 0x0000000000980947 */ /* 0x000fea0003800000 */
[----:B------:R-:W0:Y:S01]  /*01a0*/  LDC.64 R6, c[0x0][0x3a0] ;  /* 0x0000e800ff067b82 */ /* 0x000e220000000a00 */
[----:B------:R-:W0:Y:S01]  /*01b0*/  LDCU.64 UR6, c[0x0][0x380] ;  /* 0x00007000ff0677ac */ /* 0x000e220008000a00 */
[C---:B------:R-:W-:Y:S02]  /*01c0*/  ISETP.GT.AND P2, PT, R2.reuse, -0x1, PT ;  /* 0xffffffff0200780c */ /* 0x040fe40003f44270 */
[C---:B------:R-:W-:Y:S01]  /*01d0*/  ISETP.GE.U32.AND P0, PT, R2.reuse, UR8, PT ;  /* 0x0000000802007c0c */ /* 0x040fe2000bf06070 */
[----:B------:R-:W1:Y:S03]  /*01e0*/  LDCU.64 UR12, c[0x0][0x3d0] ;  /* 0x00007a00ff0c77ac */ /* 0x000e660008000a00 */
[----:B------:R-:W2:Y:S01]  /*01f0*/  LDC.64 R10, c[0x0][0x3c8] ;  /* 0x0000f200ff0a7b82 */ /* 0x000ea20000000a00 */
[----:B------:R-:W-:Y:S01]  /*0200*/  ISETP.GE.U32.AND.EX P0, PT, RZ, UR9, PT, P0 ;  /* 0x00000009ff007c0c */ /* 0x000fe2000bf06100 */
[----:B------:R-:W3:Y:S01]  /*0210*/  LDCU.64 UR10, c[0x0][0x400] ;  /* 0x00008000ff0a77ac */ /* 0x000ee20008000a00 */
[----:B0-----:R-:W-:-:S04]  /*0220*/  IMAD.WIDE.U32 R6, R2, UR6, R6 ;  /* 0x0000000602067c25 */ /* 0x001fc8000f8e0006 */
[----:B------:R-:W-:Y:S01]  /*0230*/  IMAD R8, R2, UR7, R7 ;  /* 0x0000000702087c24 */ /* 0x000fe2000f8e0207 */
[----:B------:R-:W-:Y:S01]  /*0240*/  IADD3 R7, P1, PT, R0, R6, RZ ;  /* 0x0000000600077210 */ /* 0x000fe20007f3e0ff */
[----:B------:R-:W0:Y:S03]  /*0250*/  LDCU.64 UR6, c[0x0][0x3f8] ;  /* 0x00007f00ff0677ac */ /* 0x000e260008000a00 */
[----:B--2---:R-:W-:Y:S01]  /*0260*/  @P2 SEL R10, R7, R10, !P0 ;  /* 0x0000000a070a2207 */ /* 0x004fe20004000000 */
[----:B------:R-:W-:-:S04]  /*0270*/  IMAD.X R6, R3, 0x1, R8, P1 ;  /* 0x0000000103067824 */ /* 0x000fc800008e0608 */
[----:B------:R-:W-:Y:S01]  /*0280*/  IMAD.MOV.U32 R8, RZ, RZ, R10 ;  /* 0x000000ffff087224 */ /* 0x000fe200078e000a */
[----:B------:R-:W-:Y:S02]  /*0290*/  @P2 SEL R11, R6, R11, !P0 ;  /* 0x0000000b060b2207 */ /* 0x000fe40004000000 */
[----:B------:R-:W2:Y:S03]  /*02a0*/  LDC.64 R6, c[0x0][0x418] ;  /* 0x00010600ff067b82 */ /* 0x000ea60000000a00 */
[----:B------:R-:W-:-:S05]  /*02b0*/  IMAD.MOV.U32 R9, RZ, RZ, R11 ;  /* 0x000000ffff097224 */ /* 0x000fca00078e000b */
[----:B------:R-:W4:Y:S01]  /*02c0*/  LDG.E R8, desc[UR4][R8.64] ;  /* 0x0000000408087981 */ /* 0x000f22000c1e1900 */
[----:B------:R-:W1:Y:S01]  /*02d0*/  LDC.64 R10, c[0x0][0x3f0] ;  /* 0x0000fc00ff0a7b82 */ /* 0x000e620000000a00 */
[----:B---3--:R-:W-:Y:S02]  /*02e0*/  ISETP.GE.U32.AND P0, PT, R4, UR10, PT ;  /* 0x0000000a04007c0c */ /* 0x008fe4000bf06070 */
[C---:B0-----:R-:W-:Y:S02]  /*02f0*/  ISETP.GE.U32.AND P1, PT, R2.reuse, UR6, PT ;  /* 0x0000000602007c0c */ /* 0x041fe4000bf26070 */
[----:B------:R-:W-:Y:S02]  /*0300*/  ISETP.GE.U32.AND.EX P0, PT, RZ, UR11, PT, P0 ;  /* 0x0000000bff007c0c */ /* 0x000fe4000bf06100 */
[----:B------:R-:W-:Y:S01]  /*0310*/  ISETP.GE.U32.AND.EX P1, PT, RZ, UR7, PT, P1 ;  /* 0x00000007ff007c0c */ /* 0x000fe2000bf26110 */
[----:B-1----:R-:W-:-:S04]  /*0320*/  IMAD.WIDE.U32 R10, R2, UR12, R10 ;  /* 0x0000000c020a7c25 */ /* 0x002fc8000f8e000a */
[----:B------:R-:W-:Y:S01]  /*0330*/  IMAD R4, R2, UR13, R11 ;  /* 0x0000000d02047c24 */ /* 0x000fe2000f8e020b */
[----:B------:R-:W-:-:S04]  /*0340*/  IADD3 R5, P3, PT, R0, R10, RZ ;  /* 0x0000000a00057210 */ /* 0x000fc80007f7e0ff */
[----:B--2---:R-:W-:Y:S01]  /*0350*/  SEL R5, R5, R6, !P0 ;  /* 0x0000000605057207 */ /* 0x004fe20004000000 */
[----:B------:R-:W-:-:S03]  /*0360*/  IMAD.X R0, R3, 0x1, R4, P3 ;  /* 0x0000000103007824 */ /* 0x000fc600018e0604 */
[----:B------:R-:W-:Y:S02]  /*0370*/  @P2 SEL R6, R5, R6, !P1 ;  /* 0x0000000605062207 */ /* 0x000fe40004800000 */
[----:B------:R-:W-:-:S04]  /*0380*/  SEL R0, R0, R7, !P0 ;  /* 0x0000000700007207 */ /* 0x000fc80004000000 */
[----:B------:R-:W-:Y:S01]  /*0390*/  @P2 SEL R7, R0, R7, !P1 ;  /* 0x0000000700072207 */ /* 0x000fe20004800000 */
[----:B----4-:R-:W-:-:S04]  /*03a0*/  FADD R3, R8, -1 ;  /* 0xbf80000008037421 */ /* 0x010fc80000000000 */
[C---:B------:R-:W-:Y:S01]  /*03b0*/  FMUL R3, R8.reuse, R3 ;  /* 0x0000000308037220 */ /* 0x040fe20000400000 */
[----:B------:R-:W-:-:S04]  /*03c0*/  FADD R8, -R8, 1 ;  /* 0x3f80000008087421 */ /* 0x000fc80000000100 */
[----:B------:R-:W-:-:S05]  /*03d0*/  FMUL R3, R3, R8 ;  /* 0x0000000803037220 */ /* 0x000fca0000400000 */
[----:B------:R-:W-:Y:S01]  /*03e0*/  STG.E desc[UR4][R6.64], R3 ;  /* 0x0000000306007986 */ /* 0x000fe2000c101904 */
[----:B------:R-:W-:Y:S05]  /*03f0*/  EXIT ;  /* 0x000000000000794d */ /* 0x000fea0003800000 */
.L_x_49:
[C---:B------:R-:W-:Y:S01]  /*0400*/  ISETP.GE.U32.AND P0, PT, R2.reuse, UR8, PT ;  /* 0x0000000802007c0c */ /* 0x040fe2000bf06070 */
[----:B------:R-:W0:Y:S01]  /*0410*/  LDC.64 R8, c[0x0][0x3a0] ;  /* 0x0000e800ff087b82 */ /* 0x000e220000000a00 */
[----:B------:R-:W0:Y:S02]  /*0420*/  LDCU.64 UR6, c[0x0][0x380] ;  /* 0x00007000ff0677ac */ /* 0x000e240008000a00 */
[----:B------:R-:W-:Y:S01]  /*0430*/  ISETP.GE.U32.AND.EX P0, PT, RZ, UR9, PT, P0 ;  /* 0x00000009ff007c0c */ /* 0x000fe2000bf06100 */
[----:B------:R-:W1:Y:S03]  /*0440*/  LDCU.64 UR12, c[0x0][0x3d0] ;  /* 0x00007a00ff0c77ac */ /* 0x000e660008000a00 */
[----:B------:R-:W-:Y:S01]  /*0450*/  ISETP.GT.AND P0, PT, R2, -0x1, !P0 ;  /* 0xffffffff0200780c */ /* 0x000fe20004704270 */
[----:B------:R-:W2:-:S12]  /*0460*/  LDCU.64 UR10, c[0x0][0x400] ;  /* 0x00008000ff0a77ac */ /* 0x000e980008000a00 */
[----:B------:R-:W3:Y:S02]  /*0470*/  @!P0 LDC.64 R6, c[0x0][0x3c8] ;  /* 0x0000f200ff068b82 */ /* 0x000ee40000000a00 */
[----:B---3--:R3:W4:Y:S01]  /*0480*/  @!P0 LDG.E R5, desc[UR4][R6.64] ;  /* 0x0000000406058981 */ /* 0x008722000c1e1900 */
[----:B0-----:R-:W-:-:S04]  /*0490*/  IMAD.WIDE.U32 R8, R2, UR6, R8 ;  /* 0x0000000602087c25 */ /* 0x001fc8000f8e0008 */
[----:B------:R-:W-:Y:S01]  /*04a0*/  IMAD R10, R2, UR7, R9 ;  /* 0x00000007020a7c24 */ /* 0x000fe2000f8e0209 */
[----:B------:R-:W-:Y:S01]  /*04b0*/  IADD3 R8, P1, PT, R0, R8, RZ ;  /* 0x0000000800087210 */ /* 0x000fe20007f3e0ff */
[----:B------:R-:W0:Y:S01]  /*04c0*/  LDCU.64 UR6, c[0x0][0x3f8] ;  /* 0x00007f00ff0677ac */ /* 0x000e220008000a00 */
[----:B---3--:R-:W3:Y:S03]  /*04d0*/  LDC.64 R6, c[0x0][0x418] ;  /* 0x00010600ff067b82 */ /* 0x008ee60000000a00 */
[----:B------:R-:W-:-:S05]  /*04e0*/  IMAD.X R9, R3, 0x1, R10, P1 ;  /* 0x0000000103097824 */ /* 0x000fca00008e060a */
[----:B------:R-:W1:Y:S01]  /*04f0*/  LDC.64 R10, c[0x0][0x3f0] ;  /* 0x0000fc00ff0a7b82 */ /* 0x000e620000000a00 */
[----:B------:R-:W4:Y:S01]  /*0500*/  @P0 LDG.E R5, desc[UR4][R8.64] ;  /* 0x0000000408050981 */ /* 0x000f22000c1e1900 */
[----:B-1----:R-:W-:Y:S01]  /*0510*/  IMAD.WIDE.U32 R10, R2, UR12, R10 ;  /* 0x0000000c020a7c25 */ /* 0x002fe2000f8e000a */
[----:B--2---:R-:W-:Y:S02]  /*0520*/  ISETP.GE.U32.AND P0, PT, R4, UR10, PT ;  /* 0x0000000a04007c0c */ /* 0x004fe4000bf06070 */
[C---:B------:R-:W-:Y:S01]  /*0530*/  ISETP.GT.AND P2, PT, R2.reuse, -0x1, PT ;  /* 0xffffffff0200780c */ /* 0x040fe20003f44270 */
[----:B------:R-:W-:Y:S01]  /*0540*/  IMAD R4, R2, UR13, R11 ;  /* 0x0000000d02047c24 */ /* 0x000fe2000f8e020b */
[----:B------:R-:W-:Y:S02]  /*0550*/  IADD3 R11, P3, PT, R0, R10, RZ ;  /* 0x0000000a000b7210 */ /* 0x000fe40007f7e0ff */
[----:B0-----:R-:W-:Y:S02]  /*0560*/  ISETP.GE.U32.AND P1, PT, R2, UR6, PT ;  /* 0x0000000602007c0c */ /* 0x001fe4000bf26070 */
[----:B------:R-:W-:Y:S01]  /*0570*/  ISETP.GE.U32.AND.EX P0, PT, RZ, UR11, PT, P0 ;  /* 0x0000000bff007c0c */ /* 0x000fe2000bf06100 */
[----:B------:R-:W-:Y:S01]  /*0580*/  IMAD.X R4, R3, 0x1, R4, P3 ;  /* 0x0000000103047824 */ /* 0x000fe200018e0604 */
[----:B------:R-:W-:-:S02]  /*0590*/  ISETP.GE.U32.AND.EX P1, PT, RZ, UR7, PT, P1 ;  /* 0x00000007ff007c0c */ /* 0x000fc4000bf26110 */
[-C--:B---3--:R-:W-:Y:S02]  /*05a0*/  SEL R11, R11, R6.reuse, !P0 ;  /* 0x000000060b0b7207 */ /* 0x088fe40004000000 */
[-C--:B------:R-:W-:Y:S02]  /*05b0*/  SEL R4, R4, R7.reuse, !P0 ;  /* 0x0000000704047207 */ /* 0x080fe40004000000 */
[----:B------:R-:W-:Y:S02]  /*05c0*/  @P2 SEL R6, R11, R6, !P1 ;  /* 0x000000060b062207 */ /* 0x000fe40004800000 */
[----:B------:R-:W-:Y:S01]  /*05d0*/  @P2 SEL R7, R4, R7, !P1 ;  /* 0x0000000704072207 */ /* 0x000fe20004800000 */
[C---:B----4-:R-:W-:Y:S01]  /*05e0*/  FMUL R0, R5.reuse, R5 ;  /* 0x0000000505007220 */ /* 0x050fe20000400000 */
[----:B------:R-:W-:-:S04]  /*05f0*/  FADD R5, -R5, 1 ;  /* 0x3f80000005057421 */ /* 0x000fc80000000100 */
[----:B------:R-:W-:-:S05]  /*0600*/  FMUL R5, R0, R5 ;  /* 0x0000000500057220 */ /* 0x000fca0000400000 */
[----:B------:R-:W-:Y:S01]  /*0610*/  STG.E desc[UR4][R6.64], R5 ;  /* 0x0000000506007986 */ /* 0x000fe2000c101904 */
[----:B------:R-:W-:Y:S05]  /*0620*/  EXIT ;  /* 0x000000000000794d */ /* 0x000fea0003800000 */
.L_x_50:
        /* <DEDUP_REMOVED lines=13> */
.L_x_430:


//--------------------- .text._Z21softmax_crossen_error6TensorS_Pi --------------------------
	.section	.text._Z21softmax_crossen_error6TensorS_Pi,"ax",@progbits
	.align	128
        .global         _Z21softmax_crossen_error6TensorS_Pi
        .type           _Z21softmax_crossen_error6TensorS_Pi,@function
        .size           _Z21softmax_crossen_error6TensorS_Pi,(.L_x_431 - _Z21softmax_crossen_error6TensorS_Pi)
        .other          _Z21softmax_crossen_error6TensorS_Pi,@"STO_CUDA_ENTRY STV_DEFAULT"
_Z21softmax_crossen_error6TensorS_Pi:
.text._Z21softmax_crossen_error6TensorS_Pi:
        /* <DEDUP_REMOVED lines=18> */
[----:B------:R-:W1:Y:S01]  /*0120*/  LDCU.64 UR4, c[0x0][0x358] ;  /* 0x00006b00ff0477ac */ /* 0x000e620008000a00 */
[----:B0-----:R-:W-:-:S04]  /*0130*/  LEA R4, P0, R2, UR6, 0x2 ;  /* 0x0000000602047c11 */ /* 0x001fc8000f8010ff */
[----:B------:R-:W-:-:S06]  /*0140*/  LEA.HI.X R5, R2, UR7, R3, 0x2, P0 ;  /* 0x0000000702057c11 */ /* 0x000fcc00080f1403 */
[----:B-1----:R-:W2:Y:S02]  /*0150*/  LDG.E R5, desc[UR4][R4.64] ;  /* 0x0000000404057981 */ /* 0x002ea4000c1e1900 */
[----:B--2---:R-:W-:-:S13]  /*0160*/  ISETP.NE.AND P0, PT, R0, R5, PT ;  /* 0x000000050000720c */ /* 0x004fda0003f05270 */
[----:B------:R-:W-:Y:S05]  /*0170*/  @P0 BRA `(.L_x_51) ;  /* 0x00000000009c0947 */ /* 0x000fea0003800000 */
[----:B------:R-:W0:Y:S01]  /*0180*/  LDC.64 R4, c[0x0][0x3a0] ;  /* 0x0000e800ff047b82 */ /* 0x000e220000000a00 */
[----:B------:R-:W0:Y:S01]  /*0190*/  LDCU.64 UR6, c[0x0][0x380] ;  /* 0x00007000ff0677ac */ /* 0x000e220008000a00 */
[----:B------:R-:W-:Y:S01]  /*01a0*/  IMAD.SHL.U32 R3, R0, 0x4, RZ ;  /* 0x0000000400037824 */ /* 0x000fe200078e00ff */
[C---:B------:R-:W-:Y:S02]  /*01b0*/  ISETP.GT.AND P2, PT, R2.reuse, -0x1, PT ;  /* 0xffffffff0200780c */ /* 0x040fe40003f44270 */
[----:B------:R-:W-:Y:S01]  /*01c0*/  SHF.R.U32.HI R8, RZ, 0x1e, R0 ;  /* 0x0000001eff087819 */ /* 0x000fe20000011600 */
[----:B------:R-:W1:Y:S01]  /*01d0*/  LDCU.64 UR12, c[0x0][0x3d0] ;  /* 0x00007a00ff0c77ac */ /* 0x000e620008000a00 */
[C---:B------:R-:W-:Y:S01]  /*01e0*/  ISETP.GE.U32.AND P0, PT, R2.reuse, UR8, PT ;  /* 0x0000000802007c0c */ /* 0x040fe2000bf06070 */
[----:B------:R-:W2:Y:S01]  /*01f0*/  LDC.64 R10, c[0x0][0x3c8] ;  /* 0x0000f200ff0a7b82 */ /* 0x000ea20000000a00 */
[----:B------:R-:W3:Y:S02]  /*0200*/  LDCU.64 UR10, c[0x0][0x400] ;  /* 0x00008000ff0a77ac */ /* 0x000ee40008000a00 */
[----:B------:R-:W-:Y:S01]  /*0210*/  ISETP.GE.U32.AND.EX P0, PT, RZ, UR9, PT, P0 ;  /* 0x00000009ff007c0c */ /* 0x000fe2000bf06100 */
[----:B0-----:R-:W-:-:S04]  /*0220*/  IMAD.WIDE.U32 R4, R2, UR6, R4 ;  /* 0x0000000602047c25 */ /* 0x001fc8000f8e0004 */
[----:B------:R-:W-:Y:S01]  /*0230*/  IMAD R7, R2, UR7, R5 ;  /* 0x0000000702077c24 */ /* 0x000fe2000f8e0205 */
[----:B------:R-:W-:Y:S01]  /*0240*/  IADD3 R5, P1, PT, R3, R4, RZ ;  /* 0x0000000403057210 */ /* 0x000fe20007f3e0ff */
[----:B------:R-:W0:Y:S03]  /*0250*/  LDCU.64 UR6, c[0x0][0x3f8] ;  /* 0x00007f00ff0677ac */ /* 0x000e260008000a00 */
[----:B--2---:R-:W-:Y:S01]  /*0260*/  @P2 SEL R10, R5, R10, !P0 ;  /* 0x0000000a050a2207 */ /* 0x004fe20004000000 */
[----:B------:R-:W-:Y:S02]  /*0270*/  IMAD.X R4, R8, 0x1, R7, P1 ;  /* 0x0000000108047824 */ /* 0x000fe400008e0607 */
[----:B------:R-:W1:Y:S03]  /*0280*/  LDC.64 R6, c[0x0][0x3f0] ;  /* 0x0000fc00ff067b82 */ /* 0x000e660000000a00 */
[----:B------:R-:W-:Y:S01]  /*0290*/  @P2 SEL R11, R4, R11, !P0 ;  /* 0x0000000b040b2207 */ /* 0x000fe20004000000 */
[----:B------:R-:W-:-:S04]  /*02a0*/  IMAD.MOV.U32 R4, RZ, RZ, R10 ;  /* 0x000000ffff047224 */ /* 0x000fc800078e000a */
[----:B------:R-:W-:Y:S02]  /*02b0*/  IMAD.MOV.U32 R5, RZ, RZ, R11 ;  /* 0x000000ffff057224 */ /* 0x000fe400078e000b */
[----:B------:R-:W2:Y:S03]  /*02c0*/  LDC.64 R10, c[0x0][0x418] ;  /* 0x00010600ff0a7b82 */ /* 0x000ea60000000a00 */
[----:B------:R-:W4:Y:S01]  /*02d0*/  LDG.E R4, desc[UR4][R4.64] ;  /* 0x0000000404047981 */ /* 0x000f22000c1e1900 */
[----:B---3--:R-:W-:Y:S02]  /*02e0*/  ISETP.GE.U32.AND P0, PT, R0, UR10, PT ;  /* 0x0000000a00007c0c */ /* 0x008fe4000bf06070 */
[----:B0-----:R-:W-:Y:S02]  /*02f0*/  ISETP.GE.U32.AND P1, PT, R2, UR6, PT ;  /* 0x0000000602007c0c */ /* 0x001fe4000bf26070 */
[----:B------:R-:W-:-:S02]  /*0300*/  ISETP.GE.U32.AND.EX P0, PT, RZ, UR11, PT, P0 ;  /* 0x0000000bff007c0c */ /* 0x000fc4000bf06100 */
[----:B------:R-:W-:Y:S01]  /*0310*/  ISETP.GE.U32.AND.EX P1, PT, RZ, UR7, PT, P1 ;  /* 0x00000007ff007c0c */ /* 0x000fe2000bf26110 */
[----:B-1----:R-:W-:-:S04]  /*0320*/  IMAD.WIDE.U32 R6, R2, UR12, R6 ;  /* 0x0000000c02067c25 */ /* 0x002fc8000f8e0006 */
[----:B------:R-:W-:Y:S01]  /*0330*/  IMAD R7, R2, UR13, R7 ;  /* 0x0000000d02077c24 */ /* 0x000fe2000f8e0207 */
[----:B------:R-:W-:-:S05]  /*0340*/  IADD3 R3, P3, PT, R3, R6, RZ ;  /* 0x0000000603037210 */ /* 0x000fca0007f7e0ff */
[----:B------:R-:W-:Y:S01]  /*0350*/  IMAD.X R0, R8, 0x1, R7, P3 ;  /* 0x0000000108007824 */ /* 0x000fe200018e0607 */
[----:B--2---:R-:W-:-:S04]  /*0360*/  SEL R3, R3, R10, !P0 ;  /* 0x0000000a03037207 */ /* 0x004fc80004000000 */
[-C--:B------:R-:W-:Y:S02]  /*0370*/  SEL R0, R0, R11.reuse, !P0 ;  /* 0x0000000b00007207 */ /* 0x080fe40004000000 */
[----:B------:R-:W-:Y:S02]  /*0380*/  @P2 SEL R10, R3, R10, !P1 ;  /* 0x0000000a030a2207 */ /* 0x000fe40004800000 */
[----:B------:R-:W-:-:S03]  /*0390*/  @P2 SEL R11, R0, R11, !P1 ;  /* 0x0000000b000b2207 */ /* 0x000fc60004800000 */
[----:B------:R-:W-:Y:S02]  /*03a0*/  IMAD.MOV.U32 R2, RZ, RZ, R10 ;  /* 0x000000ffff027224 */ /* 0x000fe400078e000a */
[----:B------:R-:W-:Y:S02]  /*03b0*/  IMAD.MOV.U32 R3, RZ, RZ, R11 ;  /* 0x000000ffff037224 */ /* 0x000fe400078e000b */
[----:B----4-:R-:W-:-:S05]  /*03c0*/  FADD R5, R4, -1 ;  /* 0xbf80000004057421 */ /* 0x010fca0000000000 */
[----:B------:R-:W-:Y:S01]  /*03d0*/  STG.E desc[UR4][R2.64], R5 ;  /* 0x0000000502007986 */ /* 0x000fe2000c101904 */
[----:B------:R-:W-:Y:S05]  /*03e0*/  EXIT ;  /* 0x000000000000794d */ /* 0x000fea0003800000 */
.L_x_51:
[----:B------:R-:W0:Y:S01]  /*03f0*/  LDC.64 R4, c[0x0][0x3a0] ;  /* 0x0000e800ff047b82 */ /* 0x000e220000000a00 */
[----:B------:R-:W0:Y:S01]  /*0400*/  LDCU.64 UR6, c[0x0][0x380] ;  /* 0x00007000ff0677ac */ /* 0x000e220008000a00 */
[----:B------:R-:W-:Y:S01]  /*0410*/  IMAD.SHL.U32 R9, R0, 0x4, RZ ;  /* 0x0000000400097824 */ /* 0x000fe200078e00ff */
[C---:B------:R-:W-:Y:S02]  /*0420*/  ISETP.GT.AND P2, PT, R2.reuse, -0x1, PT ;  /* 0xffffffff0200780c */ /* 0x040fe40003f44270 */
[----:B------:R-:W-:Y:S01]  /*0430*/  SHF.R.U32.HI R8, RZ, 0x1e, R0 ;  /* 0x0000001eff087819 */ /* 0x000fe20000011600 */
[----:B------:R-:W1:Y:S01]  /*0440*/  LDCU.64 UR12, c[0x0][0x3d0] ;  /* 0x00007a00ff0c77ac */ /* 0x000e620008000a00 */
[----:B------:R-:W-:Y:S01]  /*0450*/  ISETP.GE.U32.AND P0, PT, R2, UR8, PT ;  /* 0x0000000802007c0c */ /* 0x000fe2000bf06070 */
[----:B------:R-:W2:Y:S01]  /*0460*/  LDC.64 R6, c[0x0][0x3c8] ;  /* 0x0000f200ff067b82 */ /* 0x000ea20000000a00 */
[----:B------:R-:W3:Y:S02]  /*0470*/  LDCU.64 UR10, c[0x0][0x400] ;  /* 0x00008000ff0a77ac */ /* 0x000ee40008000a00 */
[----:B------:R-:W-:-:S05]  /*0480*/  ISETP.GE.U32.AND.EX P0, PT, RZ, UR9, PT, P0 ;  /* 0x00000009ff007c0c */ /* 0x000fca000bf06100 */
[----:B------:R-:W4:Y:S01]  /*0490*/  LDC.64 R10, c[0x0][0x418] ;  /* 0x00010600ff0a7b82 */ /* 0x000f220000000a00 */
[----:B0-----:R-:W-:-:S04]  /*04a0*/  IMAD.WIDE.U32 R4, R2, UR6, R4 ;  /* 0x0000000602047c25 */ /* 0x001fc8000f8e0004 */
[----:B------:R-:W-:Y:S01]  /*04b0*/  IMAD R3, R2, UR7, R5 ;  /* 0x0000000702037c24 */ /* 0x000fe2000f8e0205 */
[----:B------:R-:W-:Y:S01]  /*04c0*/  IADD3 R5, P1, PT, R9, R4, RZ ;  /* 0x0000000409057210 */ /* 0x000fe20007f3e0ff */
[----:B------:R-:W0:Y:S03]  /*04d0*/  LDCU.64 UR6, c[0x0][0x3f8] ;  /* 0x00007f00ff0677ac */ /* 0x000e260008000a00 */
[----:B--2---:R-:W-:Y:S01]  /*04e0*/  @P2 SEL R6, R5, R6, !P0 ;  /* 0x0000000605062207 */ /* 0x004fe20004000000 */
[----:B------:R-:W-:-:S05]  /*04f0*/  IMAD.X R4, R8, 0x1, R3, P1 ;  /* 0x0000000108047824 */ /* 0x000fca00008e0603 */
[----:B------:R-:W-:Y:S01]  /*0500*/  @P2 SEL R7, R4, R7, !P0 ;  /* 0x0000000704072207 */ /* 0x000fe20004000000 */
[----:B------:R-:W-:-:S04]  /*0510*/  IMAD.MOV.U32 R4, RZ, RZ, R6 ;  /* 0x000000ffff047224 */ /* 0x000fc800078e0006 */
[----:B------:R-:W-:Y:S02]  /*0520*/  IMAD.MOV.U32 R5, RZ, RZ, R7 ;  /* 0x000000ffff057224 */ /* 0x000fe400078e0007 */
[----:B------:R-:W1:Y:S04]  /*0530*/  LDC.64 R6, c[0x0][0x3f0] ;  /* 0x0000fc00ff067b82 */ /* 0x000e680000000a00 */
[----:B------:R-:W2:Y:S01]  /*0540*/  LDG.E R5, desc[UR4][R4.64] ;  /* 0x0000000404057981 */ /* 0x000ea2000c1e1900 */
[----:B---3--:R-:W-:Y:S02]  /*0550*/  ISETP.GE.U32.AND P0, PT, R0, UR10, PT ;  /* 0x0000000a00007c0c */ /* 0x008fe4000bf06070 */
[----:B0-----:R-:W-:Y:S02]  /*0560*/  ISETP.GE.U32.AND P1, PT, R2, UR6, PT ;  /* 0x0000000602007c0c */ /* 0x001fe4000bf26070 */
[----:B------:R-:W-:-:S02]  /*0570*/  ISETP.GE.U32.AND.EX P0, PT, RZ, UR11, PT, P0 ;  /* 0x0000000bff007c0c */ /* 0x000fc4000bf06100 */
[----:B------:R-:W-:Y:S01]  /*0580*/  ISETP.GE.U32.AND.EX P1, PT, RZ, UR7, PT, P1 ;  /* 0x00000007ff007c0c */ /* 0x000fe2000bf26110 */
[----:B-1----:R-:W-:-:S04]  /*0590*/  IMAD.WIDE.U32 R6, R2, UR12, R6 ;  /* 0x0000000c02067c25 */ /* 0x002fc8000f8e0006 */
[----:B------:R-:W-:Y:S01]  /*05a0*/  IMAD R3, R2, UR13, R7 ;  /* 0x0000000d02037c24 */ /* 0x000fe2000f8e0207 */
[----:B------:R-:W-:-:S04]  /*05b0*/  IADD3 R7, P3, PT, R9, R6, RZ ;  /* 0x0000000609077210 */ /* 0x000fc80007f7e0ff */
[----:B----4-:R-:W-:Y:S01]  /*05c0*/  SEL R7, R7, R10, !P0 ;  /* 0x0000000a07077207 */ /* 0x010fe20004000000 */
[----:B------:R-:W-:-:S03]  /*05d0*/  IMAD.X R8, R8, 0x1, R3, P3 ;  /* 0x0000000108087824 */ /* 0x000fc600018e0603 */
[----:B------:R-:W-:Y:S02]  /*05e0*/  @P2 SEL R10, R7, R10, !P1 ;  /* 0x0000000a070a2207 */ /* 0x000fe40004800000 */
[----:B------:R-:W-:-:S03]  /*05f0*/  SEL R8, R8, R11, !P0 ;  /* 0x0000000b08087207 */ /* 0x000fc60004000000 */
[----:B------:R-:W-:Y:S01]  /*0600*/  IMAD.MOV.U32 R2, RZ, RZ, R10 ;  /* 0x000000ffff027224 */ /* 0x000fe200078e000a */
[----:B------:R-:W-:-:S05]  /*0610*/  @P2 SEL R11, R8, R11, !P1 ;  /* 0x0000000b080b2207 */ /* 0x000fca0004800000 */
[----:B------:R-:W-:-:S05]  /*0620*/  IMAD.MOV.U32 R3, RZ, RZ, R11 ;  /* 0x000000ffff037224 */ /* 0x000fca00078e000b */
[----:B--2---:R-:W-:Y:S01]  /*0630*/  STG.E desc[UR4][R2.64], R5 ;  /* 0x0000000502007986 */ /* 0x004fe2000c101904 */
[----:B------:R-:W-:Y:S05]  /*0640*/  EXIT ;  /* 0x000000000000794d */ /* 0x000fea0003800000 */
.L_x_52:
        /* <DEDUP_REMOVED lines=11> */
.L_x_431:


//--------------------- .text._Z14softmax_kernel6TensorS_ --------------------------
	.section	.text._Z14softmax_kernel6TensorS_,"ax",@progbits
	.align	128
        .global         _Z14softmax_kernel6TensorS_
        .type           _Z14softmax_kernel6TensorS_,@function
        .size           _Z14softmax_kernel6TensorS_,(.L_x_399 - _Z14softmax_kernel6TensorS_)
        .other          _Z14softmax_kernel6TensorS_,@"STO_CUDA_ENTRY STV_DEFAULT"
_Z14softmax_kernel6TensorS_:
.text._Z14softmax_kernel6TensorS_:
        /* <DEDUP_REMOVED lines=17> */
[----:B------:R-:W0:Y:S01]  /*0110*/  LDC.64 R2, c[0x0][0x3a0] ;  /* 0x0000e800ff027b82 */ /* 0x000e220000000a00 */
[----:B------:R-:W-:Y:S01]  /*0120*/  UISETP.GE.U32.AND UP0, UPT, UR4, 0x8, UPT ;  /* 0x000000080400788c */ /* 0x000fe2000bf06070 */
[C---:B------:R-:W-:Y:S02]  /*0130*/  ISETP.GE.U32.AND P0, PT, R11.reuse, UR10, PT ;  /* 0x0000000a0b007c0c */ /* 0x040fe4000bf06070 */
[----:B------:R-:W-:Y:S01]  /*0140*/  CS2R R12, SRZ ;  /* 0x00000000000c7805 */ /* 0x000fe2000001ff00 */
[----:B------:R-:W-:Y:S01]  /*0150*/  IMAD.MOV.U32 R15, RZ, RZ, RZ ;  /* 0x000000ffff0f7224 */ /* 0x000fe200078e00ff */
[----:B------:R-:W-:Y:S01]  /*0160*/  UISETP.GE.U32.AND.EX UP0, UPT, UR5, URZ, UPT, UP0 ;  /* 0x000000ff0500728c */ /* 0x000fe2000bf06100 */
[----:B------:R-:W-:Y:S01]  /*0170*/  ISETP.GE.U32.AND.EX P0, PT, RZ, UR11, PT, P0 ;  /* 0x0000000bff007c0c */ /* 0x000fe2000bf06100 */
[----:B------:R-:W-:Y:S01]  /*0180*/  ULOP3.LUT UR8, UR4, 0x7, URZ, 0xc0, !UPT ;  /* 0x0000000704087892 */ /* 0x000fe2000f8ec0ff */
[----:B------:R-:W1:Y:S02]  /*0190*/  LDCU.64 UR6, c[0x0][0x358] ;  /* 0x00006b00ff0677ac */ /* 0x000e640008000a00 */
[----:B------:R-:W-:-:S04]  /*01a0*/  ISETP.GT.AND P0, PT, R11, -0x1, !P0 ;  /* 0xffffffff0b00780c */ /* 0x000fc80004704270 */
[----:B------:R-:W-:Y:S09]  /*01b0*/  BRA.U !UP0, `(.L_x_53) ;  /* 0x0000000508f07547 */ /* 0x000ff2000b800000 */
[----:B------:R-:W2:Y:S01]  /*01c0*/  LDC.64 R4, c[0x0][0x3a0] ;  /* 0x0000e800ff047b82 */ /* 0x000ea20000000a00 */
[----:B------:R-:W2:Y:S01]  /*01d0*/  LDCU.64 UR10, c[0x0][0x380] ;  /* 0x00007000ff0a77ac */ /* 0x000ea20008000a00 */
[----:B------:R-:W-:Y:S01]  /*01e0*/  IMAD.MOV.U32 R13, RZ, RZ, RZ ;  /* 0x000000ffff0d7224 */ /* 0x000fe200078e00ff */
[----:B------:R-:W-:Y:S01]  /*01f0*/  ULOP3.LUT UR5, UR4, 0xfffffff8, URZ, 0xc0, !UPT ;  /* 0xfffffff804057892 */ /* 0x000fe2000f8ec0ff */
[----:B------:R-:W3:Y:S04]  /*0200*/  LDCU.64 UR12, c[0x0][0x3c8] ;  /* 0x00007900ff0c77ac */ /* 0x000ee80008000a00 */
[----:B------:R-:W4:Y:S01]  /*0210*/  LDC R15, c[0x0][0x3b4] ;  /* 0x0000ed00ff0f7b82 */ /* 0x000f220000000800 */
[----:B------:R-:W-:Y:S01]  /*0220*/  MOV R12, UR5 ;  /* 0x00000005000c7c02 */ /* 0x000fe20008000f00 */
[----:B------:R-:W-:-:S02]  /*0230*/  IMAD.U32 R18, RZ, RZ, UR5 ;  /* 0x00000005ff127e24 */ /* 0x000fc4000f8e00ff */
[----:B--2---:R-:W-:-:S04]  /*0240*/  IMAD.WIDE.U32 R4, R11, UR10, R4 ;  /* 0x0000000a0b047c25 */ /* 0x004fc8000f8e0004 */
[----:B------:R-:W-:Y:S01]  /*0250*/  IMAD R0, R11, UR11, R5 ;  /* 0x0000000b0b007c24 */ /* 0x000fe2000f8e0205 */
[----:B------:R-:W-:Y:S01]  /*0260*/  IADD3 R16, P1, PT, R4, 0x10, RZ ;  /* 0x0000001004107810 */ /* 0x000fe20007f3e0ff */
[----:B----4-:R-:W-:-:S03]  /*0270*/  IMAD.MOV.U32 R17, RZ, RZ, R15 ;  /* 0x000000ffff117224 */ /* 0x010fc600078e000f */
[----:B---3--:R-:W-:-:S09]  /*0280*/  IADD3.X R0, PT, PT, RZ, R0, RZ, P1, !PT ;  /* 0x00000000ff007210 */ /* 0x008fd20000ffe4ff */
.L_x_54:
[----:B------:R-:W-:-:S04]  /*0290*/  IADD3 R4, P1, PT, R16, -0x10, RZ ;  /* 0xfffffff010047810 */ /* 0x000fc80007f3e0ff */
[----:B------:R-:W-:Y:S02]  /*02a0*/  IADD3.X R5, PT, PT, R0, -0x1, RZ, P1, !PT ;  /* 0xffffffff00057810 */ /* 0x000fe40000ffe4ff */
[----:B------:R-:W-:Y:S02]  /*02b0*/  SEL R4, R4, UR12, P0 ;  /* 0x0000000c04047c07 */ /* 0x000fe40008000000 */
[----:B------:R-:W-:Y:S02]  /*02c0*/  SEL R5, R5, UR13, P0 ;  /* 0x0000000d05057c07 */ /* 0x000fe40008000000 */
[----:B------:R-:W-:-:S03]  /*02d0*/  IADD3 R22, P1, PT, R16, -0xc, RZ ;  /* 0xfffffff410167810 */ /* 0x000fc60007f3e0ff */
[----:B-1----:R1:W2:Y:S01]  /*02e0*/  LDG.E R21, desc[UR6][R4.64] ;  /* 0x0000000604157981 */ /* 0x0022a2000c1e1900 */
[----:B------:R-:W-:Y:S02]  /*02f0*/  IADD3.X R6, PT, PT, R0, -0x1, RZ, P1, !PT ;  /* 0xffffffff00067810 */ /* 0x000fe40000ffe4ff */
[----:B------:R-:W-:Y:S02]  /*0300*/  SEL R22, R22, UR12, P0 ;  /* 0x0000000c16167c07 */ /* 0x000fe40008000000 */
[----:B------:R-:W-:-:S05]  /*0310*/  SEL R23, R6, UR13, P0 ;  /* 0x0000000d06177c07 */ /* 0x000fca0008000000 */
[----:B------:R-:W3:Y:S01]  /*0320*/  LDG.E R22, desc[UR6][R22.64] ;  /* 0x0000000616167981 */ /* 0x000ee2000c1e1900 */
[----:B------:R-:W-:-:S04]  /*0330*/  IADD3 R6, P1, PT, R16, -0x8, RZ ;  /* 0xfffffff810067810 */ /* 0x000fc80007f3e0ff */
[----:B------:R-:W-:Y:S02]  /*0340*/  IADD3.X R7, PT, PT, R0, -0x1, RZ, P1, !PT ;  /* 0xffffffff00077810 */ /* 0x000fe40000ffe4ff */
[----:B------:R-:W-:Y:S02]  /*0350*/  IADD3 R8, P1, PT, R16, -0x4, RZ ;  /* 0xfffffffc10087810 */ /* 0x000fe40007f3e0ff */
[----:B------:R-:W-:Y:S02]  /*0360*/  SEL R6, R6, UR12, P0 ;  /* 0x0000000c06067c07 */ /* 0x000fe40008000000 */
[----:B------:R-:W-:Y:S02]  /*0370*/  SEL R7, R7, UR13, P0 ;  /* 0x0000000d07077c07 */ /* 0x000fe40008000000 */
[----:B------:R-:W-:Y:S02]  /*0380*/  SEL R24, R16, UR12, P0 ;  /* 0x0000000c10187c07 */ /* 0x000fe40008000000 */
[C---:B------:R-:W-:Y:S01]  /*0390*/  SEL R25, R0.reuse, UR13, P0 ;  /* 0x0000000d00197c07 */ /* 0x040fe20008000000 */
[----:B------:R-:W4:Y:S01]  /*03a0*/  LDG.E R14, desc[UR6][R6.64] ;  /* 0x00000006060e7981 */ /* 0x000f22000c1e1900 */
[----:B-1----:R-:W-:-:S02]  /*03b0*/  IADD3.X R5, PT, PT, R0, -0x1, RZ, P1, !PT ;  /* 0xffffffff00057810 */ /* 0x002fc40000ffe4ff */
[----:B------:R-:W-:Y:S01]  /*03c0*/  IADD3 R4, P1, PT, R16, 0x4, RZ ;  /* 0x0000000410047810 */ /* 0x000fe20007f3e0ff */
[----:B------:R1:W5:Y:S01]  /*03d0*/  LDG.E R19, desc[UR6][R24.64] ;  /* 0x0000000618137981 */ /* 0x000362000c1e1900 */
[----:B------:R-:W-:Y:S02]  /*03e0*/  SEL R9, R5, UR13, P0 ;  /* 0x0000000d05097c07 */ /* 0x000fe40008000000 */
[----:B------:R-:W-:Y:S01]  /*03f0*/  SEL R8, R8, UR12, P0 ;  /* 0x0000000c08087c07 */ /* 0x000fe20008000000 */
[----:B------:R-:W-:Y:S01]  /*0400*/  IMAD.X R5, RZ, RZ, R0, P1 ;  /* 0x000000ffff057224 */ /* 0x000fe200008e0600 */
[----:B------:R-:W-:-:S03]  /*0410*/  SEL R4, R4, UR12, P0 ;  /* 0x0000000c04047c07 */ /* 0x000fc60008000000 */
[----:B------:R0:W5:Y:S01]  /*0420*/  LDG.E R20, desc[UR6][R8.64] ;  /* 0x0000000608147981 */ /* 0x000162000c1e1900 */
[----:B------:R-:W-:Y:S02]  /*0430*/  SEL R5, R5, UR13, P0 ;  /* 0x0000000d05057c07 */ /* 0x000fe40008000000 */
[----:B------:R-:W-:-:S03]  /*0440*/  IADD3 R26, P1, PT, R16, 0x8, RZ ;  /* 0x00000008101a7810 */ /* 0x000fc60007f3e0ff */
[----:B------:R0:W5:Y:S02]  /*0450*/  LDG.E R4, desc[UR6][R4.64] ;  /* 0x0000000604047981 */ /* 0x000164000c1e1900 */
[----:B-1----:R-:W-:Y:S01]  /*0460*/  IMAD.X R24, RZ, RZ, R0, P1 ;  /* 0x000000ffff187224 */ /* 0x002fe200008e0600 */
[----:B------:R-:W-:Y:S02]  /*0470*/  IADD3 R23, P1, PT, R16, 0xc, RZ ;  /* 0x0000000c10177810 */ /* 0x000fe40007f3e0ff */
[----:B------:R-:W-:Y:S02]  /*0480*/  SEL R6, R26, UR12, P0 ;  /* 0x0000000c1a067c07 */ /* 0x000fe40008000000 */
[----:B------:R-:W-:Y:S02]  /*0490*/  SEL R7, R24, UR13, P0 ;  /* 0x0000000d18077c07 */ /* 0x000fe40008000000 */
[----:B------:R-:W-:Y:S02]  /*04a0*/  IADD3.X R24, PT, PT, RZ, R0, RZ, P1, !PT ;  /* 0x00000000ff187210 */ /* 0x000fe40000ffe4ff */
[----:B0-----:R-:W-:Y:S01]  /*04b0*/  SEL R8, R23, UR12, P0 ;  /* 0x0000000c17087c07 */ /* 0x001fe20008000000 */
[----:B------:R0:W5:Y:S01]  /*04c0*/  LDG.E R6, desc[UR6][R6.64] ;  /* 0x0000000606067981 */ /* 0x000162000c1e1900 */
[----:B------:R-:W-:-:S05]  /*04d0*/  SEL R9, R24, UR13, P0 ;  /* 0x0000000d18097c07 */ /* 0x000fca0008000000 */
[----:B------:R1:W5:Y:S01]  /*04e0*/  LDG.E R8, desc[UR6][R8.64] ;  /* 0x0000000608087981 */ /* 0x000362000c1e1900 */
[----:B------:R-:W-:Y:S02]  /*04f0*/  IMAD.MOV.U32 R23, RZ, RZ, 0x3bbb989d ;  /* 0x3bbb989dff177424 */ /* 0x000fe400078e00ff */
[----:B------:R-:W-:Y:S01]  /*0500*/  IMAD.MOV.U32 R5, RZ, RZ, 0x437c0000 ;  /* 0x437c0000ff057424 */ /* 0x000fe200078e00ff */
[----:B------:R-:W-:-:S04]  /*0510*/  IADD3 R18, P1, PT, R18, -0x8, RZ ;  /* 0xfffffff812127810 */ /* 0x000fc80007f3e0ff */
[----:B------:R-:W-:Y:S02]  /*0520*/  IADD3.X R17, PT, PT, R17, -0x1, RZ, P1, !PT ;  /* 0xffffffff11117810 */ /* 0x000fe40000ffe4ff */
[----:B------:R-:W-:-:S04]  /*0530*/  ISETP.NE.U32.AND P1, PT, R18, RZ, PT ;  /* 0x000000ff1200720c */ /* 0x000fc80003f25070 */
[----:B------:R-:W-:Y:S02]  /*0540*/  ISETP.NE.AND.EX P1, PT, R17, RZ, PT, P1 ;  /* 0x000000ff1100720c */ /* 0x000fe40003f25310 */
[----:B------:R-:W-:-:S05]  /*0550*/  IADD3 R16, P2, PT, R16, 0x20, RZ ;  /* 0x0000002010107810 */ /* 0x000fca0007f5e0ff */
[----:B------:R-:W-:Y:S02]  /*0560*/  IMAD.X R0, RZ, RZ, R0, P2 ;  /* 0x000000ffff007224 */ /* 0x000fe400010e0600 */
[----:B--2---:R-:W-:-:S04]  /*0570*/  FFMA.SAT R24, R21, R23, 0.5 ;  /* 0x3f00000015187423 */ /* 0x004fc80000002017 */
[----:B------:R-:W-:-:S04]  /*0580*/  FFMA.RM R25, R24, R5, 12582913 ;  /* 0x4b40000118197423 */ /* 0x000fc80000004005 */
[----:B------:R-:W-:Y:S01]  /*0590*/  FADD R24, R25, -12583039 ;  /* 0xcb40007f19187421 */ /* 0x000fe20000000000 */
[----:B---3--:R-:W-:-:S03]  /*05a0*/  FFMA.SAT R28, R22, R23, 0.5 ;  /* 0x3f000000161c7423 */ /* 0x008fc60000002017 */
[----:B------:R-:W-:Y:S01]  /*05b0*/  FFMA R26, R21, 1.4426950216293334961, -R24 ;  /* 0x3fb8aa3b151a7823 */ /* 0x000fe20000000818 */
[----:B------:R-:W-:-:S03]  /*05c0*/  FFMA.RM R24, R28, R5, 12582913 ;  /* 0x4b4000011c187423 */ /* 0x000fc60000004005 */
[----:B------:R-:W-:Y:S01]  /*05d0*/  FFMA R26, R21, 1.925963033500011079e-08, R26 ;  /* 0x32a57060151a7823 */ /* 0x000fe2000000001a */
[----:B0-----:R-:W-:-:S04]  /*05e0*/  FADD R7, R24, -12583039 ;  /* 0xcb40007f18077421 */ /* 0x001fc80000000000 */
[C---:B------:R-:W-:Y:S01]  /*05f0*/  FFMA R7, R22.reuse, 1.4426950216293334961, -R7 ;  /* 0x3fb8aa3b16077823 */ /* 0x040fe20000000807 */
[----:B------:R-:W0:Y:S03]  /*0600*/  MUFU.EX2 R26, R26 ;  /* 0x0000001a001a7308 */ /* 0x000e260000000800 */
[----:B------:R-:W-:-:S05]  /*0610*/  FFMA R27, R22, 1.925963033500011079e-08, R7 ;  /* 0x32a57060161b7823 */ /* 0x000fca0000000007 */
[----:B------:R-:W2:Y:S01]  /*0620*/  MUFU.EX2 R21, R27 ;  /* 0x0000001b00157308 */ /* 0x000ea20000000800 */
[----:B------:R-:W-:Y:S01]  /*0630*/  SHF.L.U32 R22, R25, 0x17, RZ ;  /* 0x0000001719167819 */ /* 0x000fe200000006ff */
[-C--:B----4-:R-:W-:Y:S01]  /*0640*/  FFMA.SAT R28, R14, R23.reuse, 0.5 ;  /* 0x3f0000000e1c7423 */ /* 0x090fe20000002017 */
[----:B-----5:R-:W-:-:S03]  /*0650*/  FFMA.SAT R7, R19, R23, 0.5 ;  /* 0x3f00000013077423 */ /* 0x020fc60000002017 */
[-C--:B-1----:R-:W-:Y:S01]  /*0660*/  FFMA.RM R9, R28, R5.reuse, 12582913 ;  /* 0x4b4000011c097423 */ /* 0x082fe20000004005 */
[----:B0-----:R-:W-:Y:S01]  /*0670*/  FFMA R22, R22, R26, R13 ;  /* 0x0000001a16167223 */ /* 0x001fe2000000000d */
[----:B------:R-:W-:Y:S02]  /*0680*/  IMAD.SHL.U32 R13, R24, 0x800000, RZ ;  /* 0x00800000180d7824 */ /* 0x000fe400078e00ff */
[----:B------:R-:W-:-:S04]  /*0690*/  FFMA.RM R7, R7, R5, 12582913 ;  /* 0x4b40000107077423 */ /* 0x000fc80000004005 */
[----:B------:R-:W-:Y:S01]  /*06a0*/  FADD R24, R7, -12583039 ;  /* 0xcb40007f07187421 */ /* 0x000fe20000000000 */
[----:B--2---:R-:W-:Y:S01]  /*06b0*/  FFMA R21, R13, R21, R22 ;  /* 0x000000150d157223 */ /* 0x004fe20000000016 */
[----:B------:R-:W-:Y:S01]  /*06c0*/  FADD R13, R9, -12583039 ;  /* 0xcb40007f090d7421 */ /* 0x000fe20000000000 */
[----:B------:R-:W-:Y:S01]  /*06d0*/  FFMA.SAT R22, R20, R23, 0.5 ;  /* 0x3f00000014167423 */ /* 0x000fe20000002017 */
[C---:B------:R-:W-:Y:S02]  /*06e0*/  FFMA R24, R19.reuse, 1.4426950216293334961, -R24 ;  /* 0x3fb8aa3b13187823 */ /* 0x040fe40000000818 */
[----:B------:R-:W-:Y:S01]  /*06f0*/  FFMA R25, R14, 1.4426950216293334961, -R13 ;  /* 0x3fb8aa3b0e197823 */ /* 0x000fe2000000080d */
[----:B------:R-:W-:Y:S01]  /*0700*/  FFMA.RM R13, R22, R5, 12582913 ;  /* 0x4b400001160d7423 */ /* 0x000fe20000004005 */
[----:B------:R-:W-:Y:S01]  /*0710*/  FFMA.SAT R22, R4, R23, 0.5 ;  /* 0x3f00000004167423 */ /* 0x000fe20000002017 */
[----:B------:R-:W-:-:S03]  /*0720*/  FFMA R26, R19, 1.925963033500011079e-08, R24 ;  /* 0x32a57060131a7823 */ /* 0x000fc60000000018 */
[----:B------:R-:W-:Y:S01]  /*0730*/  FFMA.RM R19, R22, R5, 12582913 ;  /* 0x4b40000116137423 */ /* 0x000fe20000004005 */
[----:B------:R-:W-:-:S03]  /*0740*/  FADD R27, R13, -12583039 ;  /* 0xcb40007f0d1b7421 */ /* 0x000fc60000000000 */
[----:B------:R-:W-:Y:S01]  /*0750*/  FADD R29, R19, -12583039 ;  /* 0xcb40007f131d7421 */ /* 0x000fe20000000000 */
[----:B------:R-:W-:Y:S01]  /*0760*/  FFMA R27, R20, 1.4426950216293334961, -R27 ;  /* 0x3fb8aa3b141b7823 */ /* 0x000fe2000000081b */
[----:B------:R-:W-:Y:S02]  /*0770*/  FFMA.SAT R28, R6, R23, 0.5 ;  /* 0x3f000000061c7423 */ /* 0x000fe40000002017 */
[----:B------:R-:W-:Y:S01]  /*0780*/  FFMA R29, R4, 1.4426950216293334961, -R29 ;  /* 0x3fb8aa3b041d7823 */ /* 0x000fe2000000081d */
[----:B------:R-:W-:Y:S01]  /*0790*/  FFMA R25, R14, 1.925963033500011079e-08, R25 ;  /* 0x32a570600e197823 */ /* 0x000fe20000000019 */
[----:B------:R-:W-:Y:S01]  /*07a0*/  FFMA R22, R20, 1.925963033500011079e-08, R27 ;  /* 0x32a5706014167823 */ /* 0x000fe2000000001b */
[----:B------:R0:W-:Y:S01]  /*07b0*/  MUFU.EX2 R14, R26 ;  /* 0x0000001a000e7308 */ /* 0x0001e20000000800 */
[----:B------:R-:W-:Y:S01]  /*07c0*/  FFMA R24, R4, 1.925963033500011079e-08, R29 ;  /* 0x32a5706004187823 */ /* 0x000fe2000000001d */
[----:B------:R-:W-:Y:S01]  /*07d0*/  FFMA.RM R4, R28, R5, 12582913 ;  /* 0x4b4000011c047423 */ /* 0x000fe20000004005 */
[----:B0-----:R-:W-:-:S05]  /*07e0*/  FFMA.SAT R26, R8, R23, 0.5 ;  /* 0x3f000000081a7423 */ /* 0x001fca0000002017 */
[----:B------:R0:W1:Y:S01]  /*07f0*/  MUFU.EX2 R20, R25 ;  /* 0x0000001900147308 */ /* 0x0000620000000800 */
[----:B------:R-:W-:Y:S01]  /*0800*/  FADD R23, R4, -12583039 ;  /* 0xcb40007f04177421 */ /* 0x000fe20000000000 */
[----:B------:R-:W-:-:S03]  /*0810*/  FFMA.RM R5, R26, R5, 12582913 ;  /* 0x4b4000011a057423 */ /* 0x000fc60000004005 */
[----:B------:R-:W-:-:S03]  /*0820*/  FFMA R27, R6, 1.4426950216293334961, -R23 ;  /* 0x3fb8aa3b061b7823 */ /* 0x000fc60000000817 */
[----:B------:R-:W2:Y:S01]  /*0830*/  MUFU.EX2 R22, R22 ;  /* 0x0000001600167308 */ /* 0x000ea20000000800 */
[----:B0-----:R-:W-:Y:S01]  /*0840*/  FADD R25, R5, -12583039 ;  /* 0xcb40007f05197421 */ /* 0x001fe20000000000 */
[----:B------:R-:W-:-:S03]  /*0850*/  FFMA R6, R6, 1.925963033500011079e-08, R27 ;  /* 0x32a5706006067823 */ /* 0x000fc6000000001b */
[C---:B------:R-:W-:Y:S01]  /*0860*/  FFMA R25, R8.reuse, 1.4426950216293334961, -R25 ;  /* 0x3fb8aa3b08197823 */ /* 0x040fe20000000819 */
[----:B------:R-:W-:Y:S02]  /*0870*/  IMAD.SHL.U32 R26, R9, 0x800000, RZ ;  /* 0x00800000091a7824 */ /* 0x000fe400078e00ff */
[----:B------:R-:W0:Y:S01]  /*0880*/  MUFU.EX2 R23, R24 ;  /* 0x0000001800177308 */ /* 0x000e220000000800 */
[----:B------:R-:W-:Y:S01]  /*0890*/  FFMA R25, R8, 1.925963033500011079e-08, R25 ;  /* 0x32a5706008197823 */ /* 0x000fe20000000019 */
[----:B------:R-:W-:Y:S01]  /*08a0*/  SHF.L.U32 R8, R13, 0x17, RZ ;  /* 0x000000170d087819 */ /* 0x000fe200000006ff */
[----:B-1----:R-:W-:-:S05]  /*08b0*/  FFMA R21, R26, R20, R21 ;  /* 0x000000141a157223 */ /* 0x002fca0000000015 */
[----:B------:R-:W1:Y:S01]  /*08c0*/  MUFU.EX2 R6, R6 ;  /* 0x0000000600067308 */ /* 0x000e620000000800 */
[----:B------:R-:W-:Y:S02]  /*08d0*/  IMAD.SHL.U32 R20, R7, 0x800000, RZ ;  /* 0x0080000007147824 */ /* 0x000fe400078e00ff */
[----:B--2---:R-:W-:Y:S01]  /*08e0*/  FFMA R21, R8, R22, R21 ;  /* 0x0000001608157223 */ /* 0x004fe20000000015 */
[----:B------:R-:W-:-:S04]  /*08f0*/  IMAD.SHL.U32 R19, R19, 0x800000, RZ ;  /* 0x0080000013137824 */ /* 0x000fc800078e00ff */
[----:B------:R-:W2:Y:S01]  /*0900*/  MUFU.EX2 R25, R25 ;  /* 0x0000001900197308 */ /* 0x000ea20000000800 */
[----:B------:R-:W-:Y:S01]  /*0910*/  FFMA R14, R20, R14, R21 ;  /* 0x0000000e140e7223 */ /* 0x000fe20000000015 */
[----:B------:R-:W-:-:S03]  /*0920*/  SHF.L.U32 R4, R4, 0x17, RZ ;  /* 0x0000001704047819 */ /* 0x000fc600000006ff */
[----:B0-----:R-:W-:Y:S01]  /*0930*/  FFMA R19, R19, R23, R14 ;  /* 0x0000001713137223 */ /* 0x001fe2000000000e */
[----:B------:R-:W-:-:S03]  /*0940*/  IMAD.SHL.U32 R5, R5, 0x800000, RZ ;  /* 0x0080000005057824 */ /* 0x000fc600078e00ff */
[----:B-1----:R-:W-:-:S04]  /*0950*/  FFMA R4, R4, R6, R19 ;  /* 0x0000000604047223 */ /* 0x002fc80000000013 */
[----:B--2---:R-:W-:Y:S01]  /*0960*/  FFMA R13, R5, R25, R4 ;  /* 0x00000019050d7223 */ /* 0x004fe20000000004 */
[----:B------:R-:W-:Y:S06]  /*0970*/  @P1 BRA `(.L_x_54) ;  /* 0xfffffff800441947 */ /* 0x000fec000383ffff */
.L_x_53:
[----:B------:R-:W0:Y:S01]  /*0980*/  LDCU.64 UR10, c[0x0][0x380] ;  /* 0x00007000ff0a77ac */ /* 0x000e220008000a00 */
[----:B------:R-:W-:-:S04]  /*0990*/  UISETP.NE.U32.AND UP0, UPT, UR8, URZ, UPT ;  /* 0x000000ff0800728c */ /* 0x000fc8000bf05070 */
[----:B------:R-:W-:Y:S01]  /*09a0*/  UISETP.NE.AND.EX UP0, UPT, URZ, URZ, UPT, UP0 ;  /* 0x000000ffff00728c */ /* 0x000fe2000bf05300 */
[----:B0-----:R-:W-:-:S04]  /*09b0*/  IMAD.WIDE.U32 R2, R11, UR10, R2 ;  /* 0x0000000a0b027c25 */ /* 0x001fc8000f8e0002 */
[----:B------:R-:W-:-:S04]  /*09c0*/  IMAD R0, R11, UR11, R3 ;  /* 0x0000000b0b007c24 */ /* 0x000fc8000f8e0203 */
[----:B------:R-:W-:Y:S05]  /*09d0*/  BRA.U !UP0, `(.L_x_55) ;  /* 0x0000000908247547 */ /* 0x000fea000b800000 */
[----:B------:R-:W-:Y:S02]  /*09e0*/  UISETP.GE.U32.AND UP1, UPT, UR8, 0x4, UPT ;  /* 0x000000040800788c */ /* 0x000fe4000bf26070 */
[----:B------:R-:W-:Y:S02]  /*09f0*/  ULOP3.LUT UR5, UR4, 0x3, URZ, 0xc0, !UPT ;  /* 0x0000000304057892 */ /* 0x000fe4000f8ec0ff */
[----:B------:R-:W-:Y:S02]  /*0a00*/  UISETP.GE.U32.AND.EX UP1, UPT, URZ, URZ, UPT, UP1 ;  /* 0x000000ffff00728c */ /* 0x000fe4000bf26110 */
[----:B------:R-:W-:-:S04]  /*0a10*/  UISETP.NE.U32.AND UP0, UPT, UR5, URZ, UPT ;  /* 0x000000ff0500728c */ /* 0x000fc8000bf05070 */
[----:B------:R-:W-:-:S03]  /*0a20*/  UISETP.NE.AND.EX UP0, UPT, URZ, URZ, UPT, UP0 ;  /* 0x000000ffff00728c */ /* 0x000fc6000bf05300 */
[----:B------:R-:W-:Y:S08]  /*0a30*/  BRA.U !UP1, `(.L_x_56) ;  /* 0x00000005091c7547 */ /* 0x000ff0000b800000 */
[----:B------:R-:W0:Y:S01]  /*0a40*/  LDCU.64 UR8, c[0x0][0x3c8] ;  /* 0x00007900ff0877ac */ /* 0x000e220008000a00 */
[C---:B------:R-:W-:Y:S02]  /*0a50*/  SHF.L.U32 R5, R12.reuse, 0x2, RZ ;  /* 0x000000020c057819 */ /* 0x040fe400000006ff */
[----:B------:R-:W-:Y:S02]  /*0a60*/  SHF.L.U64.HI R17, R12, 0x2, R15 ;  /* 0x000000020c117819 */ /* 0x000fe4000001020f */
[C---:B------:R-:W-:Y:S02]  /*0a70*/  IADD3 R8, P1, PT, R5.reuse, R2, RZ ;  /* 0x0000000205087210 */ /* 0x040fe40007f3e0ff */
[C---:B------:R-:W-:Y:S02]  /*0a80*/  IADD3 R15, P2, PT, R5.reuse, 0x4, RZ ;  /* 0x00000004050f7810 */ /* 0x040fe40007f5e0ff */
[----:B------:R-:W-:Y:S01]  /*0a90*/  IADD3 R7, P3, PT, R5, 0x8, RZ ;  /* 0x0000000805077810 */ /* 0x000fe20007f7e0ff */
[----:B------:R-:W-:Y:S01]  /*0aa0*/  IMAD.X R4, R17, 0x1, R0, P1 ;  /* 0x0000000111047824 */ /* 0x000fe200008e0600 */
[----:B------:R-:W-:Y:S01]  /*0ab0*/  LOP3.LUT R15, R15, 0xfffffffc, RZ, 0xc0, !PT ;  /* 0xfffffffc0f0f7812 */ /* 0x000fe200078ec0ff */
[----:B------:R-:W-:Y:S01]  /*0ac0*/  IMAD.X R6, RZ, RZ, R17, P2 ;  /* 0x000000ffff067224 */ /* 0x000fe200010e0611 */
[----:B------:R-:W-:-:S02]  /*0ad0*/  LOP3.LUT R7, R7, 0xfffffffc, RZ, 0xc0, !PT ;  /* 0xfffffffc07077812 */ /* 0x000fc400078ec0ff */
[----:B------:R-:W-:Y:S02]  /*0ae0*/  IADD3 R5, P1, PT, R5, 0xc, RZ ;  /* 0x0000000c05057810 */ /* 0x000fe40007f3e0ff */
[----:B0-----:R-:W-:Y:S02]  /*0af0*/  SEL R9, R4, UR9, P0 ;  /* 0x0000000904097c07 */ /* 0x001fe40008000000 */
[----:B------:R-:W-:Y:S02]  /*0b00*/  SEL R8, R8, UR8, P0 ;  /* 0x0000000808087c07 */ /* 0x000fe40008000000 */
[----:B------:R-:W-:Y:S02]  /*0b10*/  IADD3.X R4, PT, PT, RZ, R17, RZ, P3, !PT ;  /* 0x00000011ff047210 */ /* 0x000fe40001ffe4ff */
[-C--:B------:R-:W-:Y:S02]  /*0b20*/  IADD3 R14, P2, PT, R15, R2.reuse, RZ ;  /* 0x000000020f0e7210 */ /* 0x080fe40007f5e0ff */
[----:B------:R-:W-:Y:S01]  /*0b30*/  LOP3.LUT R15, R6, 0x3, RZ, 0xc0, !PT ;  /* 0x00000003060f7812 */ /* 0x000fe200078ec0ff */
[----:B-1----:R0:W2:Y:S01]  /*0b40*/  LDG.E R8, desc[UR6][R8.64] ;  /* 0x0000000608087981 */ /* 0x0020a2000c1e1900 */
[----:B------:R-:W-:-:S02]  /*0b50*/  IADD3 R16, P3, PT, R7, R2, RZ ;  /* 0x0000000207107210 */ /* 0x000fc40007f7e0ff */
[----:B------:R-:W-:Y:S01]  /*0b60*/  LOP3.LUT R7, R4, 0x3, RZ, 0xc0, !PT ;  /* 0x0000000304077812 */ /* 0x000fe200078ec0ff */
[----:B------:R-:W-:Y:S01]  /*0b70*/  IMAD.X R4, RZ, RZ, R17, P1 ;  /* 0x000000ffff047224 */ /* 0x000fe200008e0611 */
[----:B------:R-:W-:Y:S02]  /*0b80*/  LOP3.LUT R5, R5, 0xfffffffc, RZ, 0xc0, !PT ;  /* 0xfffffffc05057812 */ /* 0x000fe400078ec0ff */
[----:B------:R-:W-:Y:S02]  /*0b90*/  IADD3.X R6, PT, PT, R7, R0, RZ, P3, !PT ;  /* 0x0000000007067210 */ /* 0x000fe40001ffe4ff */
[----:B------:R-:W-:Y:S01]  /*0ba0*/  IADD3 R18, P1, PT, R5, R2, RZ ;  /* 0x0000000205127210 */ /* 0x000fe20007f3e0ff */
[----:B0-----:R-:W-:Y:S01]  /*0bb0*/  IMAD.X R9, R15, 0x1, R0, P2 ;  /* 0x000000010f097824 */ /* 0x001fe200010e0600 */
[----:B------:R-:W-:Y:S02]  /*0bc0*/  LOP3.LUT R5, R4, 0x3, RZ, 0xc0, !PT ;  /* 0x0000000304057812 */ /* 0x000fe400078ec0ff */
[----:B------:R-:W-:-:S02]  /*0bd0*/  SEL R14, R14, UR8, P0 ;  /* 0x000000080e0e7c07 */ /* 0x000fc40008000000 */
[----:B------:R-:W-:Y:S01]  /*0be0*/  SEL R15, R9, UR9, P0 ;  /* 0x00000009090f7c07 */ /* 0x000fe20008000000 */
[----:B------:R-:W-:Y:S01]  /*0bf0*/  IMAD.X R5, R5, 0x1, R0, P1 ;  /* 0x0000000105057824 */ /* 0x000fe200008e0600 */
[----:B------:R-:W-:Y:S02]  /*0c00*/  SEL R16, R16, UR8, P0 ;  /* 0x0000000810107c07 */ /* 0x000fe40008000000 */
[----:B------:R-:W-:Y:S01]  /*0c10*/  SEL R17, R6, UR9, P0 ;  /* 0x0000000906117c07 */ /* 0x000fe20008000000 */
[----:B------:R0:W3:Y:S01]  /*0c20*/  LDG.E R9, desc[UR6][R14.64] ;  /* 0x000000060e097981 */ /* 0x0000e2000c1e1900 */
[----:B------:R-:W-:Y:S02]  /*0c30*/  SEL R18, R18, UR8, P0 ;  /* 0x0000000812127c07 */ /* 0x000fe40008000000 */
[----:B------:R-:W-:Y:S01]  /*0c40*/  SEL R19, R5, UR9, P0 ;  /* 0x0000000905137c07 */ /* 0x000fe20008000000 */
[----:B------:R-:W4:Y:S04]  /*0c50*/  LDG.E R4, desc[UR6][R16.64] ;  /* 0x0000000610047981 */ /* 0x000f28000c1e1900 */
[----:B------:R-:W5:Y:S01]  /*0c60*/  LDG.E R5, desc[UR6][R18.64] ;  /* 0x0000000612057981 */ /* 0x000f62000c1e1900 */
[----:B------:R-:W-:-:S02]  /*0c70*/  HFMA2 R21, -RZ, RZ, 3.7421875, 0 ;  /* 0x437c0000ff157431 */ /* 0x000fc400000001ff */
[----:B------:R-:W-:Y:S02]  /*0c80*/  IMAD.MOV.U32 R20, RZ, RZ, 0x3bbb989d ;  /* 0x3bbb989dff147424 */ /* 0x000fe400078e00ff */
[----:B------:R-:W-:Y:S02]  /*0c90*/  VIADD R12, R12, 0x4 ;  /* 0x000000040c0c7836 */ /* 0x000fe40000000000 */
[----:B--2---:R-:W-:-:S04]  /*0ca0*/  FFMA.SAT R6, R8, R20, 0.5 ;  /* 0x3f00000008067423 */ /* 0x004fc80000002014 */
[----:B------:R-:W-:-:S04]  /*0cb0*/  FFMA.RM R6, R6, R21, 12582913 ;  /* 0x4b40000106067423 */ /* 0x000fc80000004015 */
[C---:B------:R-:W-:Y:S01]  /*0cc0*/  FADD R7, R6.reuse, -12583039 ;  /* 0xcb40007f06077421 */ /* 0x040fe20000000000 */
[----:B------:R-:W-:-:S03]  /*0cd0*/  IMAD.SHL.U32 R6, R6, 0x800000, RZ ;  /* 0x0080000006067824 */ /* 0x000fc600078e00ff */
[----:B0-----:R-:W-:Y:S01]  /*0ce0*/  FFMA R15, R8, 1.4426950216293334961, -R7 ;  /* 0x3fb8aa3b080f7823 */ /* 0x001fe20000000807 */
[-C--:B---3--:R-:W-:Y:S01]  /*0cf0*/  FFMA.SAT R14, R9, R20.reuse, 0.5 ;  /* 0x3f000000090e7423 */ /* 0x088fe20000002014 */
[----:B----4-:R-:W-:-:S03]  /*0d00*/  FFMA.SAT R17, R4, R20, 0.5 ;  /* 0x3f00000004117423 */ /* 0x010fc60000002014 */
[-C--:B------:R-:W-:Y:S01]  /*0d10*/  FFMA.RM R7, R14, R21.reuse, 12582913 ;  /* 0x4b4000010e077423 */ /* 0x080fe20000004015 */
[----:B------:R-:W-:Y:S01]  /*0d20*/  FFMA R14, R8, 1.925963033500011079e-08, R15 ;  /* 0x32a57060080e7823 */ /* 0x000fe2000000000f */
[-C--:B------:R-:W-:Y:S02]  /*0d30*/  FFMA.RM R8, R17, R21.reuse, 12582913 ;  /* 0x4b40000111087423 */ /* 0x080fe40000004015 */
[----:B------:R-:W-:Y:S01]  /*0d40*/  FADD R16, R7, -12583039 ;  /* 0xcb40007f07107421 */ /* 0x000fe20000000000 */
[----:B-----5:R-:W-:Y:S01]  /*0d50*/  FFMA.SAT R17, R5, R20, 0.5 ;  /* 0x3f00000005117423 */ /* 0x020fe20000002014 */
[----:B------:R-:W-:Y:S01]  /*0d60*/  SHF.L.U32 R7, R7, 0x17, RZ ;  /* 0x0000001707077819 */ /* 0x000fe200000006ff */
[----:B------:R-:W-:Y:S01]  /*0d70*/  FADD R15, R8, -12583039 ;  /* 0xcb40007f080f7421 */ /* 0x000fe20000000000 */
[----:B------:R-:W-:Y:S01]  /*0d80*/  FFMA R16, R9, 1.4426950216293334961, -R16 ;  /* 0x3fb8aa3b09107823 */ /* 0x000fe20000000810 */
[----:B------:R-:W-:Y:S01]  /*0d90*/  FFMA.RM R17, R17, R21, 12582913 ;  /* 0x4b40000111117423 */ /* 0x000fe20000004015 */
[----:B------:R-:W0:Y:S01]  /*0da0*/  MUFU.EX2 R14, R14 ;  /* 0x0000000e000e7308 */ /* 0x000e220000000800 */
[----:B------:R-:W-:Y:S01]  /*0db0*/  FFMA R15, R4, 1.4426950216293334961, -R15 ;  /* 0x3fb8aa3b040f7823 */ /* 0x000fe2000000080f */
[----:B------:R-:W-:Y:S01]  /*0dc0*/  FFMA R16, R9, 1.925963033500011079e-08, R16 ;  /* 0x32a5706009107823 */ /* 0x000fe20000000010 */
[----:B------:R-:W-:-:S02]  /*0dd0*/  FADD R18, R17, -12583039 ;  /* 0xcb40007f11127421 */ /* 0x000fc40000000000 */
[----:B------:R-:W-:Y:S01]  /*0de0*/  FFMA R15, R4, 1.925963033500011079e-08, R15 ;  /* 0x32a57060040f7823 */ /* 0x000fe2000000000f */
[----:B------:R-:W-:Y:S01]  /*0df0*/  SHF.L.U32 R4, R17, 0x17, RZ ;  /* 0x0000001711047819 */ /* 0x000fe200000006ff */
[C---:B------:R-:W-:Y:S01]  /*0e00*/  FFMA R18, R5.reuse, 1.4426950216293334961, -R18 ;  /* 0x3fb8aa3b05127823 */ /* 0x040fe20000000812 */
[----:B------:R-:W1:Y:S03]  /*0e10*/  MUFU.EX2 R16, R16 ;  /* 0x0000001000107308 */ /* 0x000e660000000800 */
[----:B------:R-:W-:Y:S01]  /*0e20*/  FFMA R18, R5, 1.925963033500011079e-08, R18 ;  /* 0x32a5706005127823 */ /* 0x000fe20000000012 */
[----:B------:R-:W-:-:S04]  /*0e30*/  IMAD.SHL.U32 R5, R8, 0x800000, RZ ;  /* 0x0080000008057824 */ /* 0x000fc800078e00ff */
[----:B------:R-:W2:Y:S01]  /*0e40*/  MUFU.EX2 R15, R15 ;  /* 0x0000000f000f7308 */ /* 0x000ea20000000800 */
[----:B0-----:R-:W-:-:S07]  /*0e50*/  FFMA R6, R6, R14, R13 ;  /* 0x0000000e06067223 */ /* 0x001fce000000000d */
[----:B------:R-:W0:Y:S01]  /*0e60*/  MUFU.EX2 R18, R18 ;  /* 0x0000001200127308 */ /* 0x000e220000000800 */
[----:B-1----:R-:W-:-:S04]  /*0e70*/  FFMA R6, R7, R16, R6 ;  /* 0x0000001007067223 */ /* 0x002fc80000000006 */
[----:B--2---:R-:W-:Y:S01]  /*0e80*/  FFMA R5, R5, R15, R6 ;  /* 0x0000000f05057223 */ /* 0x004fe20000000006 */
[----:B------:R-:W-:-:S03]  /*0e90*/  MOV R15, RZ ;  /* 0x000000ff000f7202 */ /* 0x000fc60000000f00 */
[----:B0-----:R-:W-:-:S07]  /*0ea0*/  FFMA R13, R4, R18, R5 ;  /* 0x00000012040d7223 */ /* 0x001fce0000000005 */
.L_x_56:
[----:B------:R-:W-:Y:S05]  /*0eb0*/  BRA.U !UP0, `(.L_x_55) ;  /* 0x0000000108ec7547 */ /* 0x000fea000b800000 */
[----:B------:R-:W-:Y:S02]  /*0ec0*/  UISETP.NE.U32.AND UP1, UPT, UR5, 0x1, UPT ;  /* 0x000000010500788c */ /* 0x000fe4000bf25070 */
[----:B------:R-:W-:Y:S02]  /*0ed0*/  ULOP3.LUT UR4, UR4, 0x1, URZ, 0xc0, !UPT ;  /* 0x0000000104047892 */ /* 0x000fe4000f8ec0ff */
[----:B------:R-:W-:Y:S02]  /*0ee0*/  UISETP.NE.AND.EX UP1, UPT, URZ, URZ, UPT, UP1 ;  /* 0x000000ffff00728c */ /* 0x000fe4000bf25310 */
[----:B------:R-:W-:-:S04]  /*0ef0*/  UISETP.NE.U32.AND UP0, UPT, UR4, 0x1, UPT ;  /* 0x000000010400788c */ /* 0x000fc8000bf05070 */
[----:B------:R-:W-:-:S03]  /*0f00*/  UISETP.NE.U32.AND.EX UP0, UPT, URZ, URZ, UPT, UP0 ;  /* 0x000000ffff00728c */ /* 0x000fc6000bf05100 */
[----:B------:R-:W-:Y:S08]  /*0f10*/  BRA.U !UP1, `(.L_x_57) ;  /* 0x0000000109947547 */ /* 0x000ff0000b800000 */
[C---:B------:R-:W-:Y:S01]  /*0f20*/  IMAD.SHL.U32 R5, R12.reuse, 0x4, RZ ;  /* 0x000000040c057824 */ /* 0x040fe200078e00ff */
[----:B------:R-:W0:Y:S01]  /*0f30*/  LDCU.64 UR4, c[0x0][0x3c8] ;  /* 0x00007900ff0477ac */ /* 0x000e220008000a00 */
[----:B------:R-:W-:-:S03]  /*0f40*/  SHF.L.U64.HI R15, R12, 0x2, R15 ;  /* 0x000000020c0f7819 */ /* 0x000fc6000001020f */
[C---:B------:R-:W-:Y:S02]  /*0f50*/  IADD3 R4, P1, PT, R5.reuse, R2, RZ ;  /* 0x0000000205047210 */ /* 0x040fe40007f3e0ff */
[----:B------:R-:W-:Y:S02]  /*0f60*/  IADD3 R5, P2, PT, R5, 0x4, RZ ;  /* 0x0000000405057810 */ /* 0x000fe40007f5e0ff */
[----:B------:R-:W-:Y:S02]  /*0f70*/  IADD3.X R6, PT, PT, R15, R0, RZ, P1, !PT ;  /* 0x000000000f067210 */ /* 0x000fe40000ffe4ff */
[----:B------:R-:W-:Y:S01]  /*0f80*/  LOP3.LUT R7, R5, 0xfffffffc, RZ, 0xc0, !PT ;  /* 0xfffffffc05077812 */ /* 0x000fe200078ec0ff */
[----:B------:R-:W-:-:S03]  /*0f90*/  IMAD.X R15, RZ, RZ, R15, P2 ;  /* 0x000000ffff0f7224 */ /* 0x000fc600010e060f */
[----:B------:R-:W-:Y:S02]  /*0fa0*/  IADD3 R7, P1, PT, R7, R2, RZ ;  /* 0x0000000207077210 */ /* 0x000fe40007f3e0ff */
[----:B------:R-:W-:Y:S02]  /*0fb0*/  LOP3.LUT R15, R15, 0x3, RZ, 0xc0, !PT ;  /* 0x000000030f0f7812 */ /* 0x000fe400078ec0ff */
[----:B0-----:R-:W-:Y:S02]  /*0fc0*/  SEL R4, R4, UR4, P0 ;  /* 0x0000000404047c07 */ /* 0x001fe40008000000 */
[----:B------:R-:W-:Y:S02]  /*0fd0*/  SEL R5, R6, UR5, P0 ;  /* 0x0000000506057c07 */ /* 0x000fe40008000000 */
[----:B------:R-:W-:Y:S02]  /*0fe0*/  IADD3.X R15, PT, PT, R15, R0, RZ, P1, !PT ;  /* 0x000000000f0f7210 */ /* 0x000fe40000ffe4ff */
[----:B------:R-:W-:Y:S01]  /*0ff0*/  SEL R6, R7, UR4, P0 ;  /* 0x0000000407067c07 */ /* 0x000fe20008000000 */
[----:B-1----:R-:W2:Y:S01]  /*1000*/  LDG.E R4, desc[UR6][R4.64] ;  /* 0x0000000604047981 */ /* 0x002ea2000c1e1900 */
[----:B------:R-:W-:-:S05]  /*1010*/  SEL R7, R15, UR5, P0 ;  /* 0x000000050f077c07 */ /* 0x000fca0008000000 */
[----:B------:R-:W3:Y:S01]  /*1020*/  LDG.E R6, desc[UR6][R6.64] ;  /* 0x0000000606067981 */ /* 0x000ee2000c1e1900 */
[----:B------:R-:W-:Y:S02]  /*1030*/  HFMA2 R15, -RZ, RZ, 3.7421875, 0 ;  /* 0x437c0000ff0f7431 */ /* 0x000fe400000001ff */
[----:B------:R-:W-:Y:S02]  /*1040*/  IMAD.MOV.U32 R9, RZ, RZ, 0x3bbb989d ;  /* 0x3bbb989dff097424 */ /* 0x000fe400078e00ff */
[----:B------:R-:W-:Y:S02]  /*1050*/  VIADD R12, R12, 0x2 ;  /* 0x000000020c0c7836 */ /* 0x000fe40000000000 */
[----:B--2---:R-:W-:-:S04]  /*1060*/  FFMA.SAT R8, R4, R9, 0.5 ;  /* 0x3f00000004087423 */ /* 0x004fc80000002009 */
[----:B------:R-:W-:Y:S01]  /*1070*/  FFMA.RM R8, R8, R15, 12582913 ;  /* 0x4b40000108087423 */ /* 0x000fe2000000400f */
[----:B---3--:R-:W-:-:S03]  /*1080*/  FFMA.SAT R14, R6, R9, 0.5 ;  /* 0x3f000000060e7423 */ /* 0x008fc60000002009 */
[C---:B------:R-:W-:Y:S01]  /*1090*/  FADD R17, R8.reuse, -12583039 ;  /* 0xcb40007f08117421 */ /* 0x040fe20000000000 */
[----:B------:R-:W-:Y:S02]  /*10a0*/  IMAD.SHL.U32 R8, R8, 0x800000, RZ ;  /* 0x0080000008087824 */ /* 0x000fe400078e00ff */
[----:B------:R-:W-:Y:S01]  /*10b0*/  FFMA.RM R14, R14, R15, 12582913 ;  /* 0x4b4000010e0e7423 */ /* 0x000fe2000000400f */
[----:B------:R-:W-:Y:S01]  /*10c0*/  MOV R15, RZ ;  /* 0x000000ff000f7202 */ /* 0x000fe20000000f00 */
[----:B------:R-:W-:Y:S02]  /*10d0*/  FFMA R17, R4, 1.4426950216293334961, -R17 ;  /* 0x3fb8aa3b04117823 */ /* 0x000fe40000000811 */
[C---:B------:R-:W-:Y:S01]  /*10e0*/  FADD R5, R14.reuse, -12583039 ;  /* 0xcb40007f0e057421 */ /* 0x040fe20000000000 */
[----:B------:R-:W-:Y:S01]  /*10f0*/  SHF.L.U32 R7, R14, 0x17, RZ ;  /* 0x000000170e077819 */ /* 0x000fe200000006ff */
[----:B------:R-:W-:Y:S02]  /*1100*/  FFMA R17, R4, 1.925963033500011079e-08, R17 ;  /* 0x32a5706004117823 */ /* 0x000fe40000000011 */
[----:B------:R-:W-:-:S04]  /*1110*/  FFMA R5, R6, 1.4426950216293334961, -R5 ;  /* 0x3fb8aa3b06057823 */ /* 0x000fc80000000805 */
[----:B------:R-:W-:Y:S01]  /*1120*/  FFMA R5, R6, 1.925963033500011079e-08, R5 ;  /* 0x32a5706006057823 */ /* 0x000fe20000000005 */
[----:B------:R-:W0:Y:S08]  /*1130*/  MUFU.EX2 R17, R17 ;  /* 0x0000001100117308 */ /* 0x000e300000000800 */
[----:B------:R-:W1:Y:S01]  /*1140*/  MUFU.EX2 R5, R5 ;  /* 0x0000000500057308 */ /* 0x000e620000000800 */
[----:B0-----:R-:W-:-:S04]  /*1150*/  FFMA R8, R8, R17, R13 ;  /* 0x0000001108087223 */ /* 0x001fc8000000000d */
[----:B-1----:R-:W-:-:S07]  /*1160*/  FFMA R13, R7, R5, R8 ;  /* 0x00000005070d7223 */ /* 0x002fce0000000008 */
.L_x_57:
[----:B------:R-:W-:Y:S05]  /*1170*/  BRA.U UP0, `(.L_x_55) ;  /* 0x00000001003c7547 */ /* 0x000fea000b800000 */
[----:B------:R-:W-:-:S04]  /*1180*/  LEA R4, P1, R12, R2, 0x2 ;  /* 0x000000020c047211 */ /* 0x000fc800078210ff */
[----:B------:R-:W-:Y:S02]  /*1190*/  LEA.HI.X R5, R12, R0, R15, 0x2, P1 ;  /* 0x000000000c057211 */ /* 0x000fe400008f140f */
[----:B------:R-:W1:Y:S08]  /*11a0*/  @!P0 LDC R4, c[0x0][0x3c8] ;  /* 0x0000f200ff048b82 */ /* 0x000e700000000800 */
[----:B------:R-:W1:Y:S02]  /*11b0*/  @!P0 LDC R5, c[0x0][0x3cc] ;  /* 0x0000f300ff058b82 */ /* 0x000e640000000800 */
[----:B-1----:R-:W2:Y:S01]  /*11c0*/  LDG.E R4, desc[UR6][R4.64] ;  /* 0x0000000604047981 */ /* 0x002ea2000c1e1900 */
[----:B------:R-:W-:-:S02]  /*11d0*/  HFMA2 R9, -RZ, RZ, 3.7421875, 0 ;  /* 0x437c0000ff097431 */ /* 0x000fc400000001ff */
[----:B------:R-:W-:-:S04]  /*11e0*/  IMAD.MOV.U32 R7, RZ, RZ, 0x3bbb989d ;  /* 0x3bbb989dff077424 */ /* 0x000fc800078e00ff */
[----:B--2---:R-:W-:-:S04]  /*11f0*/  FFMA.SAT R6, R4, R7, 0.5 ;  /* 0x3f00000004067423 */ /* 0x004fc80000002007 */
[----:B------:R-:W-:-:S04]  /*1200*/  FFMA.RM R6, R6, R9, 12582913 ;  /* 0x4b40000106067423 */ /* 0x000fc80000004009 */
[C---:B------:R-:W-:Y:S01]  /*1210*/  FADD R7, R6.reuse, -12583039 ;  /* 0xcb40007f06077421 */ /* 0x040fe20000000000 */
[----:B------:R-:W-:-:S03]  /*1220*/  IMAD.SHL.U32 R6, R6, 0x800000, RZ ;  /* 0x0080000006067824 */ /* 0x000fc600078e00ff */
[----:B------:R-:W-:-:S04]  /*1230*/  FFMA R7, R4, 1.4426950216293334961, -R7 ;  /* 0x3fb8aa3b04077823 */ /* 0x000fc80000000807 */
[----:B------:R-:W-:-:S06]  /*1240*/  FFMA R7, R4, 1.925963033500011079e-08, R7 ;  /* 0x32a5706004077823 */ /* 0x000fcc0000000007 */
[----:B------:R-:W0:Y:S02]  /*1250*/  MUFU.EX2 R7, R7 ;  /* 0x0000000700077308 */ /* 0x000e240000000800 */
[----:B0-----:R-:W-:-:S07]  /*1260*/  FFMA R13, R6, R7, R13 ;  /* 0x00000007060d7223 */ /* 0x001fce000000000d */
.L_x_55:
[----:B------:R-:W-:Y:S02]  /*1270*/  SHF.L.U32 R5, R10, 0x2, RZ ;  /* 0x000000020a057819 */ /* 0x000fe400000006ff */
[----:B------:R-:W-:Y:S02]  /*1280*/  SHF.R.U32.HI R7, RZ, 0x1e, R10 ;  /* 0x0000001eff077819 */ /* 0x000fe4000001160a */
[----:B------:R-:W-:-:S05]  /*1290*/  IADD3 R2, P1, PT, R5, R2, RZ ;  /* 0x0000000205027210 */ /* 0x000fca0007f3e0ff */
[----:B------:R-:W-:Y:S01]  /*12a0*/  IMAD.X R3, R7, 0x1, R0, P1 ;  /* 0x0000000107037824 */ /* 0x000fe200008e0600 */
[----:B------:R-:W1:Y:S08]  /*12b0*/  @!P0 LDC R2, c[0x0][0x3c8] ;  /* 0x0000f200ff028b82 */ /* 0x000e700000000800 */
[----:B------:R-:W1:Y:S02]  /*12c0*/  @!P0 LDC R3, c[0x0][0x3cc] ;  /* 0x0000f300ff038b82 */ /* 0x000e640000000800 */
[----:B-1----:R0:W2:Y:S01]  /*12d0*/  LDG.E R2, desc[UR6][R2.64] ;  /* 0x0000000602027981 */ /* 0x0020a2000c1e1900 */
[----:B------:R-:W-:Y:S01]  /*12e0*/  MOV R9, 0x3bbb989d ;  /* 0x3bbb989d00097802 */ /* 0x000fe20000000f00 */
[----:B------:R-:W-:Y:S01]  /*12f0*/  IMAD.MOV.U32 R15, RZ, RZ, 0x437c0000 ;  /* 0x437c0000ff0f7424 */ /* 0x000fe200078e00ff */
[----:B------:R-:W0:Y:S01]  /*1300*/  MUFU.RCP R4, R13 ;  /* 0x0000000d00047308 */ /* 0x000e220000001000 */
[----:B------:R-:W-:Y:S01]  /*1310*/  BSSY.RECONVERGENT B0, `(.L_x_58) ;  /* 0x0000015000007945 */ /* 0x000fe20003800200 */
[----:B------:R-:W-:Y:S01]  /*1320*/  ISETP.GT.AND P2, PT, R11, -0x1, PT ;  /* 0xffffffff0b00780c */ /* 0x000fe20003f44270 */
[----:B0-----:R-:W-:-:S04]  /*1330*/  FFMA R3, R4, -R13, 1 ;  /* 0x3f80000004037423 */ /* 0x001fc8000000080d */
[----:B------:R-:W-:Y:S01]  /*1340*/  FFMA R3, R4, R3, R4 ;  /* 0x0000000304037223 */ /* 0x000fe20000000004 */
[----:B--2---:R-:W-:-:S04]  /*1350*/  FFMA.SAT R0, R2, R9, 0.5 ;  /* 0x3f00000002007423 */ /* 0x004fc80000002009 */
[----:B------:R-:W-:-:S04]  /*1360*/  FFMA.RM R0, R0, R15, 12582913 ;  /* 0x4b40000100007423 */ /* 0x000fc8000000400f */
[C---:B------:R-:W-:Y:S01]  /*1370*/  FADD R9, R0.reuse, -12583039 ;  /* 0xcb40007f00097421 */ /* 0x040fe20000000000 */
[----:B------:R-:W-:-:S03]  /*1380*/  SHF.L.U32 R0, R0, 0x17, RZ ;  /* 0x0000001700007819 */ /* 0x000fc600000006ff */
[----:B------:R-:W-:-:S04]  /*1390*/  FFMA R9, R2, 1.4426950216293334961, -R9 ;  /* 0x3fb8aa3b02097823 */ /* 0x000fc80000000809 */
[----:B------:R-:W-:-:S06]  /*13a0*/  FFMA R9, R2, 1.925963033500011079e-08, R9 ;  /* 0x32a5706002097823 */ /* 0x000fcc0000000009 */
[----:B------:R-:W0:Y:S02]  /*13b0*/  MUFU.EX2 R9, R9 ;  /* 0x0000000900097308 */ /* 0x000e240000000800 */
[----:B0-----:R-:W-:-:S06]  /*13c0*/  FMUL R0, R0, R9 ;  /* 0x0000000900007220 */ /* 0x001fcc0000400000 */
[----:B------:R-:W0:Y:S01]  /*13d0*/  FCHK P0, R0, R13 ;  /* 0x0000000d00007302 */ /* 0x000e220000000000 */
[----:B------:R-:W-:-:S04]  /*13e0*/  FFMA R2, R0, R3, RZ ;  /* 0x0000000300027223 */ /* 0x000fc800000000ff */
[----:B------:R-:W-:-:S04]  /*13f0*/  FFMA R4, R2, -R13, R0 ;  /* 0x8000000d02047223 */ /* 0x000fc80000000000 */
[----:B------:R-:W-:Y:S01]  /*1400*/  FFMA R15, R3, R4, R2 ;  /* 0x00000004030f7223 */ /* 0x000fe20000000002 */
[----:B0-----:R-:W-:Y:S06]  /*1410*/  @!P0 BRA `(.L_x_59) ;  /* 0x0000000000108947 */ /* 0x001fec0003800000 */
[----:B------:R-:W-:Y:S01]  /*1420*/  IMAD.MOV.U32 R3, RZ, RZ, R13 ;  /* 0x000000ffff037224 */ /* 0x000fe200078e000d */
[----:B------:R-:W-:-:S07]  /*1430*/  MOV R2, 0x1450 ;  /* 0x0000145000027802 */ /* 0x000fce0000000f00 */
[----:B------:R-:W-:Y:S05]  /*1440*/  CALL.REL.NOINC `($__internal_5_$__cuda_sm3x_div_rn_noftz_f32_slowpath) ;  /* 0x00000000005c7944 */ /* 0x000fea0003c00000 */
[----:B------:R-:W-:-:S07]  /*1450*/  MOV R15, R0 ;  /* 0x00000000000f7202 */ /* 0x000fce0000000f00 */
.L_x_59:
[----:B------:R-:W-:Y:S05]  /*1460*/  BSYNC.RECONVERGENT B0 ;  /* 0x0000000000007941 */ /* 0x000fea0003800200 */
.L_x_58:
[----:B------:R-:W0:Y:S01]  /*1470*/  LDC.64 R2, c[0x0][0x3f0] ;  /* 0x0000fc00ff027b82 */ /* 0x000e220000000a00 */
[----:B------:R-:W0:Y:S01]  /*1480*/  LDCU.64 UR10, c[0x0][0x3d0] ;  /* 0x00007a00ff0a77ac */ /* 0x000e220008000a00 */
[----:B------:R-:W1:Y:S06]  /*1490*/  LDCU.64 UR8, c[0x0][0x400] ;  /* 0x00008000ff0877ac */ /* 0x000e6c0008000a00 */
[----:B------:R-:W2:Y:S01]  /*14a0*/  LDC.64 R8, c[0x0][0x418] ;  /* 0x00010600ff087b82 */ /* 0x000ea20000000a00 */
[----:B------:R-:W3:Y:S01]  /*14b0*/  LDCU.64 UR4, c[0x0][0x3f8] ;  /* 0x00007f00ff0477ac */ /* 0x000ee20008000a00 */
[----:B-1----:R-:W-:Y:S01]  /*14c0*/  ISETP.GE.U32.AND P0, PT, R10, UR8, PT ;  /* 0x000000080a007c0c */ /* 0x002fe2000bf06070 */
[C---:B0-----:R-:W-:Y:S01]  /*14d0*/  IMAD.WIDE.U32 R2, R11.reuse, UR10, R2 ;  /* 0x0000000a0b027c25 */ /* 0x041fe2000f8e0002 */
[----:B---3--:R-:W-:-:S03]  /*14e0*/  ISETP.GE.U32.AND P1, PT, R11, UR4, PT ;  /* 0x000000040b007c0c */ /* 0x008fc6000bf26070 */
[----:B------:R-:W-:Y:S01]  /*14f0*/  IMAD R0, R11, UR11, R3 ;  /* 0x0000000b0b007c24 */ /* 0x000fe2000f8e0203 */
[----:B------:R-:W-:Y:S02]  /*1500*/  IADD3 R3, P3, PT, R5, R2, RZ ;  /* 0x0000000205037210 */ /* 0x000fe40007f7e0ff */
[----:B------:R-:W-:Y:S02]  /*1510*/  ISETP.GE.U32.AND.EX P0, PT, RZ, UR9, PT, P0 ;  /* 0x00000009ff007c0c */ /* 0x000fe4000bf06100 */
[----:B------:R-:W-:Y:S01]  /*1520*/  ISETP.GE.U32.AND.EX P1, PT, RZ, UR5, PT, P1 ;  /* 0x00000005ff007c0c */ /* 0x000fe2000bf26110 */
[----:B------:R-:W-:Y:S01]  /*1530*/  IMAD.X R0, R7, 0x1, R0, P3 ;  /* 0x0000000107007824 */ /* 0x000fe200018e0600 */
[----:B--2---:R-:W-:-:S04]  /*1540*/  SEL R3, R3, R8, !P0 ;  /* 0x0000000803037207 */ /* 0x004fc80004000000 */
[-C--:B------:R-:W-:Y:S02]  /*1550*/  SEL R0, R0, R9.reuse, !P0 ;  /* 0x0000000900007207 */ /* 0x080fe40004000000 */
[----:B------:R-:W-:Y:S02]  /*1560*/  @P2 SEL R8, R3, R8, !P1 ;  /* 0x0000000803082207 */ /* 0x000fe40004800000 */
[----:B------:R-:W-:Y:S02]  /*1570*/  @P2 SEL R9, R0, R9, !P1 ;  /* 0x0000000900092207 */ /* 0x000fe40004800000 */
[----:B------:R-:W-:-:S03]  /*1580*/  MOV R2, R8 ;  /* 0x0000000800027202 */ /* 0x000fc60000000f00 */
[----:B------:R-:W-:-:S05]  /*1590*/  IMAD.MOV.U32 R3, RZ, RZ, R9 ;  /* 0x000000ffff037224 */ /* 0x000fca00078e0009 */
[----:B------:R-:W-:Y:S01]  /*15a0*/  STG.E desc[UR6][R2.64], R15 ;  /* 0x0000000f02007986 */ /* 0x000fe2000c101906 */
[----:B------:R-:W-:Y:S05]  /*15b0*/  EXIT ;  /* 0x000000000000794d */ /* 0x000fea0003800000 */
        .weak           $__internal_5_$__cuda_sm3x_div_rn_noftz_f32_slowpath
        .type           $__internal_5_$__cuda_sm3x_div_rn_noftz_f32_slowpath,@function
        .size           $__internal_5_$__cuda_sm3x_div_rn_noftz_f32_slowpath,(.L_x_399 - $__internal_5_$__cuda_sm3x_div_rn_noftz_f32_slowpath)
$__internal_5_$__cuda_sm3x_div_rn_noftz_f32_slowpath:
[----:B------:R-:W-:Y:S01]  /*15c0*/  SHF.R.U32.HI R6, RZ, 0x17, R3 ;  /* 0x00000017ff067819 */ /* 0x000fe20000011603 */
[----:B------:R-:W-:Y:S01]  /*15d0*/  BSSY.RECONVERGENT B1, `(.L_x_60) ;  /* 0x0000063000017945 */ /* 0x000fe20003800200 */
[----:B------:R-:W-:Y:S02]  /*15e0*/  SHF.R.U32.HI R4, RZ, 0x17, R0 ;  /* 0x00000017ff047819 */ /* 0x000fe40000011600 */
[----:B------:R-:W-:Y:S02]  /*15f0*/  LOP3.LUT R14, R6, 0xff, RZ, 0xc0, !PT ;  /* 0x000000ff060e7812 */ /* 0x000fe400078ec0ff */
[----:B------:R-:W-:Y:S02]  /*1600*/  LOP3.LUT R6, R4, 0xff, RZ, 0xc0, !PT ;  /* 0x000000ff04067812 */ /* 0x000fe400078ec0ff */
[----:B------:R-:W-:Y:S02]  /*1610*/  IADD3 R12, PT, PT, R14, -0x1, RZ ;  /* 0xffffffff0e0c7810 */ /* 0x000fe40007ffe0ff */
[----:B------:R-:W-:Y:S01]  /*1620*/  MOV R8, R0 ;  /* 0x0000000000087202 */ /* 0x000fe20000000f00 */
[----:B------:R-:W-:Y:S01]  /*1630*/  VIADD R9, R6, 0xffffffff ;  /* 0xffffffff06097836 */ /* 0x000fe20000000000 */
[----:B------:R-:W-:-:S04]  /*1640*/  ISETP.GT.U32.AND P0, PT, R12, 0xfd, PT ;  /* 0x000000fd0c00780c */ /* 0x000fc80003f04070 */
[----:B------:R-:W-:-:S13]  /*1650*/  ISETP.GT.U32.OR P0, PT, R9, 0xfd, P0 ;  /* 0x000000fd0900780c */ /* 0x000fda0000704470 */
[----:B------:R-:W-:Y:S01]  /*1660*/  @!P0 IMAD.MOV.U32 R4, RZ, RZ, RZ ;  /* 0x000000ffff048224 */ /* 0x000fe200078e00ff */
[----:B------:R-:W-:Y:S06]  /*1670*/  @!P0 BRA `(.L_x_61) ;  /* 0x00000000005c8947 */ /* 0x000fec0003800000 */
[----:B------:R-:W-:Y:S02]  /*1680*/  FSETP.GTU.FTZ.AND P1, PT, |R3|, +INF , PT ;  /* 0x7f8000000300780b */ /* 0x000fe40003f3c200 */
[----:B------:R-:W-:-:S04]  /*1690*/  FSETP.GTU.FTZ.AND P0, PT, |R0|, +INF , PT ;  /* 0x7f8000000000780b */ /* 0x000fc80003f1c200 */
[----:B------:R-:W-:-:S13]  /*16a0*/  PLOP3.LUT P0, PT, P0, P1, PT, 0xf8, 0x8f ;  /* 0x00000000008f781c */ /* 0x000fda0000703f70 */
[----:B------:R-:W-:Y:S05]  /*16b0*/  @P0 BRA `(.L_x_62) ;  /* 0x00000004004c0947 */ /* 0x000fea0003800000 */
[----:B------:R-:W-:-:S13]  /*16c0*/  LOP3.LUT P0, RZ, R3, 0x7fffffff, R8, 0xc8, !PT ;  /* 0x7fffffff03ff7812 */ /* 0x000fda000780c808 */
[----:B------:R-:W-:Y:S05]  /*16d0*/  @!P0 BRA `(.L_x_63) ;  /* 0x00000004003c8947 */ /* 0x000fea0003800000 */
[C---:B------:R-:W-:Y:S02]  /*16e0*/  FSETP.NEU.FTZ.AND P3, PT, |R0|.reuse, +INF , PT ;  /* 0x7f8000000000780b */ /* 0x040fe40003f7d200 */
[----:B------:R-:W-:Y:S02]  /*16f0*/  FSETP.NEU.FTZ.AND P1, PT, |R3|, +INF , PT ;  /* 0x7f8000000300780b */ /* 0x000fe40003f3d200 */
[----:B------:R-:W-:-:S11]  /*1700*/  FSETP.NEU.FTZ.AND P0, PT, |R0|, +INF , PT ;  /* 0x7f8000000000780b */ /* 0x000fd60003f1d200 */
[----:B------:R-:W-:Y:S05]  /*1710*/  @!P1 BRA !P3, `(.L_x_63) ;  /* 0x00000004002c9947 */ /* 0x000fea0005800000 */
[----:B------:R-:W-:-:S04]  /*1720*/  LOP3.LUT P3, RZ, R8, 0x7fffffff, RZ, 0xc0, !PT ;  /* 0x7fffffff08ff7812 */ /* 0x000fc8000786c0ff */
[----:B------:R-:W-:-:S13]  /*1730*/  PLOP3.LUT P1, PT, P1, P3, PT, 0x2f, 0xf2 ;  /* 0x0000000000f2781c */ /* 0x000fda0000f26577 */
[----:B------:R-:W-:Y:S05]  /*1740*/  @P1 BRA `(.L_x_64) ;  /* 0x0000000400181947 */ /* 0x000fea0003800000 */
[----:B------:R-:W-:-:S04]  /*1750*/  LOP3.LUT P1, RZ, R3, 0x7fffffff, RZ, 0xc0, !PT ;  /* 0x7fffffff03ff7812 */ /* 0x000fc8000782c0ff */
[----:B------:R-:W-:-:S13]  /*1760*/  PLOP3.LUT P0, PT, P0, P1, PT, 0x2f, 0xf2 ;  /* 0x0000000000f2781c */ /* 0x000fda0000702577 */
[----:B------:R-:W-:Y:S05]  /*1770*/  @P0 BRA `(.L_x_65) ;  /* 0x0000000400000947 */ /* 0x000fea0003800000 */
[----:B------:R-:W-:Y:S02]  /*1780*/  ISETP.GE.AND P0, PT, R9, RZ, PT ;  /* 0x000000ff0900720c */ /* 0x000fe40003f06270 */
[----:B------:R-:W-:-:S11]  /*1790*/  ISETP.GE.AND P1, PT, R12, RZ, PT ;  /* 0x000000ff0c00720c */ /* 0x000fd60003f26270 */
[----:B------:R-:W-:Y:S01]  /*17a0*/  @P0 MOV R4, RZ ;  /* 0x000000ff00040202 */ /* 0x000fe20000000f00 */
[----:B------:R-:W-:Y:S02]  /*17b0*/  @!P0 IMAD.MOV.U32 R4, RZ, RZ, -0x40 ;  /* 0xffffffc0ff048424 */ /* 0x000fe400078e00ff */
[----:B------:R-:W-:Y:S01]  /*17c0*/  @!P0 FFMA R8, R0, 1.84467440737095516160e+19, RZ ;  /* 0x5f80000000088823 */ /* 0x000fe200000000ff */
[----:B------:R-:W-:Y:S02]  /*17d0*/  @!P1 FFMA R3, R3, 1.84467440737095516160e+19, RZ ;  /* 0x5f80000003039823 */ /* 0x000fe400000000ff */
[----:B------:R-:W-:-:S07]  /*17e0*/  @!P1 IADD3 R4, PT, PT, R4, 0x40, RZ ;  /* 0x0000004004049810 */ /* 0x000fce0007ffe0ff */
.L_x_61:
[----:B------:R-:W-:Y:S01]  /*17f0*/  LEA R0, R14, 0xc0800000, 0x17 ;  /* 0xc08000000e007811 */ /* 0x000fe200078eb8ff */
[----:B------:R-:W-:Y:S04]  /*1800*/  BSSY.RECONVERGENT B2, `(.L_x_66) ;  /* 0x0000036000027945 */ /* 0x000fe80003800200 */
[----:B------:R-:W-:Y:S01]  /*1810*/  IMAD.IADD R9, R3, 0x1, -R0 ;  /* 0x0000000103097824 */ /* 0x000fe200078e0a00 */
[----:B------:R-:W-:-:S03]  /*1820*/  IADD3 R3, PT, PT, R6, -0x7f, RZ ;  /* 0xffffff8106037810 */ /* 0x000fc60007ffe0ff */
[----:B------:R0:W1:Y:S01]  /*1830*/  MUFU.RCP R12, R9 ;  /* 0x00000009000c7308 */ /* 0x0000620000001000 */
[----:B------:R-:W-:Y:S01]  /*1840*/  FADD.FTZ R13, -R9, -RZ ;  /* 0x800000ff090d7221 */ /* 0x000fe20000010100 */
[C---:B------:R-:W-:Y:S01]  /*1850*/  IMAD R0, R3.reuse, -0x800000, R8 ;  /* 0xff80000003007824 */ /* 0x040fe200078e0208 */
[----:B0-----:R-:W-:-:S05]  /*1860*/  IADD3 R9, PT, PT, R3, 0x7f, -R14 ;  /* 0x0000007f03097810 */ /* 0x001fca0007ffe80e */
[----:B------:R-:W-:Y:S02]  /*1870*/  IMAD.IADD R9, R9, 0x1, R4 ;  /* 0x0000000109097824 */ /* 0x000fe400078e0204 */
[----:B-1----:R-:W-:-:S04]  /*1880*/  FFMA R15, R12, R13, 1 ;  /* 0x3f8000000c0f7423 */ /* 0x002fc8000000000d */
[----:B------:R-:W-:-:S04]  /*1890*/  FFMA R17, R12, R15, R12 ;  /* 0x0000000f0c117223 */ /* 0x000fc8000000000c */
[----:B------:R-:W-:-:S04]  /*18a0*/  FFMA R6, R0, R17, RZ ;  /* 0x0000001100067223 */ /* 0x000fc800000000ff */
[----:B------:R-:W-:-:S04]  /*18b0*/  FFMA R15, R13, R6, R0 ;  /* 0x000000060d0f7223 */ /* 0x000fc80000000000 */
[----:B------:R-:W-:-:S04]  /*18c0*/  FFMA R8, R17, R15, R6 ;  /* 0x0000000f11087223 */ /* 0x000fc80000000006 */
[----:B------:R-:W-:-:S04]  /*18d0*/  FFMA R13, R13, R8, R0 ;  /* 0x000000080d0d7223 */ /* 0x000fc80000000000 */
        /* <DEDUP_REMOVED lines=15> */
[C---:B------:R-:W-:Y:S01]  /*19d0*/  IADD3 R9, PT, PT, R12.reuse, 0x20, RZ ;  /* 0x000000200c097810 */ /* 0x040fe20007ffe0ff */
[-CC-:B------:R-:W-:Y:S01]  /*19e0*/  FFMA.RM R4, R17, R13.reuse, R8.reuse ;  /* 0x0000000d11047223 */ /* 0x180fe20000004008 */
[C---:B------:R-:W-:Y:S02]  /*19f0*/  ISETP.NE.AND P3, PT, R12.reuse, RZ, PT ;  /* 0x000000ff0c00720c */ /* 0x040fe40003f65270 */
        /* <DEDUP_REMOVED lines=18> */
.L_x_68:
[----:B------:R-:W-:-:S04]  /*1b20*/  LOP3.LUT R0, R0, 0x80000000, RZ, 0xc0, !PT ;  /* 0x8000000000007812 */ /* 0x000fc800078ec0ff */
[----:B------:R-:W-:Y:S01]  /*1b30*/  LOP3.LUT R0, R0, 0x7f800000, RZ, 0xfc, !PT ;  /* 0x7f80000000007812 */ /* 0x000fe200078efcff */
[----:B------:R-:W-:Y:S06]  /*1b40*/  BRA `(.L_x_69) ;  /* 0x0000000000047947 */ /* 0x000fec0003800000 */
.L_x_67:
[----:B------:R-:W-:-:S07]  /*1b50*/  IMAD R0, R9, 0x800000, R0 ;  /* 0x0080000009007824 */ /* 0x000fce00078e0200 */
.L_x_69:
[----:B------:R-:W-:Y:S05]  /*1b60*/  BSYNC.RECONVERGENT B2 ;  /* 0x0000000000027941 */ /* 0x000fea0003800200 */
.L_x_66:
[----:B------:R-:W-:Y:S05]  /*1b70*/  BRA `(.L_x_70) ;  /* 0x0000000000207947 */ /* 0x000fea0003800000 */
.L_x_65:
[----:B------:R-:W-:-:S04]  /*1b80*/  LOP3.LUT R0, R3, 0x80000000, R8, 0x48, !PT ;  /* 0x8000000003007812 */ /* 0x000fc800078e4808 */
[----:B------:R-:W-:Y:S01]  /*1b90*/  LOP3.LUT R0, R0, 0x7f800000, RZ, 0xfc, !PT ;  /* 0x7f80000000007812 */ /* 0x000fe200078efcff */
[----:B------:R-:W-:Y:S06]  /*1ba0*/  BRA `(.L_x_70) ;  /* 0x0000000000147947 */ /* 0x000fec0003800000 */
.L_x_64:
[----:B------:R-:W-:Y:S01]  /*1bb0*/  LOP3.LUT R0, R3, 0x80000000, R8, 0x48, !PT ;  /* 0x8000000003007812 */ /* 0x000fe200078e4808 */
[----:B------:R-:W-:Y:S06]  /*1bc0*/  BRA `(.L_x_70) ;  /* 0x00000000000c7947 */ /* 0x000fec0003800000 */
.L_x_63:
[----:B------:R-:W0:Y:S01]  /*1bd0*/  MUFU.RSQ R0, -QNAN ;  /* 0xffc0000000007908 */ /* 0x000e220000001400 */
[----:B------:R-:W-:Y:S05]  /*1be0*/  BRA `(.L_x_70) ;  /* 0x0000000000047947 */ /* 0x000fea0003800000 */
.L_x_62:
[----:B------:R-:W-:-:S07]  /*1bf0*/  FADD.FTZ R0, R0, R3 ;  /* 0x0000000300007221 */ /* 0x000fce0000010000 */
.L_x_70:
[----:B------:R-:W-:Y:S05]  /*1c00*/  BSYNC.RECONVERGENT B1 ;  /* 0x0000000000017941 */ /* 0x000fea0003800200 */
.L_x_60:
[----:B------:R-:W-:-:S04]  /*1c10*/  HFMA2 R3, -RZ, RZ, 0, 0 ;  /* 0x00000000ff037431 */ /* 0x000fc800000001ff */
[----:B0-----:R-:W-:Y:S05]  /*1c20*/  RET.REL.NODEC R2 `(_Z14softmax_kernel6TensorS_) ;  /* 0xffffffe002f47950 */ /* 0x001fea0003c3ffff */
.L_x_71:
        /* <DEDUP_REMOVED lines=13> */
.L_x_399:


//--------------------- .text._Z15relu_derivative6TensorS_ --------------------------
	.section	.text._Z15relu_derivative6TensorS_,"ax",@progbits
	.align	128
        .global         _Z15relu_derivative6TensorS_
        .type           _Z15relu_derivative6TensorS_,@function
        .size           _Z15relu_derivative6TensorS_,(.L_x_433 - _Z15relu_derivative6TensorS_)
        .other          _Z15relu_derivative6TensorS_,@"STO_CUDA_ENTRY STV_DEFAULT"
_Z15relu_derivative6TensorS_:
.text._Z15relu_derivative6TensorS_:
        /* <DEDUP_REMOVED lines=27> */
[----:B------:R-:W4:Y:S04]  /*01b0*/  LDCU.64 UR10, c[0x0][0x400] ;  /* 0x00008000ff0a77ac */ /* 0x000f280008000a00 */
[----:B------:R-:W5:Y:S01]  /*01c0*/  LDC.64 R12, c[0x0][0x418] ;  /* 0x00010600ff0c7b82 */ /* 0x000f620000000a00 */
[----:B0-----:R-:W-:-:S04]  /*01d0*/  IMAD.WIDE.U32 R2, R7, UR6, R2 ;  /* 0x0000000607027c25 */ /* 0x001fc8000f8e0002 */
[----:B------:R-:W-:Y:S01]  /*01e0*/  IMAD R5, R7, UR7, R3 ;  /* 0x0000000707057c24 */ /* 0x000fe2000f8e0203 */
[----:B------:R-:W-:Y:S01]  /*01f0*/  IADD3 R3, P1, PT, R9, R2, RZ ;  /* 0x0000000209037210 */ /* 0x000fe20007f3e0ff */
[----:B------:R-:W0:Y:S03]  /*0200*/  LDCU.64 UR6, c[0x0][0x3f8] ;  /* 0x00007f00ff0677ac */ /* 0x000e260008000a00 */
[----:B--2---:R-:W-:Y:S01]  /*0210*/  @P2 SEL R10, R3, R10, !P0 ;  /* 0x0000000a030a2207 */ /* 0x004fe20004000000 */
[----:B------:R-:W-:Y:S02]  /*0220*/  IMAD.X R2, R6, 0x1, R5, P1 ;  /* 0x0000000106027824 */ /* 0x000fe400008e0605 */
[----:B------:R-:W3:Y:S03]  /*0230*/  LDC.64 R4, c[0x0][0x3f0] ;  /* 0x0000fc00ff047b82 */ /* 0x000ee60000000a00 */
[----:B------:R-:W-:Y:S01]  /*0240*/  @P2 SEL R11, R2, R11, !P0 ;  /* 0x0000000b020b2207 */ /* 0x000fe20004000000 */
[----:B------:R-:W-:-:S04]  /*0250*/  IMAD.MOV.U32 R2, RZ, RZ, R10 ;  /* 0x000000ffff027224 */ /* 0x000fc800078e000a */
[----:B------:R-:W-:-:S05]  /*0260*/  IMAD.MOV.U32 R3, RZ, RZ, R11 ;  /* 0x000000ffff037224 */ /* 0x000fca00078e000b */
[----:B-1----:R5:W2:Y:S01]  /*0270*/  LDG.E R2, desc[UR4][R2.64] ;  /* 0x0000000402027981 */ /* 0x002aa2000c1e1900 */
[----:B----4-:R-:W-:Y:S02]  /*0280*/  ISETP.GE.U32.AND P0, PT, R0, UR10, PT ;  /* 0x0000000a00007c0c */ /* 0x010fe4000bf06070 */
[C---:B0-----:R-:W-:Y:S02]  /*0290*/  ISETP.GE.U32.AND P1, PT, R7.reuse, UR6, PT ;  /* 0x0000000607007c0c */ /* 0x041fe4000bf26070 */
[----:B------:R-:W-:Y:S02]  /*02a0*/  ISETP.GE.U32.AND.EX P0, PT, RZ, UR11, PT, P0 ;  /* 0x0000000bff007c0c */ /* 0x000fe4000bf06100 */
[----:B------:R-:W-:Y:S01]  /*02b0*/  ISETP.GE.U32.AND.EX P1, PT, RZ, UR7, PT, P1 ;  /* 0x00000007ff007c0c */ /* 0x000fe2000bf26110 */
[----:B---3--:R-:W-:-:S04]  /*02c0*/  IMAD.WIDE.U32 R4, R7, UR12, R4 ;  /* 0x0000000c07047c25 */ /* 0x008fc8000f8e0004 */
[----:B------:R-:W-:Y:S01]  /*02d0*/  IMAD R11, R7, UR13, R5 ;  /* 0x0000000d070b7c24 */ /* 0x000fe2000f8e0205 */
[----:B------:R-:W-:-:S04]  /*02e0*/  IADD3 R5, P3, PT, R9, R4, RZ ;  /* 0x0000000409057210 */ /* 0x000fc80007f7e0ff */
[----:B-----5:R-:W-:Y:S01]  /*02f0*/  SEL R3, R5, R12, !P0 ;  /* 0x0000000c05037207 */ /* 0x020fe20004000000 */
[----:B------:R-:W-:-:S03]  /*0300*/  IMAD.X R0, R6, 0x1, R11, P3 ;  /* 0x0000000106007824 */ /* 0x000fc600018e060b */
[----:B------:R-:W-:Y:S02]  /*0310*/  @P2 SEL R12, R3, R12, !P1 ;  /* 0x0000000c030c2207 */ /* 0x000fe40004800000 */
[----:B------:R-:W-:-:S04]  /*0320*/  SEL R0, R0, R13, !P0 ;  /* 0x0000000d00007207 */ /* 0x000fc80004000000 */
[----:B------:R-:W-:-:S05]  /*0330*/  @P2 SEL R13, R0, R13, !P1 ;  /* 0x0000000d000d2207 */ /* 0x000fca0004800000 */
[----:B------:R-:W-:Y:S01]  /*0340*/  IMAD.MOV.U32 R3, RZ, RZ, R13 ;  /* 0x000000ffff037224 */ /* 0x000fe200078e000d */
[----:B--2---:R-:W-:Y:S01]  /*0350*/  FSET.BF.GEU.AND R5, R2, RZ, PT ;  /* 0x000000ff0205720a */ /* 0x004fe2000380e000 */
[----:B------:R-:W-:-:S05]  /*0360*/  IMAD.MOV.U32 R2, RZ, RZ, R12 ;  /* 0x000000ffff027224 */ /* 0x000fca00078e000c */
[----:B------:R-:W-:Y:S01]  /*0370*/  STG.E desc[UR4][R2.64], R5 ;  /* 0x0000000502007986 */ /* 0x000fe2000c101904 */
[----:B------:R-:W-:Y:S05]  /*0380*/  EXIT ;  /* 0x000000000000794d */ /* 0x000fea0003800000 */
.L_x_72:
        /* <DEDUP_REMOVED lines=15> */
.L_x_433:


//--------------------- .text._Z14elementwisemul6TensorS_S_ --------------------------
	.section	.text._Z14elementwisemul6TensorS_S_,"ax",@progbits
	.align	128
        .global         _Z14elementwisemul6TensorS_S_
        .type           _Z14elementwisemul6TensorS_S_,@function
        .size           _Z14elementwisemul6TensorS_S_,(.L_x_400 - _Z14elementwisemul6TensorS_S_)
        .other          _Z14elementwisemul6TensorS_S_,@"STO_CUDA_ENTRY STV_DEFAULT"
_Z14elementwisemul6TensorS_S_:
.text._Z14elementwisemul6TensorS_S_:
[----:B------:R-:W-:Y:S01]  /*0000*/  LDC R1, c[0x0][0x37c] ;  /* 0x0000df00ff017b82 */ /* 0x000fe20000000800 */
[----:B------:R-:W0:Y:S01]  /*0010*/  S2R R3, SR_TID.X ;  /* 0x0000000000037919 */ /* 0x000e220000002100 */
[----:B------:R-:W1:Y:S06]  /*0020*/  LDCU UR6, c[0x0][0x3c4] ;  /* 0x00007880ff0677ac */ /* 0x000e6c0008000800 */
[----:B------:R-:W0:Y:S01]  /*0030*/  LDC R2, c[0x0][0x360] ;  /* 0x0000d800ff027b82 */ /* 0x000e220000000800 */
[----:B------:R-:W2:Y:S07]  /*0040*/  S2R R5, SR_TID.Z ;  /* 0x0000000000057919 */ /* 0x000eae0000002300 */
[----:B------:R-:W0:Y:S08]  /*0050*/  S2UR UR4, SR_CTAID.X ;  /* 0x00000000000479c3 */ /* 0x000e300000002500 */
[----:B------:R-:W2:Y:S01]  /*0060*/  S2UR UR5, SR_CTAID.Z ;  /* 0x00000000000579c3 */ /* 0x000ea20000002700 */
[----:B-1----:R-:W-:-:S07]  /*0070*/  UISETP.NE.U32.AND UP0, UPT, UR6, URZ, UPT ;  /* 0x000000ff0600728c */ /* 0x002fce000bf05070 */
[----:B------:R-:W2:Y:S01]  /*0080*/  LDC R4, c[0x0][0x368] ;  /* 0x0000da00ff047b82 */ /* 0x000ea20000000800 */
[----:B0-----:R-:W-:Y:S02]  /*0090*/  IMAD R2, R2, UR4, R3 ;  /* 0x0000000402027c24 */ /* 0x001fe4000f8e0203 */
[----:B--2---:R-:W-:Y:S01]  /*00a0*/  IMAD R4, R4, UR5, R5 ;  /* 0x0000000504047c24 */ /* 0x004fe2000f8e0205 */
[----:B------:R-:W-:Y:S06]  /*00b0*/  BRA.U UP0, `(.L_x_73) ;  /* 0x0000000100647547 */ /* 0x000fec000b800000 */
[----:B------:R-:W0:Y:S02]  /*00c0*/  LDCU UR4, c[0x0][0x3c0] ;  /* 0x00007800ff0477ac */ /* 0x000e240008000800 */
[----:B0-----:R-:W0:Y:S01]  /*00d0*/  I2F.U32.RP R0, UR4 ;  /* 0x0000000400007d06 */ /* 0x001e220008209000 */
[----:B------:R-:W-:-:S07]  /*00e0*/  ISETP.NE.U32.AND P2, PT, RZ, UR4, PT ;  /* 0x00000004ff007c0c */ /* 0x000fce000bf45070 */
[----:B0-----:R-:W0:Y:S02]  /*00f0*/  MUFU.RCP R0, R0 ;  /* 0x0000000000007308 */ /* 0x001e240000001000 */
[----:B0-----:R-:W-:-:S06]  /*0100*/  IADD3 R6, PT, PT, R0, 0xffffffe, RZ ;  /* 0x0ffffffe00067810 */ /* 0x001fcc0007ffe0ff */
[----:B------:R0:W1:Y:S02]  /*0110*/  F2I.FTZ.U32.TRUNC.NTZ R7, R6 ;  /* 0x0000000600077305 */ /* 0x000064000021f000 */
[----:B0-----:R-:W-:Y:S02]  /*0120*/  HFMA2 R6, -RZ, RZ, 0, 0 ;  /* 0x00000000ff067431 */ /* 0x001fe400000001ff */
[----:B-1----:R-:W-:-:S04]  /*0130*/  IMAD.MOV R5, RZ, RZ, -R7 ;  /* 0x000000ffff057224 */ /* 0x002fc800078e0a07 */
[----:B------:R-:W-:-:S04]  /*0140*/  IMAD R5, R5, UR4, RZ ;  /* 0x0000000405057c24 */ /* 0x000fc8000f8e02ff */
[----:B------:R-:W-:-:S06]  /*0150*/  IMAD.HI.U32 R7, R7, R5, R6 ;  /* 0x0000000507077227 */ /* 0x000fcc00078e0006 */
[----:B------:R-:W-:Y:S01]  /*0160*/  IMAD.HI.U32 R8, R7, R4, RZ ;  /* 0x0000000407087227 */ /* 0x000fe200078e00ff */
[----:B------:R-:W-:-:S03]  /*0170*/  MOV R7, RZ ;  /* 0x000000ff00077202 */ /* 0x000fc60000000f00 */
        /* <DEDUP_REMOVED lines=10> */
[----:B------:R-:W-:Y:S02]  /*0220*/  HFMA2 R5, -RZ, RZ, 0, 0 ;  /* 0x00000000ff057431 */ /* 0x000fe400000001ff */
[----:B------:R-:W-:Y:S01]  /*0230*/  IMAD.MOV.U32 R4, RZ, RZ, R8 ;  /* 0x000000ffff047224 */ /* 0x000fe200078e0008 */
[----:B------:R-:W-:Y:S06]  /*0240*/  BRA `(.L_x_74) ;  /* 0x0000000000347947 */ /* 0x000fec0003800000 */
.L_x_73:
[----:B------:R-:W-:-:S07]  /*0250*/  MOV R0, 0x270 ;  /* 0x0000027000007802 */ /* 0x000fce0000000f00 */
[----:B------:R-:W-:Y:S05]  /*0260*/  CALL.REL.NOINC `($__internal_6_$__cuda_sm20_div_u64) ;  /* 0x0000000400ec7944 */ /* 0x000fea0003c00000 */
[----:B------:R-:W0:Y:S01]  /*0270*/  LDCU.64 UR4, c[0x0][0x3c0] ;  /* 0x00007800ff0477ac */ /* 0x000e220008000a00 */
[----:B------:R-:W-:Y:S02]  /*0280*/  IADD3 R7, P0, PT, RZ, -R8, RZ ;  /* 0x80000008ff077210 */ /* 0x000fe40007f1e0ff */
[----:B------:R-:W-:-:S03]  /*0290*/  MOV R5, RZ ;  /* 0x000000ff00057202 */ /* 0x000fc60000000f00 */
[----:B------:R-:W-:-:S04]  /*02a0*/  IMAD.X R0, RZ, RZ, ~R9, P0 ;  /* 0x000000ffff007224 */ /* 0x000fc800000e0e09 */
[----:B0-----:R-:W-:Y:S02]  /*02b0*/  IMAD R0, R0, UR4, RZ ;  /* 0x0000000400007c24 */ /* 0x001fe4000f8e02ff */
[----:B------:R-:W-:-:S04]  /*02c0*/  IMAD.WIDE.U32 R4, R7, UR4, R4 ;  /* 0x0000000407047c25 */ /* 0x000fc8000f8e0004 */
[----:B------:R-:W-:Y:S02]  /*02d0*/  IMAD R7, R7, UR5, R0 ;  /* 0x0000000507077c24 */ /* 0x000fe4000f8e0200 */
[----:B------:R-:W-:Y:S02]  /*02e0*/  IMAD.MOV.U32 R0, RZ, RZ, R4 ;  /* 0x000000ffff007224 */ /* 0x000fe400078e0004 */
[----:B------:R-:W-:Y:S01]  /*02f0*/  IMAD.MOV.U32 R4, RZ, RZ, R8 ;  /* 0x000000ffff047224 */ /* 0x000fe200078e0008 */
[----:B------:R-:W-:Y:S02]  /*0300*/  IADD3 R7, PT, PT, R5, R7, RZ ;  /* 0x0000000705077210 */ /* 0x000fe40007ffe0ff */
[----:B------:R-:W-:-:S07]  /*0310*/  MOV R5, R9 ;  /* 0x0000000900057202 */ /* 0x000fce0000000f00 */
.L_x_74:
[----:B------:R-:W0:Y:S01]  /*0320*/  S2R R6, SR_TID.Y ;  /* 0x0000000000067919 */ /* 0x000e220000002200 */
[----:B------:R-:W0:Y:S01]  /*0330*/  LDCU UR4, c[0x0][0x364] ;  /* 0x00006c80ff0477ac */ /* 0x000e220008000800 */
[----:B------:R-:W-:Y:S01]  /*0340*/  SHF.R.S32.HI R8, RZ, 0x1f, R2 ;  /* 0x0000001fff087819 */ /* 0x000fe20000011402 */
[----:B------:R-:W0:Y:S01]  /*0350*/  S2R R9, SR_CTAID.Y ;  /* 0x0000000000097919 */ /* 0x000e220000002600 */
[----:B------:R-:W1:Y:S01]  /*0360*/  LDCU.64 UR6, c[0x0][0x3b0] ;  /* 0x00007600ff0677ac */ /* 0x000e620008000a00 */
[----:B------:R-:W2:Y:S02]  /*0370*/  LDCU.64 UR8, c[0x0][0x3a8] ;  /* 0x00007500ff0877ac */ /* 0x000ea40008000a00 */
[----:B--2---:R-:W-:Y:S01]  /*0380*/  ISETP.GE.U32.AND P0, PT, R2, UR8, PT ;  /* 0x0000000802007c0c */ /* 0x004fe2000bf06070 */
[----:B0-----:R-:W-:-:S05]  /*0390*/  IMAD R6, R9, UR4, R6 ;  /* 0x0000000409067c24 */ /* 0x001fca000f8e0206 */
[----:B-1----:R-:W-:-:S04]  /*03a0*/  ISETP.GE.U32.AND P1, PT, R6, UR6, PT ;  /* 0x0000000606007c0c */ /* 0x002fc8000bf26070 */
[----:B------:R-:W-:-:S04]  /*03b0*/  ISETP.GE.U32.AND.EX P1, PT, RZ, UR7, PT, P1 ;  /* 0x00000007ff007c0c */ /* 0x000fc8000bf26110 */
[----:B------:R-:W-:-:S13]  /*03c0*/  ISETP.GE.U32.OR.EX P1, PT, R8, UR9, P1, P0 ;  /* 0x0000000908007c0c */ /* 0x000fda0008f26500 */
[----:B------:R-:W-:Y:S05]  /*03d0*/  @P1 EXIT ;  /* 0x000000000000194d */ /* 0x000fea0003800000 */
[----:B------:R-:W0:Y:S01]  /*03e0*/  LDCU.64 UR4, c[0x0][0x3c8] ;  /* 0x00007900ff0477ac */ /* 0x000e220008000a00 */
[----:B------:R-:W-:Y:S01]  /*03f0*/  ISETP.GE.AND P1, PT, R2, RZ, PT ;  /* 0x000000ff0200720c */ /* 0x000fe20003f26270 */
[----:B------:R-:W-:Y:S03]  /*0400*/  BSSY.RECONVERGENT B0, `(.L_x_75) ;  /* 0x0000019000007945 */ /* 0x000fe60003800200 */
[----:B------:R-:W-:Y:S01]  /*0410*/  ISETP.GE.U32.OR.EX P0, PT, RZ, UR9, !P1, P0 ;  /* 0x00000009ff007c0c */ /* 0x000fe2000cf06500 */
[----:B0-----:R-:W-:Y:S01]  /*0420*/  IMAD.U32 R10, RZ, RZ, UR4 ;  /* 0x00000004ff0a7e24 */ /* 0x001fe2000f8e00ff */
[----:B------:R-:W-:-:S11]  /*0430*/  MOV R11, UR5 ;  /* 0x00000005000b7c02 */ /* 0x000fd60008000f00 */
[----:B------:R-:W-:Y:S05]  /*0440*/  @P0 BRA `(.L_x_76) ;  /* 0x0000000000500947 */ /* 0x000fea0003800000 */
[----:B------:R-:W0:Y:S01]  /*0450*/  LDCU.64 UR4, c[0x0][0x3b8] ;  /* 0x00007700ff0477ac */ /* 0x000e220008000a00 */
[----:B------:R-:W-:Y:S01]  /*0460*/  MOV R9, R5 ;  /* 0x0000000500097202 */ /* 0x000fe20000000f00 */
[----:B------:R-:W-:Y:S01]  /*0470*/  IMAD.MOV.U32 R8, RZ, RZ, R4 ;  /* 0x000000ffff087224 */ /* 0x000fe200078e0004 */
[----:B------:R-:W1:Y:S01]  /*0480*/  LDC.64 R12, c[0x0][0x3a0] ;  /* 0x0000e800ff0c7b82 */ /* 0x000e620000000a00 */
[----:B0-----:R-:W-:Y:S02]  /*0490*/  IMAD R3, R7, UR4, RZ ;  /* 0x0000000407037c24 */ /* 0x001fe4000f8e02ff */
[----:B------:R-:W-:-:S04]  /*04a0*/  IMAD.WIDE.U32 R8, R0, UR4, R8 ;  /* 0x0000000400087c25 */ /* 0x000fc8000f8e0008 */
[----:B------:R-:W-:Y:S01]  /*04b0*/  IMAD R3, R0, UR5, R3 ;  /* 0x0000000500037c24 */ /* 0x000fe2000f8e0203 */
[----:B------:R-:W0:Y:S03]  /*04c0*/  LDCU.64 UR4, c[0x0][0x380] ;  /* 0x00007000ff0477ac */ /* 0x000e260008000a00 */
[----:B------:R-:W-:-:S04]  /*04d0*/  IMAD.IADD R3, R9, 0x1, R3 ;  /* 0x0000000109037824 */ /* 0x000fc800078e0203 */
[----:B------:R-:W-:Y:S02]  /*04e0*/  IMAD R9, R3, UR8, RZ ;  /* 0x0000000803097c24 */ /* 0x000fe4000f8e02ff */
[----:B------:R-:W-:Y:S02]  /*04f0*/  HFMA2 R3, -RZ, RZ, 0, 0 ;  /* 0x00000000ff037431 */ /* 0x000fe400000001ff */
[C---:B------:R-:W-:Y:S02]  /*0500*/  IMAD R9, R8.reuse, UR9, R9 ;  /* 0x0000000908097c24 */ /* 0x040fe4000f8e0209 */
[----:B------:R-:W-:-:S04]  /*0510*/  IMAD.WIDE.U32 R10, R8, UR8, R2 ;  /* 0x00000008080a7c25 */ /* 0x000fc8000f8e0002 */
[----:B------:R-:W-:-:S04]  /*0520*/  IMAD.IADD R8, R11, 0x1, R9 ;  /* 0x000000010b087824 */ /* 0x000fc800078e0209 */
[----:B0-----:R-:W-:Y:S02]  /*0530*/  IMAD R11, R8, UR4, RZ ;  /* 0x00000004080b7c24 */ /* 0x001fe4000f8e02ff */
[----:B-1----:R-:W-:-:S04]  /*0540*/  IMAD.WIDE.U32 R8, R10, UR4, R12 ;  /* 0x000000040a087c25 */ /* 0x002fc8000f8e000c */
[----:B------:R-:W-:Y:S01]  /*0550*/  IMAD R11, R10, UR5, R11 ;  /* 0x000000050a0b7c24 */ /* 0x000fe2000f8e020b */
[----:B------:R-:W-:-:S04]  /*0560*/  LEA R10, P0, R6, R8, 0x2 ;  /* 0x00000008060a7211 */ /* 0x000fc800078010ff */
[----:B------:R-:W-:-:S04]  /*0570*/  IADD3 R9, PT, PT, R9, R11, RZ ;  /* 0x0000000b09097210 */ /* 0x000fc80007ffe0ff */
[----:B------:R-:W-:-:S07]  /*0580*/  LEA.HI.X R11, R6, R9, RZ, 0x2, P0 ;  /* 0x00000009060b7211 */ /* 0x000fce00000f14ff */
.L_x_76:
[----:B------:R-:W-:Y:S05]  /*0590*/  BSYNC.RECONVERGENT B0 ;  /* 0x0000000000007941 */ /* 0x000fea0003800200 */
.L_x_75:
[----:B------:R-:W0:Y:S01]  /*05a0*/  LDCU.64 UR4, c[0x0][0x400] ;  /* 0x00008000ff0477ac */ /* 0x000e220008000a00 */
[----:B------:R-:W1:Y:S01]  /*05b0*/  LDCU.64 UR6, c[0x0][0x3f8] ;  /* 0x00007f00ff0677ac */ /* 0x000e620008000a00 */
[----:B------:R-:W2:Y:S01]  /*05c0*/  LDCU.64 UR8, c[0x0][0x418] ;  /* 0x00008300ff0877ac */ /* 0x000ea20008000a00 */
[----:B------:R-:W3:Y:S01]  /*05d0*/  LDCU.64 UR10, c[0x0][0x468] ;  /* 0x00008d00ff0a77ac */ /* 0x000ee20008000a00 */
[----:B0-----:R-:W-:Y:S02]  /*05e0*/  ISETP.GE.U32.AND P0, PT, R6, UR4, PT ;  /* 0x0000000406007c0c */ /* 0x001fe4000bf06070 */
[----:B-1----:R-:W-:Y:S02]  /*05f0*/  ISETP.GE.U32.AND P1, PT, R2, UR6, PT ;  /* 0x0000000602007c0c */ /* 0x002fe4000bf26070 */
[----:B------:R-:W-:Y:S01]  /*0600*/  ISETP.GE.U32.AND.EX P0, PT, RZ, UR5, PT, P0 ;  /* 0x00000005ff007c0c */ /* 0x000fe2000bf06100 */
[----:B------:R-:W0:Y:S03]  /*0610*/  LDCU.64 UR4, c[0x0][0x358] ;  /* 0x00006b00ff0477ac */ /* 0x000e260008000a00 */
[----:B------:R-:W-:-:S04]  /*0620*/  ISETP.GE.U32.OR.EX P0, PT, RZ, UR7, P0, P1 ;  /* 0x00000007ff007c0c */ /* 0x000fc80008706510 */
[----:B------:R-:W-:-:S13]  /*0630*/  ISETP.LT.OR P0, PT, R2, RZ, P0 ;  /* 0x000000ff0200720c */ /* 0x000fda0000701670 */
[----:B------:R-:W1:Y:S01]  /*0640*/  @!P0 LDC.64 R16, c[0x0][0x408] ;  /* 0x00010200ff108b82 */ /* 0x000e620000000a00 */
[----:B------:R-:W-:Y:S01]  /*0650*/  @!P0 MOV R13, R5 ;  /* 0x00000005000d8202 */ /* 0x000fe20000000f00 */
[----:B------:R-:W-:-:S06]  /*0660*/  @!P0 IMAD.MOV.U32 R12, RZ, RZ, R4 ;  /* 0x000000ffff0c8224 */ /* 0x000fcc00078e0004 */
[----:B------:R-:W4:Y:S01]  /*0670*/  @!P0 LDC.64 R8, c[0x0][0x3d0] ;  /* 0x0000f400ff088b82 */ /* 0x000f220000000a00 */
[-C--:B-1----:R-:W-:Y:S02]  /*0680*/  @!P0 IMAD R14, R7, R16.reuse, RZ ;  /* 0x00000010070e8224 */ /* 0x082fe400078e02ff */
[----:B------:R-:W-:Y:S01]  /*0690*/  @!P0 IMAD.WIDE.U32 R12, R0, R16, R12 ;  /* 0x00000010000c8225 */ /* 0x000fe200078e000c */
[----:B------:R-:W-:-:S03]  /*06a0*/  @!P0 MOV R16, R2 ;  /* 0x0000000200108202 */ /* 0x000fc60000000f00 */
[----:B------:R-:W-:Y:S02]  /*06b0*/  @!P0 IMAD R17, R0, R17, R14 ;  /* 0x0000001100118224 */ /* 0x000fe400078e020e */
[----:B------:R-:W1:Y:S02]  /*06c0*/  @!P0 LDC.64 R14, c[0x0][0x3f0] ;  /* 0x0000fc00ff0e8b82 */ /* 0x000e640000000a00 */
[----:B------:R-:W-:Y:S02]  /*06d0*/  @!P0 IMAD.IADD R13, R13, 0x1, R17 ;  /* 0x000000010d0d8824 */ /* 0x000fe400078e0211 */
[----:B------:R-:W-:Y:S02]  /*06e0*/  @!P0 IMAD.MOV.U32 R17, RZ, RZ, RZ ;  /* 0x000000ffff118224 */ /* 0x000fe400078e00ff */
[----:B------:R-:W-:Y:S02]  /*06f0*/  @!P0 IMAD R13, R13, UR6, RZ ;  /* 0x000000060d0d8c24 */ /* 0x000fe4000f8e02ff */
[----:B------:R-:W-:-:S04]  /*0700*/  @!P0 IMAD.WIDE.U32 R16, R12, UR6, R16 ;  /* 0x000000060c108c25 */ /* 0x000fc8000f8e0010 */
[----:B------:R-:W-:Y:S01]  /*0710*/  @!P0 IMAD R13, R12, UR7, R13 ;  /* 0x000000070c0d8c24 */ /* 0x000fe2000f8e020d */
[----:B------:R-:W5:Y:S04]  /*0720*/  LDCU.64 UR6, c[0x0][0x450] ;  /* 0x00008a00ff0677ac */ /* 0x000f680008000a00 */
[----:B------:R-:W-:-:S05]  /*0730*/  @!P0 IADD3 R13, PT, PT, R17, R13, RZ ;  /* 0x0000000d110d8210 */ /* 0x000fca0007ffe0ff */
[-C--:B----4-:R-:W-:Y:S02]  /*0740*/  @!P0 IMAD R13, R13, R8.reuse, RZ ;  /* 0x000000080d0d8224 */ /* 0x090fe400078e02ff */
[----:B-1----:R-:W-:-:S04]  /*0750*/  @!P0 IMAD.WIDE.U32 R14, R16, R8, R14 ;  /* 0x00000008100e8225 */ /* 0x002fc800078e000e */
[----:B------:R-:W-:Y:S02]  /*0760*/  @!P0 IMAD R9, R16, R9, R13 ;  /* 0x0000000910098224 */ /* 0x000fe400078e020d */
[----:B--2---:R-:W-:Y:S01]  /*0770*/  IMAD.U32 R8, RZ, RZ, UR8 ;  /* 0x00000008ff087e24 */ /* 0x004fe2000f8e00ff */
[C---:B------:R-:W-:Y:S01]  /*0780*/  @!P0 LEA R8, P1, R6.reuse, R14, 0x2 ;  /* 0x0000000e06088211 */ /* 0x040fe200078210ff */
[----:B0-----:R0:W2:Y:S01]  /*0790*/  LDG.E R13, desc[UR4][R10.64] ;  /* 0x000000040a0d7981 */ /* 0x0010a2000c1e1900 */
[----:B------:R-:W-:Y:S01]  /*07a0*/  @!P0 IADD3 R15, PT, PT, R15, R9, RZ ;  /* 0x000000090f0f8210 */ /* 0x000fe20007ffe0ff */
[----:B------:R-:W-:Y:S01]  /*07b0*/  IMAD.U32 R9, RZ, RZ, UR9 ;  /* 0x00000009ff097e24 */ /* 0x000fe2000f8e00ff */
[----:B------:R-:W1:Y:S02]  /*07c0*/  LDCU.64 UR8, c[0x0][0x448] ;  /* 0x00008900ff0877ac */ /* 0x000e640008000a00 */
[----:B------:R-:W-:Y:S02]  /*07d0*/  @!P0 LEA.HI.X R9, R6, R15, RZ, 0x2, P1 ;  /* 0x0000000f06098211 */ /* 0x000fe400008f14ff */
[----:B0-----:R-:W-:-:S03]  /*07e0*/  MOV R10, R8 ;  /* 0x00000008000a7202 */ /* 0x001fc60000000f00 */
[----:B------:R-:W-:-:S05]  /*07f0*/  IMAD.MOV.U32 R11, RZ, RZ, R9 ;  /* 0x000000ffff0b7224 */ /* 0x000fca00078e0009 */
[----:B------:R3:W2:Y:S01]  /*0800*/  LDG.E R8, desc[UR4][R10.64] ;  /* 0x000000040a087981 */ /* 0x0006a2000c1e1900 */
[----:B-----5:R-:W-:-:S04]  /*0810*/  ISETP.GE.U32.AND P0, PT, R6, UR6, PT ;  /* 0x0000000606007c0c */ /* 0x020fc8000bf06070 */
[----:B------:R-:W-:Y:S02]  /*0820*/  ISETP.GE.U32.AND.EX P0, PT, RZ, UR7, PT, P0 ;  /* 0x00000007ff007c0c */ /* 0x000fe4000bf06100 */
[----:B-1----:R-:W-:-:S04]  /*0830*/  ISETP.GE.U32.AND P1, PT, R2, UR8, PT ;  /* 0x0000000802007c0c */ /* 0x002fc8000bf26070 */
[----:B------:R-:W-:-:S04]  /*0840*/  ISETP.GE.U32.OR.EX P0, PT, RZ, UR9, P0, P1 ;  /* 0x00000009ff007c0c */ /* 0x000fc80008706510 */
[----:B------:R-:W-:Y:S01]  /*0850*/  ISETP.LT.OR P0, PT, R2, RZ, P0 ;  /* 0x000000ff0200720c */ /* 0x000fe20000701670 */
[----:B---3--:R-:W-:Y:S01]  /*0860*/  IMAD.U32 R10, RZ, RZ, UR11 ;  /* 0x0000000bff0a7e24 */ /* 0x008fe2000f8e00ff */
[----:B------:R-:W-:Y:S01]  /*0870*/  MOV R9, UR10 ;  /* 0x0000000a00097c02 */ /* 0x000fe20008000f00 */
[----:B------:R-:W-:Y:S01]  /*0880*/  BSSY.RECONVERGENT B0, `(.L_x_77) ;  /* 0x0000015000007945 */ /* 0x000fe20003800200 */
[----:B--2---:R-:W-:-:S09]  /*0890*/  FMUL R8, R13, R8 ;  /* 0x000000080d087220 */ /* 0x004fd20000400000 */
[----:B------:R-:W-:Y:S05]  /*08a0*/  @P0 BRA `(.L_x_78) ;  /* 0x0000000000480947 */ /* 0x000fea0003800000 */
[----:B------:R-:W0:Y:S01]  /*08b0*/  LDCU.64 UR6, c[0x0][0x458] ;  /* 0x00008b00ff0677ac */ /* 0x000e220008000a00 */
[----:B------:R-:W1:Y:S01]  /*08c0*/  LDC.64 R10, c[0x0][0x440] ;  /* 0x00011000ff0a7b82 */ /* 0x000e620000000a00 */
[----:B------:R-:W-:Y:S02]  /*08d0*/  IMAD.MOV.U32 R3, RZ, RZ, RZ ;  /* 0x000000ffff037224 */ /* 0x000fe400078e00ff */
[----:B0-----:R-:W-:Y:S02]  /*08e0*/  IMAD R7, R7, UR6, RZ ;  /* 0x0000000607077c24 */ /* 0x001fe4000f8e02ff */
[----:B------:R-:W-:-:S04]  /*08f0*/  IMAD.WIDE.U32 R4, R0, UR6, R4 ;  /* 0x0000000600047c25 */ /* 0x000fc8000f8e0004 */
[----:B------:R-:W-:Y:S01]  /*0900*/  IMAD R7, R0, UR7, R7 ;  /* 0x0000000700077c24 */ /* 0x000fe2000f8e0207 */
[----:B------:R-:W1:Y:S01]  /*0910*/  LDCU.64 UR6, c[0x0][0x420] ;  /* 0x00008400ff0677ac */ /* 0x000e620008000a00 */
[----:B------:R-:W-:-:S03]  /*0920*/  IMAD.WIDE.U32 R2, R4, UR8, R2 ;  /* 0x0000000804027c25 */ /* 0x000fc6000f8e0002 */
[----:B------:R-:W-:-:S05]  /*0930*/  IADD3 R0, PT, PT, R5, R7, RZ ;  /* 0x0000000705007210 */ /* 0x000fca0007ffe0ff */
[----:B------:R-:W-:-:S04]  /*0940*/  IMAD R5, R0, UR8, RZ ;  /* 0x0000000800057c24 */ /* 0x000fc8000f8e02ff */
[----:B------:R-:W-:-:S05]  /*0950*/  IMAD R5, R4, UR9, R5 ;  /* 0x0000000904057c24 */ /* 0x000fca000f8e0205 */
[----:B------:R-:W-:Y:S01]  /*0960*/  IADD3 R0, PT, PT, R3, R5, RZ ;  /* 0x0000000503007210 */ /* 0x000fe20007ffe0ff */
[----:B-1----:R-:W-:-:S04]  /*0970*/  IMAD.WIDE.U32 R4, R2, UR6, R10 ;  /* 0x0000000602047c25 */ /* 0x002fc8000f8e000a */
[----:B------:R-:W-:Y:S01]  /*0980*/  IMAD R3, R0, UR6, RZ ;  /* 0x0000000600037c24 */ /* 0x000fe2000f8e02ff */
[----:B------:R-:W-:-:S03]  /*0990*/  LEA R9, P0, R6, R4, 0x2 ;  /* 0x0000000406097211 */ /* 0x000fc600078010ff */
[----:B------:R-:W-:-:S04]  /*09a0*/  IMAD R3, R2, UR7, R3 ;  /* 0x0000000702037c24 */ /* 0x000fc8000f8e0203 */
[----:B------:R-:W-:-:S05]  /*09b0*/  IMAD.IADD R5, R5, 0x1, R3 ;  /* 0x0000000105057824 */ /* 0x000fca00078e0203 */
[----:B------:R-:W-:-:S07]  /*09c0*/  LEA.HI.X R10, R6, R5, RZ, 0x2, P0 ;  /* 0x00000005060a7211 */ /* 0x000fce00000f14ff */
.L_x_78:
[----:B------:R-:W-:Y:S05]  /*09d0*/  BSYNC.RECONVERGENT B0 ;  /* 0x0000000000007941 */ /* 0x000fea0003800200 */
.L_x_77:
[----:B------:R-:W-:Y:S02]  /*09e0*/  MOV R2, R9 ;  /* 0x0000000900027202 */ /* 0x000fe40000000f00 */
[----:B------:R-:W-:-:S05]  /*09f0*/  MOV R3, R10 ;  /* 0x0000000a00037202 */ /* 0x000fca0000000f00 */
[----:B------:R-:W-:Y:S01]  /*0a00*/  STG.E desc[UR4][R2.64], R8 ;  /* 0x0000000802007986 */ /* 0x000fe2000c101904 */
[----:B------:R-:W-:Y:S05]  /*0a10*/  EXIT ;  /* 0x000000000000794d */ /* 0x000fea0003800000 */
        .weak           $__internal_6_$__cuda_sm20_div_u64
        .type           $__internal_6_$__cuda_sm20_div_u64,@function
        .size           $__internal_6_$__cuda_sm20_div_u64,(.L_x_400 - $__internal_6_$__cuda_sm20_div_u64)
$__internal_6_$__cuda_sm20_div_u64:
        /* <DEDUP_REMOVED lines=11> */
[----:B------:R-:W-:Y:S02]  /*0ad0*/  IADD3.X R15, PT, PT, RZ, ~R11, RZ, P0, !PT ;  /* 0x8000000bff0f7210 */ /* 0x000fe400007fe4ff */
[----:B------:R-:W-:-:S03]  /*0ae0*/  MOV R11, R8 ;  /* 0x00000008000b7202 */ /* 0x000fc60000000f00 */
[-C--:B------:R-:W-:Y:S02]  /*0af0*/  IMAD R17, R9, R15.reuse, RZ ;  /* 0x0000000f09117224 */ /* 0x080fe400078e02ff */
[----:B------:R-:W-:-:S04]  /*0b00*/  IMAD.WIDE.U32 R10, P0, R8, R15, R10 ;  /* 0x0000000f080a7225 */ /* 0x000fc8000780000a */
[----:B------:R-:W-:-:S04]  /*0b10*/  IMAD.HI.U32 R15, R9, R15, RZ ;  /* 0x0000000f090f7227 */ /* 0x000fc800078e00ff */
[----:B------:R-:W-:-:S05]  /*0b20*/  IMAD.HI.U32 R10, P1, R9, R13, R10 ;  /* 0x0000000d090a7227 */ /* 0x000fca000782000a */
[----:B------:R-:W-:Y:S01]  /*0b30*/  IADD3 R11, P2, PT, R17, R10, RZ ;  /* 0x0000000a110b7210 */ /* 0x000fe20007f5e0ff */
[----:B------:R-:W-:-:S04]  /*0b40*/  IMAD.X R10, R15, 0x1, R9, P0 ;  /* 0x000000010f0a7824 */ /* 0x000fc800000e0609 */
[----:B------:R-:W-:Y:S01]  /*0b50*/  IMAD.WIDE.U32 R8, R11, R6, RZ ;  /* 0x000000060b087225 */ /* 0x000fe200078e00ff */
[----:B------:R-:W-:-:S03]  /*0b60*/  IADD3.X R13, PT, PT, RZ, RZ, R10, P2, P1 ;  /* 0x000000ffff0d7210 */ /* 0x000fc600017e240a */
[----:B------:R-:W-:Y:S01]  /*0b70*/  IMAD R9, R11, R7, R9 ;  /* 0x000000070b097224 */ /* 0x000fe200078e0209 */
[----:B------:R-:W-:-:S03]  /*0b80*/  IADD3 R15, P0, PT, RZ, -R8, RZ ;  /* 0x80000008ff0f7210 */ /* 0x000fc60007f1e0ff */
[----:B------:R-:W-:Y:S02]  /*0b90*/  IMAD R9, R13, R6, R9 ;  /* 0x000000060d097224 */ /* 0x000fe400078e0209 */
[----:B------:R-:W-:-:S03]  /*0ba0*/  IMAD.HI.U32 R10, R11, R15, RZ ;  /* 0x0000000f0b0a7227 */ /* 0x000fc600078e00ff */
[----:B------:R-:W-:Y:S01]  /*0bb0*/  IADD3.X R8, PT, PT, RZ, ~R9, RZ, P0, !PT ;  /* 0x80000009ff087210 */ /* 0x000fe200007fe4ff */
[----:B------:R-:W-:-:S04]  /*0bc0*/  IMAD.MOV.U32 R9, RZ, RZ, RZ ;  /* 0x000000ffff097224 */ /* 0x000fc800078e00ff */
[----:B------:R-:W-:-:S04]  /*0bd0*/  IMAD.WIDE.U32 R10, P0, R11, R8, R10 ;  /* 0x000000080b0a7225 */ /* 0x000fc8000780000a */
[C---:B------:R-:W-:Y:S02]  /*0be0*/  IMAD R12, R13.reuse, R8, RZ ;  /* 0x000000080d0c7224 */ /* 0x040fe400078e02ff */
[----:B------:R-:W-:-:S04]  /*0bf0*/  IMAD.HI.U32 R11, P1, R13, R15, R10 ;  /* 0x0000000f0d0b7227 */ /* 0x000fc8000782000a */
[----:B------:R-:W-:Y:S01]  /*0c00*/  IMAD.HI.U32 R10, R13, R8, RZ ;  /* 0x000000080d0a7227 */ /* 0x000fe200078e00ff */
[----:B------:R-:W-:-:S04]  /*0c10*/  IADD3 R11, P2, PT, R12, R11, RZ ;  /* 0x0000000b0c0b7210 */ /* 0x000fc80007f5e0ff */
[----:B------:R-:W-:Y:S01]  /*0c20*/  IADD3.X R13, PT, PT, R10, R13, RZ, P0, !PT ;  /* 0x0000000d0a0d7210 */ /* 0x000fe200007fe4ff */
[----:B------:R-:W-:-:S03]  /*0c30*/  IMAD.HI.U32 R8, R11, R4, RZ ;  /* 0x000000040b087227 */ /* 0x000fc600078e00ff */
[----:B------:R-:W-:Y:S01]  /*0c40*/  IADD3.X R13, PT, PT, RZ, RZ, R13, P2, P1 ;  /* 0x000000ffff0d7210 */ /* 0x000fe200017e240d */
[----:B------:R-:W-:-:S04]  /*0c50*/  IMAD.WIDE.U32 R8, RZ, R11, R8 ;  /* 0x0000000bff087225 */ /* 0x000fc800078e0008 */
[----:B------:R-:W-:-:S05]  /*0c60*/  IMAD.HI.U32 R8, P0, R13, R4, R8 ;  /* 0x000000040d087227 */ /* 0x000fca0007800008 */
[----:B------:R-:W-:Y:S02]  /*0c70*/  IADD3 R11, P1, PT, RZ, R8, RZ ;  /* 0x00000008ff0b7210 */ /* 0x000fe40007f3e0ff */
[----:B------:R-:W-:-:S03]  /*0c80*/  IADD3.X R10, PT, PT, RZ, RZ, RZ, P0, !PT ;  /* 0x000000ffff0a7210 */ /* 0x000fc600007fe4ff */
[----:B------:R-:W-:Y:S01]  /*0c90*/  IMAD.WIDE.U32 R8, R11, R6, RZ ;  /* 0x000000060b087225 */ /* 0x000fe200078e00ff */
[----:B------:R-:W-:-:S03]  /*0ca0*/  IADD3.X R13, PT, PT, RZ, R10, RZ, P1, !PT ;  /* 0x0000000aff0d7210 */ /* 0x000fc60000ffe4ff */
[----:B------:R-:W-:Y:S01]  /*0cb0*/  IMAD R9, R11, R7, R9 ;  /* 0x000000070b097224 */ /* 0x000fe200078e0209 */
[----:B------:R-:W-:-:S03]  /*0cc0*/  IADD3 R15, P1, PT, -R8, R4, RZ ;  /* 0x00000004080f7210 */ /* 0x000fc60007f3e1ff */
[-C--:B------:R-:W-:Y:S01]  /*0cd0*/  IMAD R9, R13, R6.reuse, R9 ;  /* 0x000000060d097224 */ /* 0x080fe200078e0209 */
[----:B------:R-:W-:-:S03]  /*0ce0*/  ISETP.GE.U32.AND P0, PT, R15, R6, PT ;  /* 0x000000060f00720c */ /* 0x000fc60003f06070 */
[----:B------:R-:W-:Y:S01]  /*0cf0*/  IMAD.X R14, RZ, RZ, ~R9, P1 ;  /* 0x000000ffff0e7224 */ /* 0x000fe200008e0e09 */
[----:B------:R-:W-:Y:S02]  /*0d00*/  IADD3 R9, P2, PT, R15, -R6, RZ ;  /* 0x800000060f097210 */ /* 0x000fe40007f5e0ff */
[----:B------:R-:W-:Y:S02]  /*0d10*/  IADD3 R8, P1, PT, R11, 0x1, RZ ;  /* 0x000000010b087810 */ /* 0x000fe40007f3e0ff */
[CC--:B------:R-:W-:Y:S02]  /*0d20*/  ISETP.GE.U32.AND.EX P0, PT, R14.reuse, R7.reuse, PT, P0 ;  /* 0x000000070e00720c */ /* 0x0c0fe40003f06100 */
[----:B------:R-:W-:Y:S02]  /*0d30*/  IADD3.X R12, PT, PT, R14, ~R7, RZ, P2, !PT ;  /* 0x800000070e0c7210 */ /* 0x000fe400017fe4ff */
[----:B------:R-:W-:Y:S02]  /*0d40*/  IADD3.X R10, PT, PT, RZ, R13, RZ, P1, !PT ;  /* 0x0000000dff0a7210 */ /* 0x000fe40000ffe4ff */
[----:B------:R-:W-:-:S02]  /*0d50*/  SEL R11, R8, R11, P0 ;  /* 0x0000000b080b7207 */ /* 0x000fc40000000000 */
[----:B------:R-:W-:Y:S02]  /*0d60*/  SEL R9, R9, R15, P0 ;  /* 0x0000000f09097207 */ /* 0x000fe40000000000 */
        /* <DEDUP_REMOVED lines=8> */
[----:B------:R-:W-:Y:S01]  /*0df0*/  HFMA2 R7, -RZ, RZ, 0, 0 ;  /* 0x00000000ff077431 */ /* 0x000fe200000001ff */
[----:B------:R-:W-:Y:S02]  /*0e00*/  MOV R6, R0 ;  /* 0x0000000000067202 */ /* 0x000fe40000000f00 */
[----:B------:R-:W-:Y:S02]  /*0e10*/  SEL R8, R8, R11, P0 ;  /* 0x0000000b08087207 */ /* 0x000fe40000000000 */
[----:B------:R-:W-:Y:S02]  /*0e20*/  SEL R9, R9, R10, P0 ;  /* 0x0000000a09097207 */ /* 0x000fe40000000000 */
[----:B------:R-:W-:Y:S02]  /*0e30*/  SEL R8, R8, 0xffffffff, P1 ;  /* 0xffffffff08087807 */ /* 0x000fe40000800000 */
[----:B------:R-:W-:Y:S01]  /*0e40*/  SEL R9, R9, 0xffffffff, P1 ;  /* 0xffffffff09097807 */ /* 0x000fe20000800000 */
[----:B------:R-:W-:Y:S06]  /*0e50*/  RET.REL.NODEC R6 `(_Z14elementwisemul6TensorS_S_) ;  /* 0xfffffff006687950 */ /* 0x000fec0003c3ffff */
.L_x_79:
        /* <DEDUP_REMOVED lines=10> */
.L_x_400:


//--------------------- .text._Z18sigmoid_derivativePfS_m --------------------------
	.section	.text._Z18sigmoid_derivativePfS_m,"ax",@progbits
	.align	128
        .global         _Z18sigmoid_derivativePfS_m
        .type           _Z18sigmoid_derivativePfS_m,@function
        .size           _Z18sigmoid_derivativePfS_m,(.L_x_401 - _Z18sigmoid_derivativePfS_m)
        .other          _Z18sigmoid_derivativePfS_m,@"STO_CUDA_ENTRY STV_DEFAULT"
_Z18sigmoid_derivativePfS_m:
.text._Z18sigmoid_derivativePfS_m:
[----:B------:R-:W-:Y:S01]  /*0000*/  LDC R1, c[0x0][0x37c] ;  /* 0x0000df00ff017b82 */ /* 0x000fe20000000800 */
[----:B------:R-:W0:Y:S07]  /*0010*/  S2R R0, SR_TID.X ;  /* 0x0000000000007919 */ /* 0x000e2e0000002100 */
[----:B------:R-:W0:Y:S01]  /*0020*/  S2UR UR4, SR_CTAID.X ;  /* 0x00000000000479c3 */ /* 0x000e220000002500 */
[----:B------:R-:W1:Y:S07]  /*0030*/  LDCU.64 UR6, c[0x0][0x390] ;  /* 0x00007200ff0677ac */ /* 0x000e6e0008000a00 */
[----:B------:R-:W0:Y:S02]  /*0040*/  LDC R3, c[0x0][0x360] ;  /* 0x0000d800ff037b82 */ /* 0x000e240000000800 */
[----:B0-----:R-:W-:-:S05]  /*0050*/  IMAD R3, R3, UR4, R0 ;  /* 0x0000000403037c24 */ /* 0x001fca000f8e0200 */
[----:B-1----:R-:W-:Y:S02]  /*0060*/  ISETP.GE.U32.AND P0, PT, R3, UR6, PT ;  /* 0x0000000603007c0c */ /* 0x002fe4000bf06070 */
[----:B------:R-:W-:-:S04]  /*0070*/  SHF.R.S32.HI R0, RZ, 0x1f, R3 ;  /* 0x0000001fff007819 */ /* 0x000fc80000011403 */
[----:B------:R-:W-:-:S13]  /*0080*/  ISETP.GE.U32.AND.EX P0, PT, R0, UR7, PT, P0 ;  /* 0x0000000700007c0c */ /* 0x000fda000bf06100 */
[----:B------:R-:W-:Y:S05]  /*0090*/  @P0 EXIT ;  /* 0x000000000000094d */ /* 0x000fea0003800000 */
[----:B------:R-:W0:Y:S01]  /*00a0*/  LDCU.64 UR6, c[0x0][0x380] ;  /* 0x00007000ff0677ac */ /* 0x000e220008000a00 */
[C---:B------:R-:W-:Y:S01]  /*00b0*/  IMAD.SHL.U32 R4, R3.reuse, 0x4, RZ ;  /* 0x0000000403047824 */ /* 0x040fe200078e00ff */
[----:B------:R-:W-:Y:S01]  /*00c0*/  SHF.L.U64.HI R3, R3, 0x2, R0 ;  /* 0x0000000203037819 */ /* 0x000fe20000010200 */
[----:B------:R-:W1:Y:S03]  /*00d0*/  LDCU.64 UR4, c[0x0][0x358] ;  /* 0x00006b00ff0477ac */ /* 0x000e660008000a00 */
[----:B0-----:R-:W-:-:S04]  /*00e0*/  IADD3 R6, P0, PT, R4, UR6, RZ ;  /* 0x0000000604067c10 */ /* 0x001fc8000ff1e0ff */
[----:B------:R-:W-:-:S05]  /*00f0*/  IADD3.X R7, PT, PT, R3, UR7, RZ, P0, !PT ;  /* 0x0000000703077c10 */ /* 0x000fca00087fe4ff */
[----:B-1----:R-:W2:Y:S01]  /*0100*/  LDG.E R6, desc[UR4][R6.64] ;  /* 0x0000000406067981 */ /* 0x002ea2000c1e1900 */
[----:B------:R-:W-:Y:S01]  /*0110*/  IMAD.MOV.U32 R5, RZ, RZ, 0x3bbb989d ;  /* 0x3bbb989dff057424 */ /* 0x000fe200078e00ff */
[----:B------:R-:W-:Y:S01]  /*0120*/  BSSY.RECONVERGENT B0, `(.L_x_80) ;  /* 0x0000016000007945 */ /* 0x000fe20003800200 */
[----:B------:R-:W-:Y:S02]  /*0130*/  IMAD.MOV.U32 R9, RZ, RZ, 0x437c0000 ;  /* 0x437c0000ff097424 */ /* 0x000fe400078e00ff */
[----:B--2---:R-:W-:-:S04]  /*0140*/  FFMA.SAT R0, R6, -R5, 0.5 ;  /* 0x3f00000006007423 */ /* 0x004fc80000002805 */
[----:B------:R-:W-:-:S04]  /*0150*/  FFMA.RM R0, R0, R9, 12582913 ;  /* 0x4b40000100007423 */ /* 0x000fc80000004009 */
[C---:B------:R-:W-:Y:S01]  /*0160*/  FADD R5, R0.reuse, -12583039 ;  /* 0xcb40007f00057421 */ /* 0x040fe20000000000 */
[----:B------:R-:W-:-:S03]  /*0170*/  IMAD.SHL.U32 R0, R0, 0x800000, RZ ;  /* 0x0080000000007824 */ /* 0x000fc600078e00ff */
[----:B------:R-:W-:-:S04]  /*0180*/  FFMA R5, R6, -1.4426950216293334961, -R5 ;  /* 0xbfb8aa3b06057823 */ /* 0x000fc80000000805 */
[----:B------:R-:W-:-:S06]  /*0190*/  FFMA R5, R6, -1.925963033500011079e-08, R5 ;  /* 0xb2a5706006057823 */ /* 0x000fcc0000000005 */
[----:B------:R-:W0:Y:S02]  /*01a0*/  MUFU.EX2 R5, R5 ;  /* 0x0000000500057308 */ /* 0x000e240000000800 */
[----:B0-----:R-:W-:-:S04]  /*01b0*/  FFMA R0, R0, R5, 1 ;  /* 0x3f80000000007423 */ /* 0x001fc80000000005 */
[----:B------:R-:W-:-:S05]  /*01c0*/  VIADD R2, R0, 0x1800000 ;  /* 0x0180000000027836 */ /* 0x000fca0000000000 */
[----:B------:R-:W-:-:S04]  /*01d0*/  LOP3.LUT R2, R2, 0x7f800000, RZ, 0xc0, !PT ;  /* 0x7f80000002027812 */ /* 0x000fc800078ec0ff */
[----:B------:R-:W-:-:S13]  /*01e0*/  ISETP.GT.U32.AND P0, PT, R2, 0x1ffffff, PT ;  /* 0x01ffffff0200780c */ /* 0x000fda0003f04070 */
[----:B------:R-:W-:Y:S05]  /*01f0*/  @P0 BRA `(.L_x_81) ;  /* 0x0000000000100947 */ /* 0x000fea0003800000 */
[----:B------:R-:W-:-:S07]  /*0200*/  MOV R6, 0x220 ;  /* 0x0000022000067802 */ /* 0x000fce0000000f00 */
[----:B------:R-:W-:Y:S05]  /*0210*/  CALL.REL.NOINC `($__internal_7_$__cuda_sm20_rcp_rn_f32_slowpath) ;  /* 0x0000000000387944 */ /* 0x000fea0003c00000 */
[----:B------:R-:W-:Y:S01]  /*0220*/  MOV R2, R5 ;  /* 0x0000000500027202 */ /* 0x000fe20000000f00 */
[----:B------:R-:W-:Y:S06]  /*0230*/  BRA `(.L_x_82) ;  /* 0x0000000000107947 */ /* 0x000fec0003800000 */
.L_x_81:
[----:B------:R-:W0:Y:S02]  /*0240*/  MUFU.RCP R5, R0 ;  /* 0x0000000000057308 */ /* 0x000e240000001000 */
[----:B0-----:R-:W-:-:S04]  /*0250*/  FFMA R2, R0, R5, -1 ;  /* 0xbf80000000027423 */ /* 0x001fc80000000005 */
[----:B------:R-:W-:-:S04]  /*0260*/  FADD.FTZ R2, -R2, -RZ ;  /* 0x800000ff02027221 */ /* 0x000fc80000010100 */
[----:B------:R-:W-:-:S07]  /*0270*/  FFMA R2, R5, R2, R5 ;  /* 0x0000000205027223 */ /* 0x000fce0000000005 */
.L_x_82:
[----:B------:R-:W-:Y:S05]  /*0280*/  BSYNC.RECONVERGENT B0 ;  /* 0x0000000000007941 */ /* 0x000fea0003800200 */
.L_x_80:
[----:B------:R-:W0:Y:S01]  /*0290*/  LDCU.64 UR6, c[0x0][0x388] ;  /* 0x00007100ff0677ac */ /* 0x000e220008000a00 */
[----:B------:R-:W-:-:S04]  /*02a0*/  FADD R7, -R2, 1 ;  /* 0x3f80000002077421 */ /* 0x000fc80000000100 */
[----:B------:R-:W-:Y:S01]  /*02b0*/  FMUL R7, R7, R2 ;  /* 0x0000000207077220 */ /* 0x000fe20000400000 */
[----:B0-----:R-:W-:-:S04]  /*02c0*/  IADD3 R4, P0, PT, R4, UR6, RZ ;  /* 0x0000000604047c10 */ /* 0x001fc8000ff1e0ff */
[----:B------:R-:W-:-:S05]  /*02d0*/  IADD3.X R5, PT, PT, R3, UR7, RZ, P0, !PT ;  /* 0x0000000703057c10 */ /* 0x000fca00087fe4ff */
[----:B------:R-:W-:Y:S01]  /*02e0*/  STG.E desc[UR4][R4.64], R7 ;  /* 0x0000000704007986 */ /* 0x000fe2000c101904 */
[----:B------:R-:W-:Y:S05]  /*02f0*/  EXIT ;  /* 0x000000000000794d */ /* 0x000fea0003800000 */
        .weak           $__internal_7_$__cuda_sm20_rcp_rn_f32_slowpath
        .type           $__internal_7_$__cuda_sm20_rcp_rn_f32_slowpath,@function
        .size           $__internal_7_$__cuda_sm20_rcp_rn_f32_slowpath,(.L_x_401 - $__internal_7_$__cuda_sm20_rcp_rn_f32_slowpath)
$__internal_7_$__cuda_sm20_rcp_rn_f32_slowpath:
[----:B------:R-:W-:Y:S01]  /*0300*/  IMAD.SHL.U32 R2, R0, 0x2, RZ ;  /* 0x0000000200027824 */ /* 0x000fe200078e00ff */
[----:B------:R-:W-:Y:S04]  /*0310*/  BSSY.RECONVERGENT B1, `(.L_x_83) ;  /* 0x0000030000017945 */ /* 0x000fe80003800200 */
[----:B------:R-:W-:-:S04]  /*0320*/  SHF.R.U32.HI R2, RZ, 0x18, R2 ;  /* 0x00000018ff027819 */ /* 0x000fc80000011602 */
[----:B------:R-:W-:-:S13]  /*0330*/  ISETP.NE.U32.AND P0, PT, R2, RZ, PT ;  /* 0x000000ff0200720c */ /* 0x000fda0003f05070 */
[----:B------:R-:W-:Y:S05]  /*0340*/  @P0 BRA `(.L_x_84) ;  /* 0x0000000000280947 */ /* 0x000fea0003800000 */
[----:B------:R-:W-:-:S05]  /*0350*/  IMAD.SHL.U32 R2, R0, 0x2, RZ ;  /* 0x0000000200027824 */ /* 0x000fca00078e00ff */
[----:B------:R-:W-:-:S13]  /*0360*/  ISETP.NE.AND P0, PT, R2, RZ, PT ;  /* 0x000000ff0200720c */ /* 0x000fda0003f05270 */
[----:B------:R-:W-:Y:S01]  /*0370*/  @P0 FFMA R7, R0, 1.84467440737095516160e+19, RZ ;  /* 0x5f80000000070823 */ /* 0x000fe200000000ff */
[----:B------:R-:W-:Y:S08]  /*0380*/  @!P0 MUFU.RCP R5, R0 ;  /* 0x0000000000058308 */ /* 0x000ff00000001000 */
[----:B------:R-:W0:Y:S02]  /*0390*/  @P0 MUFU.RCP R2, R7 ;  /* 0x0000000700020308 */ /* 0x000e240000001000 */
[----:B0-----:R-:W-:-:S04]  /*03a0*/  @P0 FFMA R8, R7, R2, -1 ;  /* 0xbf80000007080423 */ /* 0x001fc80000000002 */
[----:B------:R-:W-:-:S04]  /*03b0*/  @P0 FADD.FTZ R9, -R8, -RZ ;  /* 0x800000ff08090221 */ /* 0x000fc80000010100 */
[----:B------:R-:W-:-:S04]  /*03c0*/  @P0 FFMA R2, R2, R9, R2 ;  /* 0x0000000902020223 */ /* 0x000fc80000000002 */
[----:B------:R-:W-:Y:S01]  /*03d0*/  @P0 FFMA R5, R2, 1.84467440737095516160e+19, RZ ;  /* 0x5f80000002050823 */ /* 0x000fe200000000ff */
[----:B------:R-:W-:Y:S06]  /*03e0*/  BRA `(.L_x_85) ;  /* 0x0000000000887947 */ /* 0x000fec0003800000 */
.L_x_84:
[----:B------:R-:W-:-:S05]  /*03f0*/  VIADD R5, R2, 0xffffff03 ;  /* 0xffffff0302057836 */ /* 0x000fca0000000000 */
[----:B------:R-:W-:-:S13]  /*0400*/  ISETP.GT.U32.AND P0, PT, R5, 0x1, PT ;  /* 0x000000010500780c */ /* 0x000fda0003f04070 */
[----:B------:R-:W-:Y:S05]  /*0410*/  @P0 BRA `(.L_x_86) ;  /* 0x0000000000780947 */ /* 0x000fea0003800000 */
[----:B------:R-:W-:Y:S01]  /*0420*/  LOP3.LUT R7, R0, 0x7fffff, RZ, 0xc0, !PT ;  /* 0x007fffff00077812 */ /* 0x000fe200078ec0ff */
[----:B------:R-:W-:-:S03]  /*0430*/  HFMA2 R12, -RZ, RZ, 0, 1.78813934326171875e-07 ;  /* 0x00000003ff0c7431 */ /* 0x000fc600000001ff */
[----:B------:R-:W-:-:S04]  /*0440*/  LOP3.LUT R7, R7, 0x3f800000, RZ, 0xfc, !PT ;  /* 0x3f80000007077812 */ /* 0x000fc800078efcff */
[----:B------:R-:W0:Y:S01]  /*0450*/  MUFU.RCP R8, R7 ;  /* 0x0000000700087308 */ /* 0x000e220000001000 */
[----:B------:R-:W-:Y:S01]  /*0460*/  SHF.L.U32 R11, R12, R5, RZ ;  /* 0x000000050c0b7219 */ /* 0x000fe200000006ff */
[----:B0-----:R-:W-:-:S04]  /*0470*/  FFMA R9, R7, R8, -1 ;  /* 0xbf80000007097423 */ /* 0x001fc80000000008 */
[----:B------:R-:W-:-:S04]  /*0480*/  FADD.FTZ R9, -R9, -RZ ;  /* 0x800000ff09097221 */ /* 0x000fc80000010100 */
[CCC-:B------:R-:W-:Y:S01]  /*0490*/  FFMA.RM R10, R8.reuse, R9.reuse, R8.reuse ;  /* 0x00000009080a7223 */ /* 0x1c0fe20000004008 */
[----:B------:R-:W-:-:S04]  /*04a0*/  FFMA.RP R9, R8, R9, R8 ;  /* 0x0000000908097223 */ /* 0x000fc80000008008 */
[C---:B------:R-:W-:Y:S02]  /*04b0*/  LOP3.LUT R8, R10.reuse, 0x7fffff, RZ, 0xc0, !PT ;  /* 0x007fffff0a087812 */ /* 0x040fe400078ec0ff */
[----:B------:R-:W-:Y:S02]  /*04c0*/  FSETP.NEU.FTZ.AND P0, PT, R10, R9, PT ;  /* 0x000000090a00720b */ /* 0x000fe40003f1d000 */
[----:B------:R-:W-:Y:S02]  /*04d0*/  LOP3.LUT R8, R8, 0x800000, RZ, 0xfc, !PT ;  /* 0x0080000008087812 */ /* 0x000fe400078efcff */
[----:B------:R-:W-:Y:S02]  /*04e0*/  SEL R9, RZ, 0xffffffff, !P0 ;  /* 0xffffffffff097807 */ /* 0x000fe40004000000 */
[----:B------:R-:W-:-:S03]  /*04f0*/  LOP3.LUT R10, R11, R8, RZ, 0xc0, !PT ;  /* 0x000000080b0a7212 */ /* 0x000fc600078ec0ff */
[----:B------:R-:W-:Y:S01]  /*0500*/  IMAD.MOV R9, RZ, RZ, -R9 ;  /* 0x000000ffff097224 */ /* 0x000fe200078e0a09 */
[----:B------:R-:W-:-:S04]  /*0510*/  SHF.R.U32.HI R10, RZ, R5, R10 ;  /* 0x00000005ff0a7219 */ /* 0x000fc8000001160a */
[----:B------:R-:W-:Y:S02]  /*0520*/  LOP3.LUT P1, RZ, R9, R5, R8, 0xf8, !PT ;  /* 0x0000000509ff7212 */ /* 0x000fe4000782f808 */
[C---:B------:R-:W-:Y:S02]  /*0530*/  LOP3.LUT P0, RZ, R10.reuse, 0x1, RZ, 0xc0, !PT ;  /* 0x000000010aff7812 */ /* 0x040fe4000780c0ff */
[----:B------:R-:W-:-:S04]  /*0540*/  LOP3.LUT P2, RZ, R10, 0x2, RZ, 0xc0, !PT ;  /* 0x000000020aff7812 */ /* 0x000fc8000784c0ff */
[----:B------:R-:W-:Y:S02]  /*0550*/  PLOP3.LUT P0, PT, P0, P1, P2, 0xe0, 0x0 ;  /* 0x000000000000781c */ /* 0x000fe40000703c20 */
[----:B------:R-:W-:Y:S02]  /*0560*/  LOP3.LUT P1, RZ, R0, 0x7fffff, RZ, 0xc0, !PT ;  /* 0x007fffff00ff7812 */ /* 0x000fe4000782c0ff */
[----:B------:R-:W-:-:S05]  /*0570*/  SEL R5, RZ, 0x1, !P0 ;  /* 0x00000001ff057807 */ /* 0x000fca0004000000 */
[----:B------:R-:W-:-:S05]  /*0580*/  IMAD.MOV R5, RZ, RZ, -R5 ;  /* 0x000000ffff057224 */ /* 0x000fca00078e0a05 */
[----:B------:R-:W-:Y:S01]  /*0590*/  ISETP.GE.AND P0, PT, R5, RZ, PT ;  /* 0x000000ff0500720c */ /* 0x000fe20003f06270 */
[----:B------:R-:W-:-:S05]  /*05a0*/  VIADD R5, R2, 0xffffff04 ;  /* 0xffffff0402057836 */ /* 0x000fca0000000000 */
[----:B------:R-:W-:-:S07]  /*05b0*/  SHF.R.U32.HI R5, RZ, R5, R8 ;  /* 0x00000005ff057219 */ /* 0x000fce0000011608 */
[----:B------:R-:W-:-:S05]  /*05c0*/  @!P0 IADD3 R5, PT, PT, R5, 0x1, RZ ;  /* 0x0000000105058810 */ /* 0x000fca0007ffe0ff */
[----:B------:R-:W-:-:S05]  /*05d0*/  @!P1 IMAD.SHL.U32 R5, R5, 0x2, RZ ;  /* 0x0000000205059824 */ /* 0x000fca00078e00ff */
[----:B------:R-:W-:Y:S01]  /*05e0*/  LOP3.LUT R5, R5, 0x80000000, R0, 0xf8, !PT ;  /* 0x8000000005057812 */ /* 0x000fe200078ef800 */
[----:B------:R-:W-:Y:S06]  /*05f0*/  BRA `(.L_x_85) ;  /* 0x0000000000047947 */ /* 0x000fec0003800000 */
.L_x_86:
[----:B------:R0:W1:Y:S02]  /*0600*/  MUFU.RCP R5, R0 ;  /* 0x0000000000057308 */ /* 0x0000640000001000 */
.L_x_85:
[----:B------:R-:W-:Y:S05]  /*0610*/  BSYNC.RECONVERGENT B1 ;  /* 0x0000000000017941 */ /* 0x000fea0003800200 */
.L_x_83:
[----:B------:R-:W-:-:S04]  /*0620*/  IMAD.MOV.U32 R7, RZ, RZ, 0x0 ;  /* 0x00000000ff077424 */ /* 0x000fc800078e00ff */
[----:B01----:R-:W-:Y:S05]  /*0630*/  RET.REL.NODEC R6 `(_Z18sigmoid_derivativePfS_m) ;  /* 0xfffffff806707950 */ /* 0x003fea0003c3ffff */
.L_x_87:
        /* <DEDUP_REMOVED lines=12> */
.L_x_401:


//--------------------- .text._Z14sigmoid_kernelPfS_m --------------------------
	.section	.text._Z14sigmoid_kernelPfS_m,"ax",@progbits
	.align	128
        .global         _Z14sigmoid_kernelPfS_m
        .type           _Z14sigmoid_kernelPfS_m,@function
        .size           _Z14sigmoid_kernelPfS_m,(.L_x_402 - _Z14sigmoid_kernelPfS_m)
        .other          _Z14sigmoid_kernelPfS_m,@"STO_CUDA_ENTRY STV_DEFAULT"
_Z14sigmoid_kernelPfS_m:
.text._Z14sigmoid_kernelPfS_m:
        /* <DEDUP_REMOVED lines=33> */
[----:B------:R-:W-:Y:S05]  /*0210*/  CALL.REL.NOINC `($__internal_8_$__cuda_sm20_rcp_rn_f32_slowpath) ;  /* 0x0000000000307944 */ /* 0x000fea0003c00000 */
[----:B------:R-:W-:Y:S01]  /*0220*/  IMAD.MOV.U32 R7, RZ, RZ, R5 ;  /* 0x000000ffff077224 */ /* 0x000fe200078e0005 */
[----:B------:R-:W-:Y:S06]  /*0230*/  BRA `(.L_x_90) ;  /* 0x0000000000107947 */ /* 0x000fec0003800000 */
.L_x_89:
[----:B------:R-:W0:Y:S02]  /*0240*/  MUFU.RCP R7, R0 ;  /* 0x0000000000077308 */ /* 0x000e240000001000 */
[----:B0-----:R-:W-:-:S04]  /*0250*/  FFMA R2, R0, R7, -1 ;  /* 0xbf80000000027423 */ /* 0x001fc80000000007 */
[----:B------:R-:W-:-:S04]  /*0260*/  FADD.FTZ R2, -R2, -RZ ;  /* 0x800000ff02027221 */ /* 0x000fc80000010100 */
[----:B------:R-:W-:-:S07]  /*0270*/  FFMA R7, R7, R2, R7 ;  /* 0x0000000207077223 */ /* 0x000fce0000000007 */
.L_x_90:
[----:B------:R-:W-:Y:S05]  /*0280*/  BSYNC.RECONVERGENT B0 ;  /* 0x0000000000007941 */ /* 0x000fea0003800200 */
.L_x_88:
[----:B------:R-:W0:Y:S02]  /*0290*/  LDCU.64 UR6, c[0x0][0x388] ;  /* 0x00007100ff0677ac */ /* 0x000e240008000a00 */
[----:B0-----:R-:W-:-:S04]  /*02a0*/  IADD3 R4, P0, PT, R4, UR6, RZ ;  /* 0x0000000604047c10 */ /* 0x001fc8000ff1e0ff */
[----:B------:R-:W-:-:S05]  /*02b0*/  IADD3.X R5, PT, PT, R3, UR7, RZ, P0, !PT ;  /* 0x0000000703057c10 */ /* 0x000fca00087fe4ff */
[----:B------:R-:W-:Y:S01]  /*02c0*/  STG.E desc[UR4][R4.64], R7 ;  /* 0x0000000704007986 */ /* 0x000fe2000c101904 */
[----:B------:R-:W-:Y:S05]  /*02d0*/  EXIT ;  /* 0x000000000000794d */ /* 0x000fea0003800000 */
        .weak           $__internal_8_$__cuda_sm20_rcp_rn_f32_slowpath
        .type           $__internal_8_$__cuda_sm20_rcp_rn_f32_slowpath,@function
        .size           $__internal_8_$__cuda_sm20_rcp_rn_f32_slowpath,(.L_x_402 - $__internal_8_$__cuda_sm20_rcp_rn_f32_slowpath)
$__internal_8_$__cuda_sm20_rcp_rn_f32_slowpath:
        /* <DEDUP_REMOVED lines=15> */
.L_x_92:
[----:B------:R-:W-:-:S04]  /*03d0*/  IADD3 R5, PT, PT, R2, -0xfd, RZ ;  /* 0xffffff0302057810 */ /* 0x000fc80007ffe0ff */
[----:B------:R-:W-:-:S13]  /*03e0*/  ISETP.GT.U32.AND P0, PT, R5, 0x1, PT ;  /* 0x000000010500780c */ /* 0x000fda0003f04070 */
[----:B------:R-:W-:Y:S05]  /*03f0*/  @P0 BRA `(.L_x_94) ;  /* 0x0000000000780947 */ /* 0x000fea0003800000 */
[----:B------:R-:W-:Y:S01]  /*0400*/  LOP3.LUT R7, R0, 0x7fffff, RZ, 0xc0, !PT ;  /* 0x007fffff00077812 */ /* 0x000fe200078ec0ff */
[----:B------:R-:W-:-:S03]  /*0410*/  IMAD.MOV.U32 R12, RZ, RZ, 0x3 ;  /* 0x00000003ff0c7424 */ /* 0x000fc600078e00ff */
[----:B------:R-:W-:Y:S02]  /*0420*/  LOP3.LUT R7, R7, 0x3f800000, RZ, 0xfc, !PT ;  /* 0x3f80000007077812 */ /* 0x000fe400078efcff */
[----:B------:R-:W-:Y:S02]  /*0430*/  SHF.L.U32 R11, R12, R5, RZ ;  /* 0x000000050c0b7219 */ /* 0x000fe400000006ff */
[----:B------:R-:W0:Y:S02]  /*0440*/  MUFU.RCP R8, R7 ;  /* 0x0000000700087308 */ /* 0x000e240000001000 */
        /* <DEDUP_REMOVED lines=25> */
.L_x_94:
[----:B------:R0:W1:Y:S02]  /*05e0*/  MUFU.RCP R5, R0 ;  /* 0x0000000000057308 */ /* 0x0000640000001000 */
.L_x_93:
[----:B------:R-:W-:Y:S05]  /*05f0*/  BSYNC.RECONVERGENT B1 ;  /* 0x0000000000017941 */ /* 0x000fea0003800200 */
.L_x_91:
[----:B------:R-:W-:-:S04]  /*0600*/  IMAD.MOV.U32 R7, RZ, RZ, 0x0 ;  /* 0x00000000ff077424 */ /* 0x000fc800078e00ff */
[----:B01----:R-:W-:Y:S05]  /*0610*/  RET.REL.NODEC R6 `(_Z14sigmoid_kernelPfS_m) ;  /* 0xfffffff806787950 */ /* 0x003fea0003c3ffff */
.L_x_95:
        /* <DEDUP_REMOVED lines=14> */
.L_x_402:


//--------------------- .text._Z11relu_kernel6TensorS_ --------------------------
	.section	.text._Z11relu_kernel6TensorS_,"ax",@progbits
	.align	128
        .global         _Z11relu_kernel6TensorS_
        .type           _Z11relu_kernel6TensorS_,@function
        .size           _Z11relu_kernel6TensorS_,(.L_x_437 - _Z11relu_kernel6TensorS_)
        .other          _Z11relu_kernel6TensorS_,@"STO_CUDA_ENTRY STV_DEFAULT"
_Z11relu_kernel6TensorS_:
.text._Z11relu_kernel6TensorS_:
        /* <DEDUP_REMOVED lines=53> */
[----:B--2---:R-:W-:-:S04]  /*0350*/  FSETP.GEU.AND P0, PT, R2, RZ, PT ;  /* 0x000000ff0200720b */ /* 0x004fc80003f0e000 */
[----:B------:R-:W-:Y:S01]  /*0360*/  FSEL R5, R2, RZ, P0 ;  /* 0x000000ff02057208 */ /* 0x000fe20000000000 */
[----:B------:R-:W-:-:S05]  /*0370*/  IMAD.MOV.U32 R2, RZ, RZ, R12 ;  /* 0x000000ffff027224 */ /* 0x000fca00078e000c */
[----:B------:R-:W-:Y:S01]  /*0380*/  STG.E desc[UR4][R2.64], R5 ;  /* 0x0000000502007986 */ /* 0x000fe2000c101904 */
[----:B------:R-:W-:Y:S05]  /*0390*/  EXIT ;  /* 0x000000000000794d */ /* 0x000fea0003800000 */
.L_x_96:
        /* <DEDUP_REMOVED lines=14> */
.L_x_437:


//--------------------- .text._Z15wts_nle_mul_nlw6TensorS_S_ --------------------------
	.section	.text._Z15wts_nle_mul_nlw6TensorS_S_,"ax",@progbits
	.align	128
        .global         _Z15wts_nle_mul_nlw6TensorS_S_
        .type           _Z15wts_nle_mul_nlw6TensorS_S_,@function
        .size           _Z15wts_nle_mul_nlw6TensorS_S_,(.L_x_403 - _Z15wts_nle_mul_nlw6TensorS_S_)
        .other          _Z15wts_nle_mul_nlw6TensorS_S_,@"STO_CUDA_ENTRY STV_DEFAULT"
_Z15wts_nle_mul_nlw6TensorS_S_:
.text._Z15wts_nle_mul_nlw6TensorS_S_:
[----:B------:R-:W-:Y:S01]  /*0000*/  LDC R1, c[0x0][0x37c] ;  /* 0x0000df00ff017b82 */ /* 0x000fe20000000800 */
[----:B------:R-:W0:Y:S01]  /*0010*/  S2R R0, SR_TID.X ;  /* 0x0000000000007919 */ /* 0x000e220000002100 */
[----:B------:R-:W1:Y:S06]  /*0020*/  LDCU UR7, c[0x0][0x40c] ;  /* 0x00008180ff0777ac */ /* 0x000e6c0008000800 */
[----:B------:R-:W0:Y:S01]  /*0030*/  LDC R11, c[0x0][0x360] ;  /* 0x0000d800ff0b7b82 */ /* 0x000e220000000800 */
[----:B------:R-:W2:Y:S01]  /*0040*/  S2R R3, SR_TID.Y ;  /* 0x0000000000037919 */ /* 0x000ea20000002200 */
[----:B------:R-:W3:Y:S06]  /*0050*/  S2R R9, SR_TID.Z ;  /* 0x0000000000097919 */ /* 0x000eec0000002300 */
[----:B------:R-:W2:Y:S08]  /*0060*/  LDC R10, c[0x0][0x364] ;  /* 0x0000d900ff0a7b82 */ /* 0x000eb00000000800 */
[----:B------:R-:W0:Y:S01]  /*0070*/  S2UR UR4, SR_CTAID.X ;  /* 0x00000000000479c3 */ /* 0x000e220000002500 */
[----:B-1----:R-:W-:-:S07]  /*0080*/  UISETP.NE.U32.AND UP0, UPT, UR7, URZ, UPT ;  /* 0x000000ff0700728c */ /* 0x002fce000bf05070 */
[----:B------:R-:W2:Y:S08]  /*0090*/  S2UR UR5, SR_CTAID.Y ;  /* 0x00000000000579c3 */ /* 0x000eb00000002600 */
[----:B------:R-:W3:Y:S08]  /*00a0*/  S2UR UR6, SR_CTAID.Z ;  /* 0x00000000000679c3 */ /* 0x000ef00000002700 */
[----:B------:R-:W3:Y:S01]  /*00b0*/  LDC R8, c[0x0][0x368] ;  /* 0x0000da00ff087b82 */ /* 0x000ee20000000800 */
[----:B0-----:R-:W-:-:S02]  /*00c0*/  IMAD R11, R11, UR4, R0 ;  /* 0x000000040b0b7c24 */ /* 0x001fc4000f8e0200 */
[----:B--2---:R-:W-:Y:S02]  /*00d0*/  IMAD R10, R10, UR5, R3 ;  /* 0x000000050a0a7c24 */ /* 0x004fe4000f8e0203 */
[----:B---3--:R-:W-:Y:S01]  /*00e0*/  IMAD R8, R8, UR6, R9 ;  /* 0x0000000608087c24 */ /* 0x008fe2000f8e0209 */
[----:B------:R-:W-:Y:S06]  /*00f0*/  BRA.U UP0, `(.L_x_97) ;  /* 0x0000000100607547 */ /* 0x000fec000b800000 */
[----:B------:R-:W0:Y:S01]  /*0100*/  LDCU UR4, c[0x0][0x408] ;  /* 0x00008100ff0477ac */ /* 0x000e220008000800 */
[----:B------:R-:W-:Y:S01]  /*0110*/  MOV R9, RZ ;  /* 0x000000ff00097202 */ /* 0x000fe20000000f00 */
[----:B------:R-:W-:Y:S01]  /*0120*/  IMAD.MOV.U32 R45, RZ, RZ, RZ ;  /* 0x000000ffff2d7224 */ /* 0x000fe200078e00ff */
[----:B0-----:R-:W0:Y:S01]  /*0130*/  I2F.U32.RP R0, UR4 ;  /* 0x0000000400007d06 */ /* 0x001e220008209000 */
[----:B------:R-:W-:-:S07]  /*0140*/  ISETP.NE.U32.AND P2, PT, RZ, UR4, PT ;  /* 0x00000004ff007c0c */ /* 0x000fce000bf45070 */
[----:B0-----:R-:W0:Y:S02]  /*0150*/  MUFU.RCP R0, R0 ;  /* 0x0000000000007308 */ /* 0x001e240000001000 */
[----:B0-----:R-:W-:-:S06]  /*0160*/  IADD3 R2, PT, PT, R0, 0xffffffe, RZ ;  /* 0x0ffffffe00027810 */ /* 0x001fcc0007ffe0ff */
[----:B------:R0:W1:Y:S02]  /*0170*/  F2I.FTZ.U32.TRUNC.NTZ R3, R2 ;  /* 0x0000000200037305 */ /* 0x000064000021f000 */
[----:B0-----:R-:W-:Y:S01]  /*0180*/  HFMA2 R2, -RZ, RZ, 0, 0 ;  /* 0x00000000ff027431 */ /* 0x001fe200000001ff */
        /* <DEDUP_REMOVED lines=9> */
[----:B------:R-:W-:-:S13]  /*0220*/  ISETP.GE.U32.AND P1, PT, R3, UR4, PT ;  /* 0x0000000403007c0c */ /* 0x000fda000bf26070 */
[----:B------:R-:W-:Y:S02]  /*0230*/  @P1 IADD3 R44, PT, PT, R44, 0x1, RZ ;  /* 0x000000012c2c1810 */ /* 0x000fe40007ffe0ff */
[----:B------:R-:W-:-:S04]  /*0240*/  @!P2 LOP3.LUT R44, RZ, UR4, RZ, 0x33, !PT ;  /* 0x00000004ff2cac12 */ /* 0x000fc8000f8e33ff */
[----:B------:R-:W-:-:S05]  /*0250*/  IADD3 R3, PT, PT, -R44, RZ, RZ ;  /* 0x000000ff2c037210 */ /* 0x000fca0007ffe1ff */
[----:B------:R-:W-:Y:S01]  /*0260*/  IMAD R8, R3, UR4, R8 ;  /* 0x0000000403087c24 */ /* 0x000fe2000f8e0208 */
[----:B------:R-:W-:Y:S06]  /*0270*/  BRA `(.L_x_98) ;  /* 0x0000000000287947 */ /* 0x000fec0003800000 */
.L_x_97:
[----:B------:R-:W-:-:S07]  /*0280*/  MOV R0, 0x2a0 ;  /* 0x000002a000007802 */ /* 0x000fce0000000f00 */
[----:B------:R-:W-:Y:S05]  /*0290*/  CALL.REL.NOINC `($__internal_9_$__cuda_sm20_div_u64) ;  /* 0x0000005400e87944 */ /* 0x000fea0003c00000 */
[----:B------:R-:W0:Y:S01]  /*02a0*/  LDCU.64 UR4, c[0x0][0x408] ;  /* 0x00008100ff0477ac */ /* 0x000e220008000a00 */
[----:B------:R-:W-:Y:S01]  /*02b0*/  IADD3 R3, P0, PT, RZ, -R44, RZ ;  /* 0x8000002cff037210 */ /* 0x000fe20007f1e0ff */
[----:B------:R-:W-:-:S03]  /*02c0*/  HFMA2 R9, -RZ, RZ, 0, 0 ;  /* 0x00000000ff097431 */ /* 0x000fc600000001ff */
[----:B------:R-:W-:-:S05]  /*02d0*/  IADD3.X R0, PT, PT, RZ, ~R45, RZ, P0, !PT ;  /* 0x8000002dff007210 */ /* 0x000fca00007fe4ff */
[----:B0-----:R-:W-:Y:S02]  /*02e0*/  IMAD R0, R0, UR4, RZ ;  /* 0x0000000400007c24 */ /* 0x001fe4000f8e02ff */
[----:B------:R-:W-:-:S04]  /*02f0*/  IMAD.WIDE.U32 R8, R3, UR4, R8 ;  /* 0x0000000403087c25 */ /* 0x000fc8000f8e0008 */
[----:B------:R-:W-:-:S05]  /*0300*/  IMAD R3, R3, UR5, R0 ;  /* 0x0000000503037c24 */ /* 0x000fca000f8e0200 */
[----:B------:R-:W-:-:S07]  /*0310*/  IADD3 R9, PT, PT, R9, R3, RZ ;  /* 0x0000000309097210 */ /* 0x000fce0007ffe0ff */
.L_x_98:
[----:B------:R-:W0:Y:S02]  /*0320*/  LDC R7, c[0x0][0x3f8] ;  /* 0x0000fe00ff077b82 */ /* 0x000e240000000800 */
[----:B0-----:R-:W-:-:S13]  /*0330*/  ISETP.GE.AND P0, PT, R7, 0x1, PT ;  /* 0x000000010700780c */ /* 0x001fda0003f06270 */
[----:B------:R-:W-:Y:S05]  /*0340*/  @!P0 EXIT ;  /* 0x000000000000894d */ /* 0x000fea0003800000 */
[----:B------:R-:W0:Y:S01]  /*0350*/  LDCU.64 UR10, c[0x0][0x410] ;  /* 0x00008200ff0a77ac */ /* 0x000e220008000a00 */
[----:B------:R-:W1:Y:S01]  /*0360*/  LDCU.64 UR4, c[0x0][0x458] ;  /* 0x00008b00ff0477ac */ /* 0x000e620008000a00 */
[----:B------:R-:W2:Y:S01]  /*0370*/  LDCU.64 UR14, c[0x0][0x358] ;  /* 0x00006b00ff0e77ac */ /* 0x000ea20008000a00 */
[----:B0-----:R-:W-:-:S04]  /*0380*/  UISETP.NE.U32.AND UP0, UPT, UR10, URZ, UPT ;  /* 0x000000ff0a00728c */ /* 0x001fc8000bf05070 */
[----:B------:R-:W-:Y:S01]  /*0390*/  UISETP.NE.AND.EX UP0, UPT, UR11, URZ, UPT, UP0 ;  /* 0x000000ff0b00728c */ /* 0x000fe2000bf05300 */
[----:B-1----:R-:W-:Y:S02]  /*03a0*/  IMAD R3, R45, UR4, RZ ;  /* 0x000000042d037c24 */ /* 0x002fe4000f8e02ff */
[----:B------:R-:W-:-:S04]  /*03b0*/  IMAD.WIDE.U32 R18, R44, UR4, R8 ;  /* 0x000000042c127c25 */ /* 0x000fc8000f8e0008 */
[----:B------:R-:W-:-:S05]  /*03c0*/  IMAD R3, R44, UR5, R3 ;  /* 0x000000052c037c24 */ /* 0x000fca000f8e0203 */
[----:B------:R-:W-:Y:S01]  /*03d0*/  IADD3 R0, PT, PT, R19, R3, RZ ;  /* 0x0000000313007210 */ /* 0x000fe20007ffe0ff */
[----:B--2---:R-:W-:Y:S06]  /*03e0*/  BRA.U UP0, `(.L_x_99) ;  /* 0x0000000900187547 */ /* 0x004fec000b800000 */
[C---:B------:R-:W-:Y:S01]  /*03f0*/  LOP3.LUT R6, R7.reuse, 0x7ffffffc, RZ, 0xc0, !PT ;  /* 0x7ffffffc07067812 */ /* 0x040fe200078ec0ff */
[----:B------:R-:W-:Y:S01]  /*0400*/  UMOV UR4, URZ ;  /* 0x000000ff00047c82 */ /* 0x000fe20008000000 */
[----:B------:R-:W-:Y:S02]  /*0410*/  LOP3.LUT R7, R7, 0x3, RZ, 0xc0, !PT ;  /* 0x0000000307077812 */ /* 0x000fe400078ec0ff */
[----:B------:R-:W-:Y:S01]  /*0420*/  LEA R8, R11, 0x1, 0x2 ;  /* 0x000000010b087811 */ /* 0x000fe200078e10ff */
[----:B------:R-:W-:-:S07]  /*0430*/  IMAD.MOV R9, RZ, RZ, -R6 ;  /* 0x000000ffff097224 */ /* 0x000fce00078e0a06 */
.L_x_104:
[----:B0-----:R-:W0:Y:S01]  /*0440*/  LDCU.64 UR6, c[0x0][0x448] ;  /* 0x00008900ff0677ac */ /* 0x001e220008000a00 */
[----:B-1----:R-:W1:Y:S01]  /*0450*/  LDC R24, c[0x0][0x3f8] ;  /* 0x0000fe00ff187b82 */ /* 0x002e620000000800 */
[----:B------:R-:W-:Y:S01]  /*0460*/  HFMA2 R3, -RZ, RZ, 0, 0 ;  /* 0x00000000ff037431 */ /* 0x000fe200000001ff */
[----:B------:R-:W-:Y:S01]  /*0470*/  LEA R2, R10, UR4, 0x2 ;  /* 0x000000040a027c11 */ /* 0x000fe2000f8e10ff */
[----:B------:R-:W2:Y:S01]  /*0480*/  LDCU.64 UR8, c[0x0][0x420] ;  /* 0x00008400ff0877ac */ /* 0x000ea20008000a00 */
[----:B------:R-:W-:-:S04]  /*0490*/  MOV R14, RZ ;  /* 0x000000ff000e7202 */ /* 0x000fc80000000f00 */
[----:B------:R-:W2:Y:S01]  /*04a0*/  LDC.64 R12, c[0x0][0x440] ;  /* 0x00011000ff0c7b82 */ /* 0x000ea20000000a00 */
[----:B0-----:R-:W-:-:S04]  /*04b0*/  IMAD R5, R0, UR6, RZ ;  /* 0x0000000600057c24 */ /* 0x001fc8000f8e02ff */
[C---:B------:R-:W-:Y:S02]  /*04c0*/  IMAD R15, R18.reuse, UR7, R5 ;  /* 0x00000007120f7c24 */ /* 0x040fe4000f8e0205 */
[----:B------:R-:W-:Y:S01]  /*04d0*/  IMAD.WIDE.U32 R4, R18, UR6, R2 ;  /* 0x0000000612047c25 */ /* 0x000fe2000f8e0002 */
[----:B-1----:R-:W-:-:S04]  /*04e0*/  ISETP.GE.U32.AND P0, PT, R24, 0x4, PT ;  /* 0x000000041800780c */ /* 0x002fc80003f06070 */
[----:B------:R-:W-:Y:S01]  /*04f0*/  IADD3 R5, PT, PT, R5, R15, RZ ;  /* 0x0000000f05057210 */ /* 0x000fe20007ffe0ff */
[----:B--2---:R-:W-:-:S04]  /*0500*/  IMAD.WIDE.U32 R12, R4, UR8, R12 ;  /* 0x00000008040c7c25 */ /* 0x004fc8000f8e000c */
[----:B------:R-:W-:-:S04]  /*0510*/  IMAD R5, R5, UR8, RZ ;  /* 0x0000000805057c24 */ /* 0x000fc8000f8e02ff */
[----:B------:R-:W-:Y:S02]  /*0520*/  IMAD R5, R4, UR9, R5 ;  /* 0x0000000904057c24 */ /* 0x000fe4000f8e0205 */
[----:B------:R-:W-:-:S03]  /*0530*/  IMAD.MOV.U32 R4, RZ, RZ, R12 ;  /* 0x000000ffff047224 */ /* 0x000fc600078e000c */
[----:B------:R-:W-:Y:S01]  /*0540*/  IADD3 R5, PT, PT, R13, R5, RZ ;  /* 0x000000050d057210 */ /* 0x000fe20007ffe0ff */
[----:B------:R-:W-:Y:S06]  /*0550*/  @!P0 BRA `(.L_x_100) ;  /* 0x0000000000e08947 */ /* 0x000fec0003800000 */
[----:B------:R-:W-:Y:S01]  /*0560*/  ISETP.GE.U32.AND P0, PT, R2, UR6, PT ;  /* 0x0000000602007c0c */ /* 0x000fe2000bf06070 */
[----:B------:R-:W0:Y:S01]  /*0570*/  LDCU.64 UR8, c[0x0][0x450] ;  /* 0x00008a00ff0877ac */ /* 0x000e220008000a00 */
[----:B------:R-:W-:Y:S02]  /*0580*/  MOV R23, R8 ;  /* 0x0000000800177202 */ /* 0x000fe40000000f00 */
[----:B------:R-:W-:Y:S02]  /*0590*/  ISETP.GE.U32.AND.EX P0, PT, RZ, UR7, PT, P0 ;  /* 0x00000007ff007c0c */ /* 0x000fe4000bf06100 */
[----:B------:R-:W-:-:S11]  /*05a0*/  MOV R22, R9 ;  /* 0x0000000900167202 */ /* 0x000fd60000000f00 */
.L_x_101:
[----:B-1----:R-:W1:Y:S01]  /*05b0*/  LDC.64 R12, c[0x0][0x468] ;  /* 0x00011a00ff0c7b82 */ /* 0x002e620000000a00 */
[C---:B------:R-:W-:Y:S01]  /*05c0*/  IADD3 R21, PT, PT, R23.reuse, -0x1, RZ ;  /* 0xffffffff17157810 */ /* 0x040fe20007ffe0ff */
[C-C-:B------:R-:W-:Y:S01]  /*05d0*/  IMAD.WIDE.U32 R16, R23.reuse, 0x4, R4.reuse ;  /* 0x0000000417107825 */ /* 0x140fe200078e0004 */
[----:B0-----:R-:W-:Y:S02]  /*05e0*/  ISETP.GE.U32.AND P2, PT, R23, UR8, PT ;  /* 0x0000000817007c0c */ /* 0x001fe4000bf46070 */
[C---:B------:R-:W-:Y:S01]  /*05f0*/  ISETP.GE.U32.AND P1, PT, R21.reuse, UR8, PT ;  /* 0x0000000815007c0c */ /* 0x040fe2000bf26070 */
[C---:B------:R-:W-:Y:S01]  /*0600*/  IMAD.WIDE.U32 R14, R21.reuse, 0x4, R4 ;  /* 0x00000004150e7825 */ /* 0x040fe200078e0004 */
[----:B------:R-:W-:Y:S02]  /*0610*/  ISETP.GE.U32.AND.EX P2, PT, RZ, UR9, PT, P2 ;  /* 0x00000009ff007c0c */ /* 0x000fe4000bf46120 */
[----:B------:R-:W-:Y:S02]  /*0620*/  ISETP.GE.U32.AND.EX P1, PT, RZ, UR9, PT, P1 ;  /* 0x00000009ff007c0c */ /* 0x000fe4000bf26110 */
[----:B------:R-:W-:-:S02]  /*0630*/  ISETP.GT.AND P4, PT, R21, -0x1, PT ;  /* 0xffffffff1500780c */ /* 0x000fc40003f84270 */
[C---:B------:R-:W-:Y:S02]  /*0640*/  ISETP.GT.AND P5, PT, R21.reuse, -0x2, PT ;  /* 0xfffffffe1500780c */ /* 0x040fe40003fa4270 */
[C---:B------:R-:W-:Y:S02]  /*0650*/  ISETP.GT.AND P3, PT, R21.reuse, -0x3, PT ;  /* 0xfffffffd1500780c */ /* 0x040fe40003f64270 */
[----:B------:R-:W-:Y:S02]  /*0660*/  ISETP.GT.AND P6, PT, R21, -0x4, PT ;  /* 0xfffffffc1500780c */ /* 0x000fe40003fc4270 */
[----:B------:R-:W-:Y:S02]  /*0670*/  IADD3 R22, PT, PT, R22, 0x4, RZ ;  /* 0x0000000416167810 */ /* 0x000fe40007ffe0ff */
[-C--:B-1----:R-:W-:Y:S02]  /*0680*/  SEL R32, R15, R13.reuse, !P1 ;  /* 0x0000000d0f207207 */ /* 0x082fe40004800000 */
[----:B------:R-:W-:Y:S01]  /*0690*/  SEL R30, R17, R13, !P2 ;  /* 0x0000000d111e7207 */ /* 0x000fe20005000000 */
[C---:B------:R-:W-:Y:S01]  /*06a0*/  VIADD R17, R23.reuse, 0x2 ;  /* 0x0000000217117836 */ /* 0x040fe20000000000 */
[----:B------:R-:W-:-:S02]  /*06b0*/  IADD3 R15, PT, PT, R23, 0x1, RZ ;  /* 0x00000001170f7810 */ /* 0x000fc40007ffe0ff */
[-C--:B------:R-:W-:Y:S02]  /*06c0*/  SEL R27, R14, R12.reuse, !P1 ;  /* 0x0000000c0e1b7207 */ /* 0x080fe40004800000 */
[C---:B------:R-:W-:Y:S01]  /*06d0*/  ISETP.GE.U32.AND P1, PT, R15.reuse, UR8, PT ;  /* 0x000000080f007c0c */ /* 0x040fe2000bf26070 */
[--C-:B------:R-:W-:Y:S01]  /*06e0*/  IMAD.WIDE.U32 R14, R15, 0x4, R4.reuse ;  /* 0x000000040f0e7825 */ /* 0x100fe200078e0004 */
[----:B------:R-:W-:Y:S02]  /*06f0*/  SEL R25, R16, R12, !P2 ;  /* 0x0000000c10197207 */ /* 0x000fe40005000000 */
[C---:B------:R-:W-:Y:S01]  /*0700*/  ISETP.GE.U32.AND P2, PT, R17.reuse, UR8, PT ;  /* 0x0000000811007c0c */ /* 0x040fe2000bf46070 */
[----:B------:R-:W-:Y:S01]  /*0710*/  IMAD.WIDE.U32 R16, R17, 0x4, R4 ;  /* 0x0000000411107825 */ /* 0x000fe200078e0004 */
[----:B------:R-:W-:Y:S02]  /*0720*/  ISETP.GE.U32.AND.EX P1, PT, RZ, UR9, PT, P1 ;  /* 0x00000009ff007c0c */ /* 0x000fe4000bf26110 */
[----:B------:R-:W-:-:S02]  /*0730*/  ISETP.GE.U32.AND.EX P2, PT, RZ, UR9, PT, P2 ;  /* 0x00000009ff007c0c */ /* 0x000fc4000bf46120 */
[-C--:B------:R-:W-:Y:S02]  /*0740*/  SEL R21, R14, R12.reuse, !P1 ;  /* 0x0000000c0e157207 */ /* 0x080fe40004800000 */
[-C--:B------:R-:W-:Y:S02]  /*0750*/  SEL R26, R17, R13.reuse, !P2 ;  /* 0x0000000d111a7207 */ /* 0x080fe40005000000 */
[-C--:B------:R-:W-:Y:S02]  /*0760*/  SEL R17, R25, R12.reuse, P5 ;  /* 0x0000000c19117207 */ /* 0x080fe40002800000 */
[----:B------:R-:W-:Y:S02]  /*0770*/  SEL R28, R15, R13, !P1 ;  /* 0x0000000d0f1c7207 */ /* 0x000fe40004800000 */
[-C--:B------:R-:W-:Y:S02]  /*0780*/  SEL R25, R27, R12.reuse, P4 ;  /* 0x0000000c1b197207 */ /* 0x080fe40002000000 */
[----:B------:R-:W-:-:S02]  /*0790*/  SEL R21, R21, R12, P3 ;  /* 0x0000000c15157207 */ /* 0x000fc40001800000 */
[-C--:B------:R-:W-:Y:S02]  /*07a0*/  SEL R15, R16, R12.reuse, !P2 ;  /* 0x0000000c100f7207 */ /* 0x080fe40005000000 */
[-C--:B------:R-:W-:Y:S02]  /*07b0*/  SEL R32, R32, R13.reuse, P4 ;  /* 0x0000000d20207207 */ /* 0x080fe40002000000 */
[-C--:B------:R-:W-:Y:S02]  /*07c0*/  SEL R30, R30, R13.reuse, P5 ;  /* 0x0000000d1e1e7207 */ /* 0x080fe40002800000 */
[-C--:B------:R-:W-:Y:S02]  /*07d0*/  SEL R16, R17, R12.reuse, !P0 ;  /* 0x0000000c11107207 */ /* 0x080fe40004000000 */
[----:B------:R-:W-:Y:S02]  /*07e0*/  SEL R28, R28, R13, P3 ;  /* 0x0000000d1c1c7207 */ /* 0x000fe40001800000 */
[----:B------:R-:W-:-:S02]  /*07f0*/  SEL R14, R25, R12, !P0 ;  /* 0x0000000c190e7207 */ /* 0x000fc40004000000 */
[-C--:B------:R-:W-:Y:S02]  /*0800*/  SEL R20, R21, R12.reuse, !P0 ;  /* 0x0000000c15147207 */ /* 0x080fe40004000000 */
[----:B------:R-:W-:Y:S02]  /*0810*/  @!P0 SEL R12, R15, R12, P6 ;  /* 0x0000000c0f0c8207 */ /* 0x000fe40003000000 */
[-C--:B------:R-:W-:Y:S02]  /*0820*/  SEL R15, R32, R13.reuse, !P0 ;  /* 0x0000000d200f7207 */ /* 0x080fe40004000000 */
[-C--:B------:R-:W-:Y:S02]  /*0830*/  SEL R17, R30, R13.reuse, !P0 ;  /* 0x0000000d1e117207 */ /* 0x080fe40004000000 */
[-C--:B------:R-:W-:Y:S01]  /*0840*/  SEL R21, R28, R13.reuse, !P0 ;  /* 0x0000000d1c157207 */ /* 0x080fe20004000000 */
[----:B------:R1:W-:Y:S01]  /*0850*/  STG.E desc[UR14][R14.64], RZ ;  /* 0x000000ff0e007986 */ /* 0x0003e2000c10190e */
[----:B------:R-:W-:-:S02]  /*0860*/  @!P0 SEL R13, R26, R13, P6 ;  /* 0x0000000d1a0d8207 */ /* 0x000fc40003000000 */
[----:B------:R-:W-:Y:S01]  /*0870*/  ISETP.NE.AND P1, PT, R22, RZ, PT ;  /* 0x000000ff1600720c */ /* 0x000fe20003f25270 */
[----:B------:R1:W-:Y:S01]  /*0880*/  STG.E desc[UR14][R16.64], RZ ;  /* 0x000000ff10007986 */ /* 0x0003e2000c10190e */
[----:B------:R-:W-:-:S03]  /*0890*/  IADD3 R23, PT, PT, R23, 0x4, RZ ;  /* 0x0000000417177810 */ /* 0x000fc60007ffe0ff */
[----:B------:R1:W-:Y:S04]  /*08a0*/  STG.E desc[UR14][R20.64], RZ ;  /* 0x000000ff14007986 */ /* 0x0003e8000c10190e */
[----:B------:R1:W-:Y:S04]  /*08b0*/  STG.E desc[UR14][R12.64], RZ ;  /* 0x000000ff0c007986 */ /* 0x0003e8000c10190e */
[----:B------:R-:W-:Y:S05]  /*08c0*/  @P1 BRA `(.L_x_101) ;  /* 0xfffffffc00381947 */ /* 0x000fea000383ffff */
[----:B-1----:R-:W-:-:S07]  /*08d0*/  MOV R14, R6 ;  /* 0x00000006000e7202 */ /* 0x002fce0000000f00 */
.L_x_100:
[----:B------:R-:W-:-:S13]  /*08e0*/  ISETP.NE.AND P0, PT, R7, RZ, PT ;  /* 0x000000ff0700720c */ /* 0x000fda0003f05270 */
[----:B------:R-:W-:Y:S05]  /*08f0*/  @!P0 BRA `(.L_x_102) ;  /* 0x0000000000c48947 */ /* 0x000fea0003800000 */
[----:B------:R-:W-:Y:S02]  /*0900*/  ISETP.NE.AND P0, PT, R7, 0x1, PT ;  /* 0x000000010700780c */ /* 0x000fe40003f05270 */
[----:B------:R-:W-:-:S11]  /*0910*/  LOP3.LUT P3, RZ, R24, 0x1, RZ, 0xc0, !PT ;  /* 0x0000000118ff7812 */ /* 0x000fd6000786c0ff */
[----:B------:R-:W-:Y:S05]  /*0920*/  @!P0 BRA `(.L_x_103) ;  /* 0x0000000000748947 */ /* 0x000fea0003800000 */
[----:B------:R-:W0:Y:S01]  /*0930*/  LDCU.64 UR8, c[0x0][0x450] ;  /* 0x00008a00ff0877ac */ /* 0x000e220008000a00 */
[----:B------:R-:W1:Y:S01]  /*0940*/  LDC.64 R22, c[0x0][0x468] ;  /* 0x00011a00ff167b82 */ /* 0x000e620000000a00 */
[----:B------:R-:W-:Y:S02]  /*0950*/  LEA R15, R11, R14, 0x2 ;  /* 0x0000000e0b0f7211 */ /* 0x000fe400078e10ff */
[----:B------:R-:W-:Y:S02]  /*0960*/  ISETP.GE.U32.AND P1, PT, R2, UR6, PT ;  /* 0x0000000602007c0c */ /* 0x000fe4000bf26070 */
[C---:B------:R-:W-:Y:S01]  /*0970*/  ISETP.GT.AND P4, PT, R15.reuse, -0x1, PT ;  /* 0xffffffff0f00780c */ /* 0x040fe20003f84270 */
[C---:B------:R-:W-:Y:S01]  /*0980*/  VIADD R17, R15.reuse, 0x1 ;  /* 0x000000010f117836 */ /* 0x040fe20000000000 */
[----:B------:R-:W-:Y:S01]  /*0990*/  ISETP.GE.U32.AND.EX P2, PT, RZ, UR7, PT, P1 ;  /* 0x00000007ff007c0c */ /* 0x000fe2000bf46110 */
[----:B------:R-:W-:Y:S01]  /*09a0*/  IMAD.WIDE.U32 R12, R15, 0x4, R4 ;  /* 0x000000040f0c7825 */ /* 0x000fe200078e0004 */
[----:B------:R-:W-:-:S02]  /*09b0*/  IADD3 R14, PT, PT, R14, 0x2, RZ ;  /* 0x000000020e0e7810 */ /* 0x000fc40007ffe0ff */
[----:B0-----:R-:W-:Y:S02]  /*09c0*/  ISETP.GE.U32.AND P0, PT, R15, UR8, PT ;  /* 0x000000080f007c0c */ /* 0x001fe4000bf06070 */
[----:B------:R-:W-:Y:S02]  /*09d0*/  ISETP.GE.U32.AND P1, PT, R17, UR8, PT ;  /* 0x0000000811007c0c */ /* 0x000fe4000bf26070 */
[----:B------:R-:W-:-:S04]  /*09e0*/  ISETP.GE.U32.AND.EX P0, PT, RZ, UR9, PT, P0 ;  /* 0x00000009ff007c0c */ /* 0x000fc8000bf06100 */
[-C--:B-1----:R-:W-:Y:S02]  /*09f0*/  SEL R15, R12, R22.reuse, !P0 ;  /* 0x000000160c0f7207 */ /* 0x082fe40004000000 */
[-C--:B------:R-:W-:Y:S01]  /*0a00*/  SEL R20, R13, R23.reuse, !P0 ;  /* 0x000000170d147207 */ /* 0x080fe20004000000 */
[C---:B------:R-:W-:Y:S01]  /*0a10*/  IMAD.WIDE.U32 R12, R17.reuse, 0x4, R4 ;  /* 0x00000004110c7825 */ /* 0x040fe200078e0004 */
[----:B------:R-:W-:Y:S02]  /*0a20*/  ISETP.GE.U32.AND.EX P0, PT, RZ, UR9, PT, P1 ;  /* 0x00000009ff007c0c */ /* 0x000fe4000bf06110 */
[----:B------:R-:W-:Y:S02]  /*0a30*/  ISETP.GT.AND P1, PT, R17, -0x1, PT ;  /* 0xffffffff1100780c */ /* 0x000fe40003f24270 */
[----:B------:R-:W-:Y:S02]  /*0a40*/  SEL R17, R15, R22, P4 ;  /* 0x000000160f117207 */ /* 0x000fe40002000000 */
[----:B------:R-:W-:-:S02]  /*0a50*/  SEL R20, R20, R23, P4 ;  /* 0x0000001714147207 */ /* 0x000fc40002000000 */
[-C--:B------:R-:W-:Y:S02]  /*0a60*/  SEL R15, R12, R22.reuse, !P0 ;  /* 0x000000160c0f7207 */ /* 0x080fe40004000000 */
[-C--:B------:R-:W-:Y:S02]  /*0a70*/  SEL R16, R13, R23.reuse, !P0 ;  /* 0x000000170d107207 */ /* 0x080fe40004000000 */
[-C--:B------:R-:W-:Y:S02]  /*0a80*/  SEL R12, R17, R22.reuse, !P2 ;  /* 0x00000016110c7207 */ /* 0x080fe40005000000 */
[-C--:B------:R-:W-:Y:S02]  /*0a90*/  SEL R13, R20, R23.reuse, !P2 ;  /* 0x00000017140d7207 */ /* 0x080fe40005000000 */
[----:B------:R-:W-:Y:S02]  /*0aa0*/  @!P2 SEL R22, R15, R22, P1 ;  /* 0x000000160f16a207 */ /* 0x000fe40000800000 */
[----:B------:R-:W-:Y:S01]  /*0ab0*/  @!P2 SEL R23, R16, R23, P1 ;  /* 0x000000171017a207 */ /* 0x000fe20000800000 */
[----:B------:R0:W-:Y:S02]  /*0ac0*/  STG.E desc[UR14][R12.64], RZ ;  /* 0x000000ff0c007986 */ /* 0x0001e4000c10190e */
[----:B0-----:R-:W-:-:S02]  /*0ad0*/  MOV R12, R22 ;  /* 0x00000016000c7202 */ /* 0x001fc40000000f00 */
[----:B------:R-:W-:-:S05]  /*0ae0*/  MOV R13, R23 ;  /* 0x00000017000d7202 */ /* 0x000fca0000000f00 */
[----:B------:R0:W-:Y:S02]  /*0af0*/  STG.E desc[UR14][R12.64], RZ ;  /* 0x000000ff0c007986 */ /* 0x0001e4000c10190e */
.L_x_103:
[----:B------:R-:W-:Y:S05]  /*0b00*/  @!P3 BRA `(.L_x_102) ;  /* 0x000000000040b947 */ /* 0x000fea0003800000 */
[----:B------:R-:W1:Y:S01]  /*0b10*/  LDCU.64 UR8, c[0x0][0x450] ;  /* 0x00008a00ff0877ac */ /* 0x000e620008000a00 */
[----:B0-----:R-:W0:Y:S01]  /*0b20*/  LDC.64 R12, c[0x0][0x468] ;  /* 0x00011a00ff0c7b82 */ /* 0x001e220000000a00 */
[----:B------:R-:W-:Y:S02]  /*0b30*/  ISETP.GE.U32.AND P0, PT, R2, UR6, PT ;  /* 0x0000000602007c0c */ /* 0x000fe4000bf06070 */
[----:B------:R-:W-:Y:S02]  /*0b40*/  LEA R3, R11, R14, 0x2 ;  /* 0x0000000e0b037211 */ /* 0x000fe400078e10ff */
[----:B------:R-:W-:Y:S02]  /*0b50*/  ISETP.GE.U32.AND.EX P1, PT, RZ, UR7, PT, P0 ;  /* 0x00000007ff007c0c */ /* 0x000fe4000bf26100 */
[C---:B------:R-:W-:Y:S01]  /*0b60*/  ISETP.GT.AND P2, PT, R3.reuse, -0x1, PT ;  /* 0xffffffff0300780c */ /* 0x040fe20003f44270 */
[C---:B------:R-:W-:Y:S01]  /*0b70*/  IMAD.WIDE.U32 R4, R3.reuse, 0x4, R4 ;  /* 0x0000000403047825 */ /* 0x040fe200078e0004 */
[----:B-1----:R-:W-:-:S04]  /*0b80*/  ISETP.GE.U32.AND P0, PT, R3, UR8, PT ;  /* 0x0000000803007c0c */ /* 0x002fc8000bf06070 */
[----:B------:R-:W-:-:S04]  /*0b90*/  ISETP.GE.U32.AND.EX P0, PT, RZ, UR9, PT, P0 ;  /* 0x00000009ff007c0c */ /* 0x000fc8000bf06100 */
[-C--:B0-----:R-:W-:Y:S02]  /*0ba0*/  SEL R3, R4, R12.reuse, !P0 ;  /* 0x0000000c04037207 */ /* 0x081fe40004000000 */
[-C--:B------:R-:W-:Y:S02]  /*0bb0*/  SEL R4, R5, R13.reuse, !P0 ;  /* 0x0000000d05047207 */ /* 0x080fe40004000000 */
[----:B------:R-:W-:Y:S02]  /*0bc0*/  @!P1 SEL R12, R3, R12, P2 ;  /* 0x0000000c030c9207 */ /* 0x000fe40001000000 */
[----:B------:R-:W-:-:S03]  /*0bd0*/  @!P1 SEL R13, R4, R13, P2 ;  /* 0x0000000d040d9207 */ /* 0x000fc60001000000 */
[----:B------:R-:W-:Y:S01]  /*0be0*/  IMAD.MOV.U32 R2, RZ, RZ, R12 ;  /* 0x000000ffff027224 */ /* 0x000fe200078e000c */
[----:B------:R-:W-:-:S05]  /*0bf0*/  MOV R3, R13 ;  /* 0x0000000d00037202 */ /* 0x000fca0000000f00 */
[----:B------:R1:W-:Y:S02]  /*0c00*/  STG.E desc[UR14][R2.64], RZ ;  /* 0x000000ff02007986 */ /* 0x0003e4000c10190e */
.L_x_102:
[----:B------:R-:W-:-:S06]  /*0c10*/  UIADD3 UR4, UPT, UPT, UR4, 0x1, URZ ;  /* 0x0000000104047890 */ /* 0x000fcc000fffe0ff */
[----:B------:R-:W-:-:S13]  /*0c20*/  ISETP.NE.AND P0, PT, R24, UR4, PT ;  /* 0x0000000418007c0c */ /* 0x000fda000bf05270 */
[----:B------:R-:W-:Y:S05]  /*0c30*/  @!P0 EXIT ;  /* 0x000000000000894d */ /* 0x000fea0003800000 */
[----:B------:R-:W-:Y:S05]  /*0c40*/  BRA `(.L_x_104) ;  /* 0xfffffff400fc7947 */ /* 0x000fea000383ffff */
.L_x_99:
[----:B------:R-:W0:Y:S01]  /*0c50*/  LDCU.64 UR4, c[0x0][0x3b8] ;  /* 0x00007700ff0477ac */ /* 0x000e220008000a00 */
[----:B------:R-:W-:Y:S01]  /*0c60*/  HFMA2 R20, -RZ, RZ, 0, 5.9604644775390625e-08 ;  /* 0x00000001ff147431 */ /* 0x000fe200000001ff */
[----:B------:R-:W-:Y:S01]  /*0c70*/  MOV R21, 0x0 ;  /* 0x0000000000157802 */ /* 0x000fe20000000f00 */
[----:B------:R-:W-:Y:S01]  /*0c80*/  HFMA2 R22, -RZ, RZ, 0, 1.1920928955078125e-07 ;  /* 0x00000002ff167431 */ /* 0x000fe200000001ff */
[----:B------:R-:W-:Y:S01]  /*0c90*/  MOV R24, 0x3 ;  /* 0x0000000300187802 */ /* 0x000fe20000000f00 */
[----:B------:R-:W-:Y:S01]  /*0ca0*/  HFMA2 R25, -RZ, RZ, 0, 0 ;  /* 0x00000000ff197431 */ /* 0x000fe200000001ff */
[----:B------:R-:W-:Y:S01]  /*0cb0*/  MOV R26, 0x4 ;  /* 0x00000004001a7802 */ /* 0x000fe20000000f00 */
[----:B------:R-:W-:Y:S01]  /*0cc0*/  HFMA2 R27, -RZ, RZ, 0, 0 ;  /* 0x00000000ff1b7431 */ /* 0x000fe200000001ff */
[----:B------:R-:W-:Y:S01]  /*0cd0*/  MOV R31, 0x0 ;  /* 0x00000000001f7802 */ /* 0x000fe20000000f00 */
[----:B------:R-:W-:Y:S02]  /*0ce0*/  HFMA2 R30, -RZ, RZ, 0, 3.5762786865234375e-07 ;  /* 0x00000006ff1e7431 */ /* 0x000fe400000001ff */
[----:B------:R-:W-:-:S02]  /*0cf0*/  IMAD.MOV.U32 R23, RZ, RZ, 0x0 ;  /* 0x00000000ff177424 */ /* 0x000fc400078e00ff */
[----:B------:R-:W-:Y:S01]  /*0d00*/  HFMA2 R32, -RZ, RZ, 0, 4.17232513427734375e-07 ;  /* 0x00000007ff207431 */ /* 0x000fe200000001ff */
[----:B------:R-:W-:Y:S01]  /*0d10*/  MOV R29, 0x0 ;  /* 0x00000000001d7802 */ /* 0x000fe20000000f00 */
[----:B------:R-:W-:Y:S01]  /*0d20*/  IMAD.MOV.U32 R33, RZ, RZ, 0x0 ;  /* 0x00000000ff217424 */ /* 0x000fe200078e00ff */
[----:B------:R-:W-:Y:S01]  /*0d30*/  ULOP3.LUT UR16, UR10, 0xfffffff8, URZ, 0xc0, !UPT ;  /* 0xfffffff80a107892 */ /* 0x000fe2000f8ec0ff */
[----:B------:R-:W-:Y:S01]  /*0d40*/  IMAD.MOV.U32 R28, RZ, RZ, 0x5 ;  /* 0x00000005ff1c7424 */ /* 0x000fe200078e00ff */
[----:B------:R-:W-:Y:S01]  /*0d50*/  ULOP3.LUT UR10, UR10, 0xfffffffc, URZ, 0xc0, !UPT ;  /* 0xfffffffc0a0a7892 */ /* 0x000fe2000f8ec0ff */
[----:B0-----:R-:W-:Y:S02]  /*0d60*/  IMAD R3, R45, UR4, RZ ;  /* 0x000000042d037c24 */ /* 0x001fe4000f8e02ff */
[----:B------:R-:W-:-:S04]  /*0d70*/  IMAD.WIDE.U32 R20, R44, UR4, R20 ;  /* 0x000000042c147c25 */ /* 0x000fc8000f8e0014 */
[----:B------:R-:W-:-:S04]  /*0d80*/  IMAD.WIDE.U32 R22, R44, UR4, R22 ;  /* 0x000000042c167c25 */ /* 0x000fc8000f8e0016 */
[----:B------:R-:W-:-:S04]  /*0d90*/  IMAD.WIDE.U32 R24, R44, UR4, R24 ;  /* 0x000000042c187c25 */ /* 0x000fc8000f8e0018 */
[C---:B------:R-:W-:Y:S02]  /*0da0*/  IMAD R13, R44.reuse, UR5, R3 ;  /* 0x000000052c0d7c24 */ /* 0x040fe4000f8e0203 */
[----:B------:R-:W-:-:S03]  /*0db0*/  IMAD.WIDE.U32 R26, R44, UR4, R26 ;  /* 0x000000042c1a7c25 */ /* 0x000fc6000f8e001a */
[----:B------:R-:W-:Y:S01]  /*0dc0*/  IADD3 R7, PT, PT, R21, R13, RZ ;  /* 0x0000000d15077210 */ /* 0x000fe20007ffe0ff */
[C---:B------:R-:W-:Y:S01]  /*0dd0*/  IMAD.WIDE.U32 R30, R44.reuse, UR4, R30 ;  /* 0x000000042c1e7c25 */ /* 0x040fe2000f8e001e */
[C---:B------:R-:W-:Y:S02]  /*0de0*/  IADD3 R6, PT, PT, R13.reuse, R23, RZ ;  /* 0x000000170d067210 */ /* 0x040fe40007ffe0ff */
[C---:B------:R-:W-:Y:S01]  /*0df0*/  IADD3 R5, PT, PT, R13.reuse, R25, RZ ;  /* 0x000000190d057210 */ /* 0x040fe20007ffe0ff */
[C---:B------:R-:W-:Y:S01]  /*0e00*/  IMAD.WIDE.U32 R32, R44.reuse, UR4, R32 ;  /* 0x000000042c207c25 */ /* 0x040fe2000f8e0020 */
[C---:B------:R-:W-:Y:S02]  /*0e10*/  IADD3 R4, PT, PT, R13.reuse, R27, RZ ;  /* 0x0000001b0d047210 */ /* 0x040fe40007ffe0ff */
[C---:B------:R-:W-:Y:S01]  /*0e20*/  IADD3 R2, PT, PT, R13.reuse, R31, RZ ;  /* 0x0000001f0d027210 */ /* 0x040fe20007ffe0ff */
[----:B------:R-:W-:Y:S01]  /*0e30*/  IMAD.WIDE.U32 R28, R44, UR4, R28 ;  /* 0x000000042c1c7c25 */ /* 0x000fe2000f8e001c */
[----:B------:R-:W-:Y:S01]  /*0e40*/  IADD3 R0, PT, PT, R13, R33, RZ ;  /* 0x000000210d007210 */ /* 0x000fe20007ffe0ff */
[----:B------:R-:W-:-:S02]  /*0e50*/  UMOV UR4, URZ ;  /* 0x000000ff00047c82 */ /* 0x000fc40008000000 */
[----:B------:R-:W-:-:S07]  /*0e60*/  IMAD.IADD R3, R13, 0x1, R29 ;  /* 0x000000010d037824 */ /* 0x000fce00078e021d */
.L_x_145:
[----:B0-----:R-:W0:Y:S01]  /*0e70*/  LDCU.64 UR6, c[0x0][0x458] ;  /* 0x00008b00ff0677ac */ /* 0x001e220008000a00 */
[----:B-1----:R-:W1:Y:S01]  /*0e80*/  LDC.64 R34, c[0x0][0x440] ;  /* 0x00011000ff227b82 */ /* 0x002e620000000a00 */
[----:B------:R-:W-:Y:S01]  /*0e90*/  LEA R42, R10, UR4, 0x2 ;  /* 0x000000040a2a7c11 */ /* 0x000fe2000f8e10ff */
[----:B------:R-:W2:Y:S01]  /*0ea0*/  LDCU.64 UR8, c[0x0][0x448] ;  /* 0x00008900ff0877ac */ /* 0x000ea20008000a00 */
[----:B------:R-:W-:Y:S01]  /*0eb0*/  MOV R43, RZ ;  /* 0x000000ff002b7202 */ /* 0x000fe20000000f00 */
[----:B------:R-:W1:Y:S01]  /*0ec0*/  LDCU.64 UR12, c[0x0][0x420] ;  /* 0x00008400ff0c77ac */ /* 0x000e620008000a00 */
[----:B0-----:R-:W-:-:S04]  /*0ed0*/  IMAD R13, R45, UR6, RZ ;  /* 0x000000062d0d7c24 */ /* 0x001fc8000f8e02ff */
[----:B------:R-:W-:Y:S01]  /*0ee0*/  IMAD R13, R44, UR7, R13 ;  /* 0x000000072c0d7c24 */ /* 0x000fe2000f8e020d */
[----:B------:R-:W0:Y:S04]  /*0ef0*/  LDCU.64 UR6, c[0x0][0x3f8] ;  /* 0x00007f00ff0677ac */ /* 0x000e280008000a00 */
[----:B------:R-:W-:-:S05]  /*0f00*/  IADD3 R13, PT, PT, R19, R13, RZ ;  /* 0x0000000d130d7210 */ /* 0x000fca0007ffe0ff */
[----:B--2---:R-:W-:Y:S02]  /*0f10*/  IMAD R15, R13, UR8, RZ ;  /* 0x000000080d0f7c24 */ /* 0x004fe4000f8e02ff */
[----:B------:R-:W-:-:S04]  /*0f20*/  IMAD.WIDE.U32 R12, R18, UR8, R42 ;  /* 0x00000008120c7c25 */ /* 0x000fc8000f8e002a */
[----:B------:R-:W-:Y:S02]  /*0f30*/  IMAD R15, R18, UR9, R15 ;  /* 0x00000009120f7c24 */ /* 0x000fe4000f8e020f */
[----:B-1----:R-:W-:Y:S01]  /*0f40*/  IMAD.WIDE.U32 R34, R12, UR12, R34 ;  /* 0x0000000c0c227c25 */ /* 0x002fe2000f8e0022 */
[----:B0-----:R-:W-:-:S03]  /*0f50*/  UISETP.GE.U32.AND UP0, UPT, UR4, UR6, UPT ;  /* 0x000000060400728c */ /* 0x001fc6000bf06070 */
[----:B------:R-:W-:Y:S01]  /*0f60*/  IMAD.IADD R13, R15, 0x1, R13 ;  /* 0x000000010f0d7824 */ /* 0x000fe200078e020d */
[----:B------:R-:W-:-:S03]  /*0f70*/  UISETP.GE.U32.AND.EX UP0, UPT, URZ, UR7, UPT, UP0 ;  /* 0x00000007ff00728c */ /* 0x000fc6000bf06100 */
[----:B------:R-:W-:-:S04]  /*0f80*/  IMAD R13, R13, UR12, RZ ;  /* 0x0000000c0d0d7c24 */ /* 0x000fc8000f8e02ff */
[----:B------:R-:W-:-:S05]  /*0f90*/  IMAD R13, R12, UR13, R13 ;  /* 0x0000000d0c0d7c24 */ /* 0x000fca000f8e020d */
[----:B------:R-:W-:Y:S01]  /*0fa0*/  IADD3 R12, PT, PT, R35, R13, RZ ;  /* 0x0000000d230c7210 */ /* 0x000fe20007ffe0ff */
[----:B------:R-:W-:Y:S06]  /*0fb0*/  BRA.U !UP0, `(.L_x_105) ;  /* 0x0000001908c47547 */ /* 0x000fec000b800000 */
[----:B------:R-:W-:-:S05]  /*0fc0*/  UMOV UR5, URZ ;  /* 0x000000ff00057c82 */ /* 0x000fca0008000000 */
.L_x_120:
[----:B------:R-:W0:Y:S01]  /*0fd0*/  LDCU.64 UR12, c[0x0][0x410] ;  /* 0x00008200ff0c77ac */ /* 0x000e220008000a00 */
[----:B-1----:R-:W1:Y:S01]  /*0fe0*/  LDC.64 R46, c[0x0][0x3a0] ;  /* 0x0000e800ff2e7b82 */ /* 0x002e620000000a00 */
[----:B------:R-:W-:Y:S01]  /*0ff0*/  LEA R13, R11, UR5, 0x2 ;  /* 0x000000050b0d7c11 */ /* 0x000fe2000f8e10ff */
[----:B------:R-:W-:Y:S01]  /*1000*/  HFMA2 R14, -RZ, RZ, 0, 0 ;  /* 0x00000000ff0e7431 */ /* 0x000fe200000001ff */
[----:B------:R-:W2:Y:S01]  /*1010*/  LDCU.64 UR6, c[0x0][0x3b0] ;  /* 0x00007600ff0677ac */ /* 0x000ea20008000a00 */
[----:B------:R-:W-:Y:S01]  /*1020*/  MOV R40, RZ ;  /* 0x000000ff00287202 */ /* 0x000fe20000000f00 */
[----:B------:R-:W3:Y:S01]  /*1030*/  LDCU.64 UR8, c[0x0][0x3a8] ;  /* 0x00007500ff0877ac */ /* 0x000ee20008000a00 */
[----:B0-----:R-:W-:Y:S01]  /*1040*/  UISETP.GE.U32.AND UP0, UPT, UR12, 0x8, UPT ;  /* 0x000000080c00788c */ /* 0x001fe2000bf06070 */
[----:B--2---:R-:W-:-:S03]  /*1050*/  ISETP.GE.U32.AND P0, PT, R13, UR6, PT ;  /* 0x000000060d007c0c */ /* 0x004fc6000bf06070 */
[----:B------:R-:W-:Y:S01]  /*1060*/  UISETP.GE.U32.AND.EX UP0, UPT, UR13, URZ, UPT, UP0 ;  /* 0x000000ff0d00728c */ /* 0x000fe2000bf06100 */
[----:B-1----:R-:W-:Y:S01]  /*1070*/  IMAD.WIDE.U32 R46, R13, 0x4, R46 ;  /* 0x000000040d2e7825 */ /* 0x002fe200078e002e */
[----:B------:R-:W-:Y:S01]  /*1080*/  ISETP.GE.U32.AND.EX P0, PT, RZ, UR7, PT, P0 ;  /* 0x00000007ff007c0c */ /* 0x000fe2000bf06100 */
[----:B------:R-:W-:Y:S01]  /*1090*/  UMOV UR6, URZ ;  /* 0x000000ff00067c82 */ /* 0x000fe20008000000 */
[----:B---3--:R-:W-:-:S04]  /*10a0*/  ISETP.LT.U32.AND P1, PT, R42, UR8, PT ;  /* 0x000000082a007c0c */ /* 0x008fc8000bf21070 */
[----:B------:R-:W-:-:S04]  /*10b0*/  ISETP.LT.U32.AND.EX P0, PT, RZ, UR9, !P0, P1 ;  /* 0x00000009ff007c0c */ /* 0x000fc8000c701110 */
[----:B------:R-:W-:Y:S01]  /*10c0*/  ISETP.GT.AND P0, PT, R13, -0x1, P0 ;  /* 0xffffffff0d00780c */ /* 0x000fe20000704270 */
[----:B------:R-:W-:-:S12]  /*10d0*/  BRA.U !UP0, `(.L_x_106) ;  /* 0x0000000908d07547 */ /* 0x000fd8000b800000 */
[----:B------:R-:W0:Y:S01]  /*10e0*/  LDC.64 R16, c[0x0][0x418] ;  /* 0x00010600ff107b82 */ /* 0x000e220000000a00 */
[----:B------:R-:W1:Y:S01]  /*10f0*/  LDCU UR11, c[0x0][0x414] ;  /* 0x00008280ff0b77ac */ /* 0x000e620008000800 */
[----:B------:R-:W2:Y:S01]  /*1100*/  LDCU.64 UR12, c[0x0][0x3c8] ;  /* 0x00007900ff0c77ac */ /* 0x000ea20008000a00 */
[----:B------:R-:W3:Y:S01]  /*1110*/  LDCU.64 UR18, c[0x0][0x3a8] ;  /* 0x00007500ff1277ac */ /* 0x000ee20008000a00 */
[----:B------:R-:W4:Y:S01]  /*1120*/  LDCU.64 UR8, c[0x0][0x380] ;  /* 0x00007000ff0877ac */ /* 0x000f220008000a00 */
[----:B0-----:R0:W5:Y:S01]  /*1130*/  LDG.E R15, desc[UR14][R16.64] ;  /* 0x0000000e100f7981 */ /* 0x001162000c1e1900 */
[----:B------:R-:W-:Y:S01]  /*1140*/  MOV R14, RZ ;  /* 0x000000ff000e7202 */ /* 0x000fe20000000f00 */
[----:B------:R-:W-:Y:S01]  /*1150*/  UMOV UR6, URZ ;  /* 0x000000ff00067c82 */ /* 0x000fe20008000000 */
[----:B-1234-:R-:W-:-:S05]  /*1160*/  UMOV UR7, URZ ;  /* 0x000000ff00077c82 */ /* 0x01efca0008000000 */
.L_x_109:
[----:B------:R-:W-:Y:S01]  /*1170*/  BSSY.RECONVERGENT B0, `(.L_x_107) ;  /* 0x0000014000007945 */ /* 0x000fe20003800200 */
[----:B------:R-:W-:Y:S01]  /*1180*/  IMAD.U32 R38, RZ, RZ, UR12 ;  /* 0x0000000cff267e24 */ /* 0x000fe2000f8e00ff */
[----:B------:R-:W-:Y:S02]  /*1190*/  MOV R39, UR13 ;  /* 0x0000000d00277c02 */ /* 0x000fe40008000f00 */
[----:B------:R-:W-:Y:S05]  /*11a0*/  @!P0 BRA `(.L_x_108) ;  /* 0x0000000000408947 */ /* 0x000fea0003800000 */
[----:B0-----:R-:W0:Y:S02]  /*11b0*/  LDC.64 R16, c[0x0][0x3b8] ;  /* 0x0000ee00ff107b82 */ /* 0x001e240000000a00 */
[-C--:B0-----:R-:W-:Y:S02]  /*11c0*/  IMAD R38, R45, R16.reuse, RZ ;  /* 0x000000102d267224 */ /* 0x081fe400078e02ff */
[----:B------:R-:W-:-:S04]  /*11d0*/  IMAD.WIDE.U32 R36, R44, R16, UR6 ;  /* 0x000000062c247e25 */ /* 0x000fc8000f8e0010 */
[----:B------:R-:W-:-:S05]  /*11e0*/  IMAD R17, R44, R17, R38 ;  /* 0x000000112c117224 */ /* 0x000fca00078e0226 */
[----:B------:R-:W-:Y:S01]  /*11f0*/  IADD3 R16, PT, PT, R17, R37, RZ ;  /* 0x0000002511107210 */ /* 0x000fe20007ffe0ff */
[----:B------:R-:W-:-:S04]  /*1200*/  HFMA2 R17, -RZ, RZ, 0, 0 ;  /* 0x00000000ff117431 */ /* 0x000fc800000001ff */
[----:B------:R-:W-:Y:S01]  /*1210*/  IMAD R37, R16, UR18, RZ ;  /* 0x0000001210257c24 */ /* 0x000fe2000f8e02ff */
[----:B------:R-:W-:-:S03]  /*1220*/  MOV R16, R42 ;  /* 0x0000002a00107202 */ /* 0x000fc60000000f00 */
[C---:B------:R-:W-:Y:S02]  /*1230*/  IMAD R37, R36.reuse, UR19, R37 ;  /* 0x0000001324257c24 */ /* 0x040fe4000f8e0225 */
[----:B------:R-:W-:-:S04]  /*1240*/  IMAD.WIDE.U32 R16, R36, UR18, R16 ;  /* 0x0000001224107c25 */ /* 0x000fc8000f8e0010 */
[----:B------:R-:W-:Y:S02]  /*1250*/  IMAD.IADD R17, R17, 0x1, R37 ;  /* 0x0000000111117824 */ /* 0x000fe400078e0225 */
[----:B------:R-:W-:-:S04]  /*1260*/  IMAD.WIDE.U32 R36, R16, UR8, R46 ;  /* 0x0000000810247c25 */ /* 0x000fc8000f8e002e */
[----:B------:R-:W-:Y:S01]  /*1270*/  IMAD R17, R17, UR8, RZ ;  /* 0x0000000811117c24 */ /* 0x000fe2000f8e02ff */
[----:B------:R-:W-:-:S03]  /*1280*/  MOV R38, R36 ;  /* 0x0000002400267202 */ /* 0x000fc60000000f00 */
[----:B------:R-:W-:-:S05]  /*1290*/  IMAD R17, R16, UR9, R17 ;  /* 0x0000000910117c24 */ /* 0x000fca000f8e0211 */
[----:B------:R-:W-:-:S07]  /*12a0*/  IADD3 R39, PT, PT, R37, R17, RZ ;  /* 0x0000001125277210 */ /* 0x000fce0007ffe0ff */
.L_x_108:
[----:B------:R-:W-:Y:S05]  /*12b0*/  BSYNC.RECONVERGENT B0 ;  /* 0x0000000000007941 */ /* 0x000fea0003800200 */
.L_x_107:
[----:B------:R1:W2:Y:S01]  /*12c0*/  LDG.E R38, desc[UR14][R38.64] ;  /* 0x0000000e26267981 */ /* 0x0002a2000c1e1900 */
[----:B0-----:R-:W0:Y:S01]  /*12d0*/  @P0 LDC.64 R16, c[0x0][0x3a8] ;  /* 0x0000ea00ff100b82 */ /* 0x001e220000000a00 */
[----:B------:R-:W-:Y:S02]  /*12e0*/  @P0 IADD3 R53, P1, PT, R20, UR6, RZ ;  /* 0x0000000614350c10 */ /* 0x000fe4000ff3e0ff */
[----:B------:R-:W-:Y:S02]  /*12f0*/  @P0 MOV R40, R42 ;  /* 0x0000002a00280202 */ /* 0x000fe40000000f00 */
[----:B------:R-:W-:Y:S02]  /*1300*/  @P0 IADD3.X R41, PT, PT, R7, UR7, RZ, P1, !PT ;  /* 0x0000000707290c10 */ /* 0x000fe40008ffe4ff */
[----:B------:R-:W-:Y:S01]  /*1310*/  @P0 IADD3 R50, P1, PT, R22, UR6, RZ ;  /* 0x0000000616320c10 */ /* 0x000fe2000ff3e0ff */
[----:B------:R-:W3:Y:S01]  /*1320*/  @P0 LDC.64 R36, c[0x0][0x3a8] ;  /* 0x0000ea00ff240b82 */ /* 0x000ee20000000a00 */
[----:B------:R-:W-:-:S02]  /*1330*/  @P0 MOV R49, RZ ;  /* 0x000000ff00310202 */ /* 0x000fc40000000f00 */
[----:B-1----:R-:W-:Y:S02]  /*1340*/  @P0 IADD3.X R39, PT, PT, R6, UR7, RZ, P1, !PT ;  /* 0x0000000706270c10 */ /* 0x002fe40008ffe4ff */
[----:B------:R-:W-:Y:S01]  /*1350*/  @P0 MOV R52, R42 ;  /* 0x0000002a00340202 */ /* 0x000fe20000000f00 */
[----:B0-----:R-:W-:Y:S01]  /*1360*/  @P0 IMAD R48, R41, R16, RZ ;  /* 0x0000001029300224 */ /* 0x001fe200078e02ff */
[----:B------:R-:W-:-:S03]  /*1370*/  @P0 MOV R41, RZ ;  /* 0x000000ff00290202 */ /* 0x000fc60000000f00 */
[----:B------:R-:W-:-:S04]  /*1380*/  @P0 IMAD.WIDE.U32 R40, R53, R16, R40 ;  /* 0x0000001035280225 */ /* 0x000fc800078e0028 */
[----:B------:R-:W-:Y:S02]  /*1390*/  @P0 IMAD R53, R53, R17, R48 ;  /* 0x0000001135350224 */ /* 0x000fe400078e0230 */
[----:B------:R-:W0:Y:S01]  /*13a0*/  @P0 LDC.64 R16, c[0x0][0x380] ;  /* 0x0000e000ff100b82 */ /* 0x000e220000000a00 */
[-C--:B---3--:R-:W-:Y:S02]  /*13b0*/  @P0 IMAD R39, R39, R36.reuse, RZ ;  /* 0x0000002427270224 */ /* 0x088fe400078e02ff */
[----:B------:R-:W-:Y:S01]  /*13c0*/  @P0 IMAD.MOV.U32 R48, RZ, RZ, R42 ;  /* 0x000000ffff300224 */ /* 0x000fe200078e002a */
[----:B------:R-:W-:Y:S01]  /*13d0*/  @P0 IADD3 R53, PT, PT, R41, R53, RZ ;  /* 0x0000003529350210 */ /* 0x000fe20007ffe0ff */
[C---:B------:R-:W-:Y:S01]  /*13e0*/  @P0 IMAD R51, R50.reuse, R37, R39 ;  /* 0x0000002532330224 */ /* 0x040fe200078e0227 */
[----:B------:R-:W-:Y:S01]  /*13f0*/  MOV R39, UR13 ;  /* 0x0000000d00277c02 */ /* 0x000fe20008000f00 */
[----:B------:R-:W-:Y:S01]  /*1400*/  @P0 IMAD.WIDE.U32 R48, R50, R36, R48 ;  /* 0x0000002432300225 */ /* 0x000fe200078e0030 */
[----:B------:R-:W-:Y:S01]  /*1410*/  MOV R41, UR13 ;  /* 0x0000000d00297c02 */ /* 0x000fe20008000f00 */
[----:B------:R-:W1:Y:S02]  /*1420*/  @P0 LDC.64 R36, c[0x0][0x380] ;  /* 0x0000e000ff240b82 */ /* 0x000e640000000a00 */
[----:B------:R-:W-:Y:S01]  /*1430*/  @P0 IMAD.IADD R51, R49, 0x1, R51 ;  /* 0x0000000131330824 */ /* 0x000fe200078e0233 */
[----:B------:R-:W-:Y:S01]  /*1440*/  @P0 IADD3 R49, P1, PT, R24, UR6, RZ ;  /* 0x0000000618310c10 */ /* 0x000fe2000ff3e0ff */
[----:B0-----:R-:W-:-:S04]  /*1450*/  @P0 IMAD R53, R53, R16, RZ ;  /* 0x0000001035350224 */ /* 0x001fc800078e02ff */
[C---:B------:R-:W-:Y:S02]  /*1460*/  @P0 IMAD R53, R40.reuse, R17, R53 ;  /* 0x0000001128350224 */ /* 0x040fe400078e0235 */
[----:B------:R-:W-:Y:S01]  /*1470*/  @P0 IMAD.WIDE.U32 R16, R40, R16, R46 ;  /* 0x0000001028100225 */ /* 0x000fe200078e002e */
[----:B------:R-:W-:-:S03]  /*1480*/  MOV R40, UR12 ;  /* 0x0000000c00287c02 */ /* 0x000fc60008000f00 */
[----:B-1----:R-:W-:Y:S01]  /*1490*/  @P0 IMAD R51, R51, R36, RZ ;  /* 0x0000002433330224 */ /* 0x002fe200078e02ff */
[----:B------:R-:W-:Y:S01]  /*14a0*/  @P0 IADD3 R39, PT, PT, R17, R53, RZ ;  /* 0x0000003511270210 */ /* 0x000fe20007ffe0ff */
[----:B------:R-:W-:Y:S01]  /*14b0*/  @P0 IMAD.MOV.U32 R53, RZ, RZ, RZ ;  /* 0x000000ffff350224 */ /* 0x000fe200078e00ff */
[----:B------:R-:W-:Y:S01]  /*14c0*/  @P0 MOV R40, R16 ;  /* 0x0000001000280202 */ /* 0x000fe20000000f00 */
[C---:B------:R-:W-:Y:S01]  /*14d0*/  @P0 IMAD R51, R48.reuse, R37, R51 ;  /* 0x0000002530330224 */ /* 0x040fe200078e0233 */
[----:B------:R-:W0:Y:S01]  /*14e0*/  @P0 LDC.64 R16, c[0x0][0x3a8] ;  /* 0x0000ea00ff100b82 */ /* 0x000e220000000a00 */
[----:B------:R-:W-:-:S04]  /*14f0*/  @P0 IMAD.WIDE.U32 R36, R48, R36, R46 ;  /* 0x0000002430240225 */ /* 0x000fc800078e002e */
[----:B------:R-:W-:Y:S01]  /*1500*/  IMAD.U32 R48, RZ, RZ, UR12 ;  /* 0x0000000cff307e24 */ /* 0x000fe2000f8e00ff */
[----:B------:R-:W-:Y:S02]  /*1510*/  @P0 IADD3 R41, PT, PT, R37, R51, RZ ;  /* 0x0000003325290210 */ /* 0x000fe40007ffe0ff */
[----:B------:R-:W-:Y:S02]  /*1520*/  @P0 MOV R48, R36 ;  /* 0x0000002400300202 */ /* 0x000fe40000000f00 */
[----:B------:R-:W-:Y:S01]  /*1530*/  @P0 IADD3.X R51, PT, PT, R5, UR7, RZ, P1, !PT ;  /* 0x0000000705330c10 */ /* 0x000fe20008ffe4ff */
[----:B------:R-:W1:Y:S04]  /*1540*/  @P0 LDC.64 R36, c[0x0][0x380] ;  /* 0x0000e000ff240b82 */ /* 0x000e680000000a00 */
[----:B0-----:R-:W-:Y:S01]  /*1550*/  @P0 IMAD R50, R51, R16, RZ ;  /* 0x0000001033320224 */ /* 0x001fe200078e02ff */
[----:B------:R-:W-:-:S03]  /*1560*/  @P0 MOV R51, RZ ;  /* 0x000000ff00330202 */ /* 0x000fc60000000f00 */
[----:B------:R-:W-:Y:S01]  /*1570*/  @P0 IMAD R17, R49, R17, R50 ;  /* 0x0000001131110224 */ /* 0x000fe200078e0232 */
[----:B------:R-:W-:-:S05]  /*1580*/  @P0 MOV R50, R42 ;  /* 0x0000002a00320202 */ /* 0x000fca0000000f00 */
[----:B------:R-:W-:-:S05]  /*1590*/  @P0 IMAD.WIDE.U32 R50, R49, R16, R50 ;  /* 0x0000001031320225 */ /* 0x000fca00078e0032 */
[----:B------:R-:W-:-:S05]  /*15a0*/  @P0 IADD3 R17, PT, PT, R51, R17, RZ ;  /* 0x0000001133110210 */ /* 0x000fca0007ffe0ff */
[----:B-1----:R-:W-:-:S04]  /*15b0*/  @P0 IMAD R17, R17, R36, RZ ;  /* 0x0000002411110224 */ /* 0x002fc800078e02ff */
[C---:B------:R-:W-:Y:S02]  /*15c0*/  @P0 IMAD R49, R50.reuse, R37, R17 ;  /* 0x0000002532310224 */ /* 0x040fe400078e0211 */
[----:B------:R-:W0:Y:S01]  /*15d0*/  @P0 LDC.64 R16, c[0x0][0x3a8] ;  /* 0x0000ea00ff100b82 */ /* 0x000e220000000a00 */
[----:B------:R-:W-:Y:S01]  /*15e0*/  @P0 IMAD.WIDE.U32 R50, R50, R36, R46 ;  /* 0x0000002432320225 */ /* 0x000fe200078e002e */
[----:B------:R-:W-:-:S03]  /*15f0*/  MOV R36, UR12 ;  /* 0x0000000c00247c02 */ /* 0x000fc60008000f00 */
[----:B------:R-:W-:Y:S01]  /*1600*/  IMAD.U32 R37, RZ, RZ, UR13 ;  /* 0x0000000dff257e24 */ /* 0x000fe2000f8e00ff */
[----:B------:R-:W-:Y:S02]  /*1610*/  @P0 IADD3 R37, PT, PT, R51, R49, RZ ;  /* 0x0000003133250210 */ /* 0x000fe40007ffe0ff */
[----:B------:R-:W-:Y:S02]  /*1620*/  @P0 IADD3 R51, P1, PT, R26, UR6, RZ ;  /* 0x000000061a330c10 */ /* 0x000fe4000ff3e0ff */
[----:B------:R-:W-:Y:S02]  /*1630*/  @P0 MOV R36, R50 ;  /* 0x0000003200240202 */ /* 0x000fe40000000f00 */
[----:B------:R-:W-:-:S04]  /*1640*/  @P0 IADD3.X R49, PT, PT, R4, UR7, RZ, P1, !PT ;  /* 0x0000000704310c10 */ /* 0x000fc80008ffe4ff */
[----:B------:R-:W3:Y:S01]  /*1650*/  LDG.E R36, desc[UR14][R36.64] ;  /* 0x0000000e24247981 */ /* 0x000ee2000c1e1900 */
[-C--:B0-----:R-:W-:Y:S02]  /*1660*/  @P0 IMAD R50, R49, R16.reuse, RZ ;  /* 0x0000001031320224 */ /* 0x081fe400078e02ff */
[----:B------:R-:W-:-:S04]  /*1670*/  @P0 IMAD.WIDE.U32 R52, R51, R16, R52 ;  /* 0x0000001033340225 */ /* 0x000fc800078e0034 */
[----:B------:R-:W-:Y:S01]  /*1680*/  @P0 IMAD R49, R51, R17, R50 ;  /* 0x0000001133310224 */ /* 0x000fe200078e0232 */
[----:B------:R-:W-:Y:S01]  /*1690*/  MOV R50, UR12 ;  /* 0x0000000c00327c02 */ /* 0x000fe20008000f00 */
[----:B------:R-:W0:Y:S03]  /*16a0*/  @P0 LDC.64 R16, c[0x0][0x380] ;  /* 0x0000e000ff100b82 */ /* 0x000e260000000a00 */
[----:B------:R-:W-:-:S05]  /*16b0*/  @P0 IADD3 R49, PT, PT, R53, R49, RZ ;  /* 0x0000003135310210 */ /* 0x000fca0007ffe0ff */
[----:B0-----:R-:W-:-:S04]  /*16c0*/  @P0 IMAD R49, R49, R16, RZ ;  /* 0x0000001031310224 */ /* 0x001fc800078e02ff */
[C---:B------:R-:W-:Y:S01]  /*16d0*/  @P0 IMAD R51, R52.reuse, R17, R49 ;  /* 0x0000001134330224 */ /* 0x040fe200078e0231 */
[----:B------:R-:W-:Y:S01]  /*16e0*/  MOV R49, UR13 ;  /* 0x0000000d00317c02 */ /* 0x000fe20008000f00 */
[----:B------:R-:W-:Y:S02]  /*16f0*/  @P0 IMAD.WIDE.U32 R52, R52, R16, R46 ;  /* 0x0000001034340225 */ /* 0x000fe400078e002e */
[----:B------:R-:W0:Y:S02]  /*1700*/  @P0 LDC.64 R16, c[0x0][0x3a8] ;  /* 0x0000ea00ff100b82 */ /* 0x000e240000000a00 */
[----:B------:R-:W-:Y:S01]  /*1710*/  @P0 IMAD.MOV.U32 R50, RZ, RZ, R52 ;  /* 0x000000ffff320224 */ /* 0x000fe200078e0034 */
[----:B------:R-:W-:Y:S02]  /*1720*/  @P0 IADD3 R49, PT, PT, R53, R51, RZ ;  /* 0x0000003335310210 */ /* 0x000fe40007ffe0ff */
[----:B------:R-:W-:-:S04]  /*1730*/  @P0 IADD3 R51, P1, PT, R28, UR6, RZ ;  /* 0x000000061c330c10 */ /* 0x000fc8000ff3e0ff */
[----:B------:R-:W-:-:S05]  /*1740*/  @P0 IADD3.X R53, PT, PT, R3, UR7, RZ, P1, !PT ;  /* 0x0000000703350c10 */ /* 0x000fca0008ffe4ff */
[----:B0-----:R-:W-:Y:S01]  /*1750*/  @P0 IMAD R52, R53, R16, RZ ;  /* 0x0000001035340224 */ /* 0x001fe200078e02ff */
[----:B------:R-:W-:Y:S01]  /*1760*/  @P0 MOV R53, RZ ;  /* 0x000000ff00350202 */ /* 0x000fe20000000f00 */
[----:B--2--5:R-:W-:Y:S01]  /*1770*/  FFMA R14, R15, R38, R14 ;  /* 0x000000260f0e7223 */ /* 0x024fe2000000000e */
[----:B------:R-:W-:-:S06]  /*1780*/  MOV R38, R40 ;  /* 0x0000002800267202 */ /* 0x000fcc0000000f00 */
[----:B------:R0:W2:Y:S01]  /*1790*/  LDG.E R38, desc[UR14][R38.64] ;  /* 0x0000000e26267981 */ /* 0x0000a2000c1e1900 */
[----:B------:R-:W-:-:S06]  /*17a0*/  MOV R40, R48 ;  /* 0x0000003000287202 */ /* 0x000fcc0000000f00 */
[----:B------:R1:W4:Y:S01]  /*17b0*/  LDG.E R40, desc[UR14][R40.64] ;  /* 0x0000000e28287981 */ /* 0x000322000c1e1900 */
[----:B------:R-:W-:Y:S01]  /*17c0*/  MOV R48, UR12 ;  /* 0x0000000c00307c02 */ /* 0x000fe20008000f00 */
[----:B0-----:R-:W-:Y:S01]  /*17d0*/  @P0 IMAD R39, R51, R17, R52 ;  /* 0x0000001133270224 */ /* 0x001fe200078e0234 */
[----:B------:R-:W-:-:S05]  /*17e0*/  @P0 MOV R52, R42 ;  /* 0x0000002a00340202 */ /* 0x000fca0000000f00 */
[----:B------:R-:W-:Y:S02]  /*17f0*/  @P0 IMAD.WIDE.U32 R52, R51, R16, R52 ;  /* 0x0000001033340225 */ /* 0x000fe400078e0034 */
[----:B------:R-:W0:Y:S02]  /*1800*/  @P0 LDC.64 R16, c[0x0][0x380] ;  /* 0x0000e000ff100b82 */ /* 0x000e240000000a00 */
[----:B------:R-:W-:Y:S01]  /*1810*/  @P0 IMAD.IADD R51, R53, 0x1, R39 ;  /* 0x0000000135330824 */ /* 0x000fe200078e0227 */
[----:B------:R-:W-:-:S03]  /*1820*/  MOV R39, UR13 ;  /* 0x0000000d00277c02 */ /* 0x000fc60008000f00 */
[----:B0-----:R-:W-:-:S04]  /*1830*/  @P0 IMAD R51, R51, R16, RZ ;  /* 0x0000001033330224 */ /* 0x001fc800078e02ff */
[C---:B-1----:R-:W-:Y:S02]  /*1840*/  @P0 IMAD R41, R52.reuse, R17, R51 ;  /* 0x0000001134290224 */ /* 0x042fe400078e0233 */
[----:B------:R-:W-:Y:S02]  /*1850*/  @P0 IMAD.WIDE.U32 R52, R52, R16, R46 ;  /* 0x0000001034340225 */ /* 0x000fe400078e002e */
[----:B------:R-:W0:Y:S03]  /*1860*/  @P0 LDC.64 R16, c[0x0][0x3a8] ;  /* 0x0000ea00ff100b82 */ /* 0x000e260000000a00 */
[----:B------:R-:W-:Y:S02]  /*1870*/  @P0 IADD3 R39, PT, PT, R53, R41, RZ ;  /* 0x0000002935270210 */ /* 0x000fe40007ffe0ff */
[----:B------:R-:W-:Y:S02]  /*1880*/  @P0 IADD3 R41, P1, PT, R30, UR6, RZ ;  /* 0x000000061e290c10 */ /* 0x000fe4000ff3e0ff */
[----:B------:R-:W-:-:S02]  /*1890*/  @P0 MOV R48, R52 ;  /* 0x0000003400300202 */ /* 0x000fc40000000f00 */
[----:B------:R-:W-:Y:S02]  /*18a0*/  @P0 IADD3.X R51, PT, PT, R2, UR7, RZ, P1, !PT ;  /* 0x0000000702330c10 */ /* 0x000fe40008ffe4ff */
[----:B------:R-:W-:-:S03]  /*18b0*/  @P0 MOV R53, RZ ;  /* 0x000000ff00350202 */ /* 0x000fc60000000f00 */
[----:B0-----:R-:W-:-:S04]  /*18c0*/  @P0 IMAD R52, R51, R16, RZ ;  /* 0x0000001033340224 */ /* 0x001fc800078e02ff */
[----:B------:R-:W-:Y:S01]  /*18d0*/  @P0 IMAD R37, R41, R17, R52 ;  /* 0x0000001129250224 */ /* 0x000fe200078e0234 */
[----:B------:R-:W-:-:S05]  /*18e0*/  @P0 MOV R52, R42 ;  /* 0x0000002a00340202 */ /* 0x000fca0000000f00 */
[----:B------:R-:W-:Y:S02]  /*18f0*/  @P0 IMAD.WIDE.U32 R52, R41, R16, R52 ;  /* 0x0000001029340225 */ /* 0x000fe400078e0034 */
[----:B------:R-:W0:Y:S03]  /*1900*/  @P0 LDC.64 R16, c[0x0][0x380] ;  /* 0x0000e000ff100b82 */ /* 0x000e260000000a00 */
[----:B------:R-:W-:Y:S01]  /*1910*/  @P0 IADD3 R41, PT, PT, R53, R37, RZ ;  /* 0x0000002535290210 */ /* 0x000fe20007ffe0ff */
[----:B------:R-:W-:Y:S01]  /*1920*/  IMAD.MOV.U32 R51, RZ, RZ, R49 ;  /* 0x000000ffff337224 */ /* 0x000fe200078e0031 */
[----:B------:R-:W-:-:S04]  /*1930*/  MOV R49, UR13 ;  /* 0x0000000d00317c02 */ /* 0x000fc80008000f00 */
[----:B------:R-:W3:Y:S01]  /*1940*/  LDG.E R50, desc[UR14][R50.64] ;  /* 0x0000000e32327981 */ /* 0x000ee2000c1e1900 */
[----:B0-----:R-:W-:-:S04]  /*1950*/  @P0 IMAD R37, R41, R16, RZ ;  /* 0x0000001029250224 */ /* 0x001fc800078e02ff */
[C---:B------:R-:W-:Y:S02]  /*1960*/  @P0 IMAD R37, R52.reuse, R17, R37 ;  /* 0x0000001134250224 */ /* 0x040fe400078e0225 */
[----:B------:R-:W-:Y:S02]  /*1970*/  @P0 IMAD.WIDE.U32 R52, R52, R16, R46 ;  /* 0x0000001034340225 */ /* 0x000fe400078e002e */
[----:B------:R-:W0:Y:S02]  /*1980*/  @P0 LDC.64 R16, c[0x0][0x3a8] ;  /* 0x0000ea00ff100b82 */ /* 0x000e240000000a00 */
[----:B------:R-:W-:Y:S01]  /*1990*/  @P0 IMAD.IADD R49, R53, 0x1, R37 ;  /* 0x0000000135310824 */ /* 0x000fe200078e0225 */
[----:B------:R-:W-:Y:S02]  /*19a0*/  MOV R37, UR12 ;  /* 0x0000000c00257c02 */ /* 0x000fe40008000f00 */
[----:B------:R-:W-:Y:S02]  /*19b0*/  @P0 MOV R37, R52 ;  /* 0x0000003400250202 */ /* 0x000fe40000000f00 */
[----:B------:R-:W-:-:S02]  /*19c0*/  @P0 IADD3 R41, P1, PT, R32, UR6, RZ ;  /* 0x0000000620290c10 */ /* 0x000fc4000ff3e0ff */
[----:B------:R-:W-:Y:S01]  /*19d0*/  MOV R52, R48 ;  /* 0x0000003000347202 */ /* 0x000fe20000000f00 */
[----:B------:R-:W-:Y:S01]  /*19e0*/  IMAD.MOV.U32 R48, RZ, RZ, R37 ;  /* 0x000000ffff307224 */ /* 0x000fe200078e0025 */
[----:B------:R-:W-:Y:S02]  /*19f0*/  MOV R53, R39 ;  /* 0x0000002700357202 */ /* 0x000fe40000000f00 */
[----:B------:R-:W-:Y:S02]  /*1a00*/  @P0 IADD3.X R39, PT, PT, R0, UR7, RZ, P1, !PT ;  /* 0x0000000700270c10 */ /* 0x000fe40008ffe4ff */
[----:B------:R1:W3:Y:S04]  /*1a10*/  LDG.E R37, desc[UR14][R48.64] ;  /* 0x0000000e30257981 */ /* 0x0002e8000c1e1900 */
[----:B------:R-:W3:Y:S01]  /*1a20*/  LDG.E R52, desc[UR14][R52.64] ;  /* 0x0000000e34347981 */ /* 0x000ee2000c1e1900 */
[----:B0-----:R-:W-:Y:S01]  /*1a30*/  @P0 IMAD R39, R39, R16, RZ ;  /* 0x0000001027270224 */ /* 0x001fe200078e02ff */
[----:B-1----:R-:W-:-:S02]  /*1a40*/  @P0 MOV R48, R42 ;  /* 0x0000002a00300202 */ /* 0x002fc40000000f00 */
[----:B------:R-:W-:Y:S01]  /*1a50*/  @P0 MOV R49, RZ ;  /* 0x000000ff00310202 */ /* 0x000fe20000000f00 */
[C---:B------:R-:W-:Y:S02]  /*1a60*/  @P0 IMAD R39, R41.reuse, R17, R39 ;  /* 0x0000001129270224 */ /* 0x040fe400078e0227 */
[----:B------:R-:W-:Y:S02]  /*1a70*/  @P0 IMAD.WIDE.U32 R48, R41, R16, R48 ;  /* 0x0000001029300225 */ /* 0x000fe400078e0030 */
[----:B------:R-:W0:Y:S03]  /*1a80*/  @P0 LDC.64 R16, c[0x0][0x380] ;  /* 0x0000e000ff100b82 */ /* 0x000e260000000a00 */
[----:B------:R-:W-:Y:S02]  /*1a90*/  @P0 IADD3 R39, PT, PT, R49, R39, RZ ;  /* 0x0000002731270210 */ /* 0x000fe40007ffe0ff */
[----:B------:R-:W-:-:S03]  /*1aa0*/  MOV R41, UR13 ;  /* 0x0000000d00297c02 */ /* 0x000fc60008000f00 */
[----:B0-----:R-:W-:-:S04]  /*1ab0*/  @P0 IMAD R39, R39, R16, RZ ;  /* 0x0000001027270224 */ /* 0x001fc800078e02ff */
[C---:B------:R-:W-:Y:S02]  /*1ac0*/  @P0 IMAD R39, R48.reuse, R17, R39 ;  /* 0x0000001130270224 */ /* 0x040fe400078e0227 */
[----:B------:R-:W-:-:S04]  /*1ad0*/  @P0 IMAD.WIDE.U32 R16, R48, R16, R46 ;  /* 0x0000001030100225 */ /* 0x000fc800078e002e */
[----:B------:R-:W-:Y:S01]  /*1ae0*/  @P0 IMAD.IADD R41, R17, 0x1, R39 ;  /* 0x0000000111290824 */ /* 0x000fe200078e0227 */
[----:B------:R-:W-:Y:S02]  /*1af0*/  MOV R39, UR12 ;  /* 0x0000000c00277c02 */ /* 0x000fe40008000f00 */
[----:B------:R-:W-:Y:S02]  /*1b00*/  @P0 MOV R39, R16 ;  /* 0x0000001000270202 */ /* 0x000fe40000000f00 */
[----:B------:R-:W-:Y:S02]  /*1b10*/  MOV R17, R41 ;  /* 0x0000002900117202 */ /* 0x000fe40000000f00 */
[----:B------:R-:W-:-:S06]  /*1b20*/  MOV R16, R39 ;  /* 0x0000002700107202 */ /* 0x000fcc0000000f00 */
[----:B------:R-:W3:Y:S01]  /*1b30*/  LDG.E R16, desc[UR14][R16.64] ;  /* 0x0000000e10107981 */ /* 0x000ee2000c1e1900 */
[----:B------:R-:W-:-:S04]  /*1b40*/  UIADD3 UR6, UP0, UPT, UR6, 0x8, URZ ;  /* 0x0000000806067890 */ /* 0x000fc8000ff1e0ff */
[----:B------:R-:W-:Y:S02]  /*1b50*/  UIADD3.X UR7, UPT, UPT, URZ, UR7, URZ, UP0, !UPT ;  /* 0x00000007ff077290 */ /* 0x000fe400087fe4ff */
[----:B------:R-:W-:-:S04]  /*1b60*/  UISETP.NE.U32.AND UP0, UPT, UR6, UR16, UPT ;  /* 0x000000100600728c */ /* 0x000fc8000bf05070 */
[----:B------:R-:W-:Y:S01]  /*1b70*/  UISETP.NE.AND.EX UP0, UPT, UR7, UR11, UPT, UP0 ;  /* 0x0000000b0700728c */ /* 0x000fe2000bf05300 */
[----:B--2---:R-:W-:-:S04]  /*1b80*/  FFMA R39, R15, R38, R14 ;  /* 0x000000260f277223 */ /* 0x004fc8000000000e */
[----:B----4-:R-:W-:-:S04]  /*1b90*/  FFMA R39, R15, R40, R39 ;  /* 0x000000280f277223 */ /* 0x010fc80000000027 */
[----:B---3--:R-:W-:-:S04]  /*1ba0*/  FFMA R39, R15, R36, R39 ;  /* 0x000000240f277223 */ /* 0x008fc80000000027 */
[----:B------:R-:W-:-:S04]  /*1bb0*/  FFMA R39, R15, R50, R39 ;  /* 0x000000320f277223 */ /* 0x000fc80000000027 */
[----:B------:R-:W-:-:S04]  /*1bc0*/  FFMA R52, R15, R52, R39 ;  /* 0x000000340f347223 */ /* 0x000fc80000000027 */
[----:B------:R-:W-:-:S04]  /*1bd0*/  FFMA R37, R15, R37, R52 ;  /* 0x000000250f257223 */ /* 0x000fc80000000034 */
[----:B------:R-:W-:Y:S01]  /*1be0*/  FFMA R14, R15, R16, R37 ;  /* 0x000000100f0e7223 */ /* 0x000fe20000000025 */
[----:B------:R-:W-:Y:S06]  /*1bf0*/  BRA.U UP0, `(.L_x_109) ;  /* 0xfffffff5005c7547 */ /* 0x000fec000b83ffff */
[----:B------:R-:W-:Y:S01]  /*1c00*/  IMAD.U32 R40, RZ, RZ, UR16 ;  /* 0x00000010ff287e24 */ /* 0x000fe2000f8e00ff */
[----:B------:R-:W0:Y:S06]  /*1c10*/  LDCU UR6, c[0x0][0x414] ;  /* 0x00008280ff0677ac */ /* 0x000e2c0008000800 */
.L_x_106:
[----:B------:R-:W1:Y:S02]  /*1c20*/  LDCU UR8, c[0x0][0x410] ;  /* 0x00008200ff0877ac */ /* 0x000e640008000800 */
[----:B-1----:R-:W-:-:S04]  /*1c30*/  ULOP3.LUT UR7, UR8, 0x7, URZ, 0xc0, !UPT ;  /* 0x0000000708077892 */ /* 0x002fc8000f8ec0ff */
[----:B------:R-:W-:-:S04]  /*1c40*/  UISETP.NE.U32.AND UP0, UPT, UR7, URZ, UPT ;  /* 0x000000ff0700728c */ /* 0x000fc8000bf05070 */
[----:B------:R-:W-:-:S09]  /*1c50*/  UISETP.NE.AND.EX UP0, UPT, URZ, URZ, UPT, UP0 ;  /* 0x000000ffff00728c */ /* 0x000fd2000bf05300 */
[----:B------:R-:W-:Y:S05]  /*1c60*/  BRA.U !UP0, `(.L_x_110) ;  /* 0x0000000d08487547 */ /* 0x000fea000b800000 */
[----:B------:R-:W-:-:S04]  /*1c70*/  UIADD3 UR7, UP0, UPT, UR7, -0x1, URZ ;  /* 0xffffffff07077890 */ /* 0x000fc8000ff1e0ff */
[----:B------:R-:W-:Y:S02]  /*1c80*/  UIADD3.X UR9, UPT, UPT, URZ, -0x1, URZ, UP0, !UPT ;  /* 0xffffffffff097890 */ /* 0x000fe400087fe4ff */
[----:B------:R-:W-:-:S04]  /*1c90*/  UISETP.GE.U32.AND UP0, UPT, UR7, 0x3, UPT ;  /* 0x000000030700788c */ /* 0x000fc8000bf06070 */
[----:B------:R-:W-:-:S09]  /*1ca0*/  UISETP.GE.U32.AND.EX UP0, UPT, UR9, URZ, UPT, UP0 ;  /* 0x000000ff0900728c */ /* 0x000fd2000bf06100 */
[----:B------:R-:W-:Y:S05]  /*1cb0*/  BRA.U !UP0, `(.L_x_111) ;  /* 0x0000000508b47547 */ /* 0x000fea000b800000 */
[----:B------:R-:W1:Y:S01]  /*1cc0*/  @P0 LDC.64 R38, c[0x0][0x3b8] ;  /* 0x0000ee00ff260b82 */ /* 0x000e620000000a00 */
[----:B------:R-:W-:Y:S01]  /*1cd0*/  @P0 IADD3 R48, PT, PT, R40, 0x1, RZ ;  /* 0x0000000128300810 */ /* 0x000fe20007ffe0ff */
[----:B------:R-:W-:Y:S01]  /*1ce0*/  @P0 IMAD.MOV.U32 R51, RZ, RZ, RZ ;  /* 0x000000ffff330224 */ /* 0x000fe200078e00ff */
[----:B------:R-:W-:Y:S01]  /*1cf0*/  @P0 MOV R49, RZ ;  /* 0x000000ff00310202 */ /* 0x000fe20000000f00 */
[----:B------:R-:W2:Y:S01]  /*1d00*/  LDCU.64 UR12, c[0x0][0x3c8] ;  /* 0x00007900ff0c77ac */ /* 0x000ea20008000a00 */
[----:B------:R-:W-:Y:S01]  /*1d10*/  @P0 MOV R50, R42 ;  /* 0x0000002a00320202 */ /* 0x000fe20000000f00 */
[----:B------:R-:W-:Y:S02]  /*1d20*/  BSSY.RECONVERGENT B0, `(.L_x_112) ;  /* 0x0000040000007945 */ /* 0x000fe40003800200 */
[----:B------:R-:W3:Y:S08]  /*1d30*/  @P0 LDC.64 R16, c[0x0][0x3a8] ;  /* 0x0000ea00ff100b82 */ /* 0x000ef00000000a00 */
[----:B------:R-:W4:Y:S01]  /*1d40*/  @P0 LDC.64 R36, c[0x0][0x3b8] ;  /* 0x0000ee00ff240b82 */ /* 0x000f220000000a00 */
[----:B--2---:R-:W-:Y:S01]  /*1d50*/  MOV R52, UR12 ;  /* 0x0000000c00347c02 */ /* 0x004fe20008000f00 */
[-C--:B-1----:R-:W-:Y:S01]  /*1d60*/  @P0 IMAD R15, R45, R38.reuse, RZ ;  /* 0x000000262d0f0224 */ /* 0x082fe200078e02ff */
[----:B------:R-:W-:Y:S01]  /*1d70*/  MOV R53, UR13 ;  /* 0x0000000d00357c02 */ /* 0x000fe20008000f00 */
[----:B------:R-:W-:-:S04]  /*1d80*/  @P0 IMAD.WIDE.U32 R48, R44, R38, R48 ;  /* 0x000000262c300225 */ /* 0x000fc800078e0030 */
[----:B------:R-:W-:Y:S02]  /*1d90*/  @P0 IMAD R15, R44, R39, R15 ;  /* 0x000000272c0f0224 */ /* 0x000fe400078e020f */
[----:B------:R-:W1:Y:S01]  /*1da0*/  @P0 LDC.64 R38, c[0x0][0x3a8] ;  /* 0x0000ea00ff260b82 */ /* 0x000e620000000a00 */
[----:B---3--:R-:W-:Y:S02]  /*1db0*/  @P0 IMAD.WIDE.U32 R50, R48, R16, R50 ;  /* 0x0000001030320225 */ /* 0x008fe400078e0032 */
[----:B------:R-:W-:Y:S02]  /*1dc0*/  @P0 IADD3 R15, PT, PT, R15, R49, RZ ;  /* 0x000000310f0f0210 */ /* 0x000fe40007ffe0ff */
[----:B------:R-:W-:-:S03]  /*1dd0*/  @P0 IMAD.MOV.U32 R49, RZ, RZ, RZ ;  /* 0x000000ffff310224 */ /* 0x000fc600078e00ff */
[----:B------:R-:W-:Y:S01]  /*1de0*/  @P0 IMAD R15, R15, R16, RZ ;  /* 0x000000100f0f0224 */ /* 0x000fe200078e02ff */
[----:B------:R-:W-:-:S03]  /*1df0*/  @P0 IADD3 R16, PT, PT, R40, 0x2, RZ ;  /* 0x0000000228100810 */ /* 0x000fc60007ffe0ff */
[----:B------:R-:W-:Y:S01]  /*1e00*/  @P0 IMAD R15, R48, R17, R15 ;  /* 0x00000011300f0224 */ /* 0x000fe200078e020f */
[----:B------:R-:W-:Y:S01]  /*1e10*/  @P0 MOV R48, R42 ;  /* 0x0000002a00300202 */ /* 0x000fe20000000f00 */
[----:B----4-:R-:W-:-:S03]  /*1e20*/  @P0 IMAD R17, R45, R36, RZ ;  /* 0x000000242d110224 */ /* 0x010fc600078e02ff */
[----:B------:R-:W-:Y:S01]  /*1e30*/  @P0 IADD3 R15, PT, PT, R51, R15, RZ ;  /* 0x0000000f330f0210 */ /* 0x000fe20007ffe0ff */
[----:B------:R-:W-:Y:S01]  /*1e40*/  @P0 IMAD R41, R44, R37, R17 ;  /* 0x000000252c290224 */ /* 0x000fe200078e0211 */
[----:B------:R-:W-:-:S03]  /*1e50*/  @P0 MOV R17, RZ ;  /* 0x000000ff00110202 */ /* 0x000fc60000000f00 */
[----:B------:R-:W-:-:S03]  /*1e60*/  @P0 IMAD.WIDE.U32 R36, R44, R36, R16 ;  /* 0x000000242c240225 */ /* 0x000fc600078e0010 */
[----:B------:R-:W2:Y:S02]  /*1e70*/  @P0 LDC.64 R16, c[0x0][0x380] ;  /* 0x0000e000ff100b82 */ /* 0x000ea40000000a00 */
[----:B------:R-:W-:Y:S01]  /*1e80*/  @P0 IADD3 R37, PT, PT, R41, R37, RZ ;  /* 0x0000002529250210 */ /* 0x000fe20007ffe0ff */
[----:B-1----:R-:W-:-:S04]  /*1e90*/  @P0 IMAD.WIDE.U32 R48, R36, R38, R48 ;  /* 0x0000002624300225 */ /* 0x002fc800078e0030 */
[----:B------:R-:W-:Y:S01]  /*1ea0*/  @P0 IMAD R37, R37, R38, RZ ;  /* 0x0000002625250224 */ /* 0x000fe200078e02ff */
[----:B------:R-:W-:-:S03]  /*1eb0*/  MOV R38, UR12 ;  /* 0x0000000c00267c02 */ /* 0x000fc60008000f00 */
[----:B------:R-:W-:Y:S02]  /*1ec0*/  @P0 IMAD R39, R36, R39, R37 ;  /* 0x0000002724270224 */ /* 0x000fe400078e0225 */
[----:B------:R-:W1:Y:S03]  /*1ed0*/  @P0 LDC.64 R36, c[0x0][0x380] ;  /* 0x0000e000ff240b82 */ /* 0x000e660000000a00 */
[----:B------:R-:W-:Y:S01]  /*1ee0*/  @P0 IADD3 R39, PT, PT, R49, R39, RZ ;  /* 0x0000002731270210 */ /* 0x000fe20007ffe0ff */
[----:B--2---:R-:W-:-:S04]  /*1ef0*/  @P0 IMAD R15, R15, R16, RZ ;  /* 0x000000100f0f0224 */ /* 0x004fc800078e02ff */
[C---:B------:R-:W-:Y:S01]  /*1f00*/  @P0 IMAD R41, R50.reuse, R17, R15 ;  /* 0x0000001132290224 */ /* 0x040fe200078e020f */
[----:B------:R-:W-:Y:S01]  /*1f10*/  MOV R15, UR13 ;  /* 0x0000000d000f7c02 */ /* 0x000fe20008000f00 */
[----:B------:R-:W-:-:S04]  /*1f20*/  @P0 IMAD.WIDE.U32 R16, R50, R16, R46 ;  /* 0x0000001032100225 */ /* 0x000fc800078e002e */
[----:B------:R-:W-:Y:S01]  /*1f30*/  @P0 IMAD.MOV.U32 R38, RZ, RZ, R16 ;  /* 0x000000ffff260224 */ /* 0x000fe200078e0010 */
[----:B------:R-:W-:Y:S02]  /*1f40*/  @P0 IADD3 R15, PT, PT, R17, R41, RZ ;  /* 0x00000029110f0210 */ /* 0x000fe40007ffe0ff */
[----:B------:R-:W2:Y:S01]  /*1f50*/  @P0 LDC.64 R16, c[0x0][0x3b8] ;  /* 0x0000ee00ff100b82 */ /* 0x000ea20000000a00 */
[----:B-1----:R-:W-:Y:S01]  /*1f60*/  @P0 IMAD R39, R39, R36, RZ ;  /* 0x0000002427270224 */ /* 0x002fe200078e02ff */
[----:B------:R-:W-:-:S03]  /*1f70*/  MOV R41, UR13 ;  /* 0x0000000d00297c02 */ /* 0x000fc60008000f00 */
[C---:B------:R-:W-:Y:S02]  /*1f80*/  @P0 IMAD R39, R48.reuse, R37, R39 ;  /* 0x0000002530270224 */ /* 0x040fe400078e0227 */
[----:B------:R-:W-:Y:S01]  /*1f90*/  @P0 IMAD.WIDE.U32 R36, R48, R36, R46 ;  /* 0x0000002430240225 */ /* 0x000fe200078e002e */
[----:B------:R-:W-:-:S03]  /*1fa0*/  MOV R48, UR12 ;  /* 0x0000000c00307c02 */ /* 0x000fc60008000f00 */
[----:B------:R-:W-:Y:S01]  /*1fb0*/  @P0 IMAD.MOV.U32 R48, RZ, RZ, R36 ;  /* 0x000000ffff300224 */ /* 0x000fe200078e0024 */
[----:B------:R-:W-:Y:S01]  /*1fc0*/  @P0 IADD3 R41, PT, PT, R37, R39, RZ ;  /* 0x0000002725290210 */ /* 0x000fe20007ffe0ff */
[----:B------:R-:W-:Y:S06]  /*1fd0*/  @!P0 BRA `(.L_x_113) ;  /* 0x0000000000508947 */ /* 0x000fec0003800000 */
[----:B------:R-:W1:Y:S01]  /*1fe0*/  LDCU.64 UR18, c[0x0][0x3b8] ;  /* 0x00007700ff1277ac */ /* 0x000e620008000a00 */
[----:B0-----:R-:W-:Y:S02]  /*1ff0*/  MOV R37, UR6 ;  /* 0x0000000600257c02 */ /* 0x001fe40008000f00 */
[----:B------:R-:W-:Y:S01]  /*2000*/  MOV R36, R40 ;  /* 0x0000002800247202 */ /* 0x000fe20000000f00 */
[----:B------:R-:W0:Y:S01]  /*2010*/  LDCU.64 UR20, c[0x0][0x3a8] ;  /* 0x00007500ff1477ac */ /* 0x000e220008000a00 */
[----:B-1----:R-:W-:-:S03]  /*2020*/  IMAD R39, R45, UR18, RZ ;  /* 0x000000122d277c24 */ /* 0x002fc6000f8e02ff */
[----:B------:R-:W-:-:S04]  /*2030*/  IMAD.WIDE.U32 R50, R44, UR18, R36 ;  /* 0x000000122c327c25 */ /* 0x000fc8000f8e0024 */
[----:B------:R-:W-:Y:S01]  /*2040*/  IMAD R39, R44, UR19, R39 ;  /* 0x000000132c277c24 */ /* 0x000fe2000f8e0227 */
[----:B------:R-:W1:Y:S03]  /*2050*/  LDCU.64 UR18, c[0x0][0x380] ;  /* 0x00007000ff1277ac */ /* 0x000e660008000a00 */
[----:B------:R-:W-:-:S04]  /*2060*/  IMAD.IADD R36, R39, 0x1, R51 ;  /* 0x0000000127247824 */ /* 0x000fc800078e0233 */
[----:B0-----:R-:W-:Y:S01]  /*2070*/  IMAD R37, R36, UR20, RZ ;  /* 0x0000001424257c24 */ /* 0x001fe2000f8e02ff */
[----:B------:R-:W-:-:S03]  /*2080*/  MOV R36, R42 ;  /* 0x0000002a00247202 */ /* 0x000fc60000000f00 */
[----:B------:R-:W-:Y:S02]  /*2090*/  IMAD R39, R50, UR21, R37 ;  /* 0x0000001532277c24 */ /* 0x000fe4000f8e0225 */
[----:B------:R-:W-:-:S03]  /*20a0*/  HFMA2 R37, -RZ, RZ, 0, 0 ;  /* 0x00000000ff257431 */ /* 0x000fc600000001ff */
[----:B------:R-:W-:-:S05]  /*20b0*/  IMAD.WIDE.U32 R36, R50, UR20, R36 ;  /* 0x0000001432247c25 */ /* 0x000fca000f8e0024 */
[----:B------:R-:W-:-:S05]  /*20c0*/  IADD3 R37, PT, PT, R37, R39, RZ ;  /* 0x0000002725257210 */ /* 0x000fca0007ffe0ff */
[----:B-1----:R-:W-:-:S04]  /*20d0*/  IMAD R37, R37, UR18, RZ ;  /* 0x0000001225257c24 */ /* 0x002fc8000f8e02ff */
[C---:B------:R-:W-:Y:S02]  /*20e0*/  IMAD R53, R36.reuse, UR19, R37 ;  /* 0x0000001324357c24 */ /* 0x040fe4000f8e0225 */
[----:B------:R-:W-:-:S04]  /*20f0*/  IMAD.WIDE.U32 R36, R36, UR18, R46 ;  /* 0x0000001224247c25 */ /* 0x000fc8000f8e002e */
[----:B------:R-:W-:Y:S01]  /*2100*/  IMAD.MOV.U32 R52, RZ, RZ, R36 ;  /* 0x000000ffff347224 */ /* 0x000fe200078e0024 */
[----:B------:R-:W-:-:S07]  /*2110*/  IADD3 R53, PT, PT, R37, R53, RZ ;  /* 0x0000003525357210 */ /* 0x000fce0007ffe0ff */
.L_x_113:
[----:B0-----:R-:W-:Y:S05]  /*2120*/  BSYNC.RECONVERGENT B0 ;  /* 0x0000000000007941 */ /* 0x001fea0003800200 */
.L_x_112:
[----:B------:R-:W-:Y:S01]  /*2130*/  @P0 IADD3 R50, PT, PT, R40, 0x3, RZ ;  /* 0x0000000328320810 */ /* 0x000fe20007ffe0ff */
[-C--:B--2---:R-:W-:Y:S01]  /*2140*/  @P0 IMAD R49, R45, R16.reuse, RZ ;  /* 0x000000102d310224 */ /* 0x084fe200078e02ff */
[----:B------:R-:W-:Y:S01]  /*2150*/  @P0 MOV R51, RZ ;  /* 0x000000ff00330202 */ /* 0x000fe20000000f00 */
[----:B------:R0:W2:Y:S01]  /*2160*/  LDG.E R39, desc[UR14][R52.64] ;  /* 0x0000000e34277981 */ /* 0x0000a2000c1e1900 */
[----:B------:R-:W1:Y:S01]  /*2170*/  LDC.64 R36, c[0x0][0x418] ;  /* 0x00010600ff247b82 */ /* 0x000e620000000a00 */
[C---:B------:R-:W-:Y:S02]  /*2180*/  @P0 IMAD R49, R44.reuse, R17, R49 ;  /* 0x000000112c310224 */ /* 0x040fe400078e0231 */
[----:B------:R-:W-:-:S05]  /*2190*/  @P0 IMAD.WIDE.U32 R50, R44, R16, R50 ;  /* 0x000000102c320225 */ /* 0x000fca00078e0032 */
[----:B------:R-:W3:Y:S01]  /*21a0*/  @P0 LDC.64 R16, c[0x0][0x3a8] ;  /* 0x0000ea00ff100b82 */ /* 0x000ee20000000a00 */
[----:B0-----:R-:W-:Y:S01]  /*21b0*/  MOV R52, R38 ;  /* 0x0000002600347202 */ /* 0x001fe20000000f00 */
[----:B------:R-:W-:Y:S01]  /*21c0*/  IMAD.MOV.U32 R53, RZ, RZ, R15 ;  /* 0x000000ffff357224 */ /* 0x000fe200078e000f */
[----:B------:R-:W-:-:S04]  /*21d0*/  @P0 IADD3 R49, PT, PT, R49, R51, RZ ;  /* 0x0000003331310210 */ /* 0x000fc80007ffe0ff */
[----:B------:R0:W4:Y:S04]  /*21e0*/  LDG.E R15, desc[UR14][R52.64] ;  /* 0x0000000e340f7981 */ /* 0x000128000c1e1900 */
[----:B-1----:R1:W2:Y:S01]  /*21f0*/  LDG.E R36, desc[UR14][R36.64] ;  /* 0x0000000e24247981 */ /* 0x0022a2000c1e1900 */
[----:B0-----:R-:W-:Y:S02]  /*2200*/  @P0 MOV R52, R42 ;  /* 0x0000002a00340202 */ /* 0x001fe40000000f00 */
[----:B------:R-:W-:Y:S02]  /*2210*/  @P0 MOV R53, RZ ;  /* 0x000000ff00350202 */ /* 0x000fe40000000f00 */
[----:B------:R-:W-:Y:S01]  /*2220*/  MOV R38, UR13 ;  /* 0x0000000d00267c02 */ /* 0x000fe20008000f00 */
[----:B---3--:R-:W-:-:S02]  /*2230*/  @P0 IMAD R49, R49, R16, RZ ;  /* 0x0000001031310224 */ /* 0x008fc400078e02ff */
[----:B------:R-:W-:Y:S01]  /*2240*/  @P0 IMAD.WIDE.U32 R52, R50, R16, R52 ;  /* 0x0000001032340225 */ /* 0x000fe200078e0034 */
[----:B-1----:R-:W-:-:S03]  /*2250*/  MOV R37, UR12 ;  /* 0x0000000c00257c02 */ /* 0x002fc60008000f00 */
[----:B------:R-:W-:Y:S02]  /*2260*/  @P0 IMAD R49, R50, R17, R49 ;  /* 0x0000001132310224 */ /* 0x000fe400078e0231 */
[----:B------:R-:W0:Y:S03]  /*2270*/  @P0 LDC.64 R16, c[0x0][0x380] ;  /* 0x0000e000ff100b82 */ /* 0x000e260000000a00 */
[----:B------:R-:W-:-:S05]  /*2280*/  @P0 IADD3 R49, PT, PT, R53, R49, RZ ;  /* 0x0000003135310210 */ /* 0x000fca0007ffe0ff */
[----:B0-----:R-:W-:-:S04]  /*2290*/  @P0 IMAD R49, R49, R16, RZ ;  /* 0x0000001031310224 */ /* 0x001fc800078e02ff */
[C---:B------:R-:W-:Y:S02]  /*22a0*/  @P0 IMAD R49, R52.reuse, R17, R49 ;  /* 0x0000001134310224 */ /* 0x040fe400078e0231 */
[----:B------:R-:W-:-:S04]  /*22b0*/  @P0 IMAD.WIDE.U32 R16, R52, R16, R46 ;  /* 0x0000001034100225 */ /* 0x000fc800078e002e */
[----:B------:R-:W-:Y:S01]  /*22c0*/  @P0 IMAD.IADD R38, R17, 0x1, R49 ;  /* 0x0000000111260824 */ /* 0x000fe200078e0231 */
[----:B------:R-:W-:Y:S02]  /*22d0*/  MOV R49, R41 ;  /* 0x0000002900317202 */ /* 0x000fe40000000f00 */
[----:B------:R-:W-:Y:S01]  /*22e0*/  @P0 MOV R37, R16 ;  /* 0x0000001000250202 */ /* 0x000fe20000000f00 */
[----:B------:R-:W-:-:S03]  /*22f0*/  IMAD.MOV.U32 R17, RZ, RZ, R38 ;  /* 0x000000ffff117224 */ /* 0x000fc600078e0026 */
[----:B------:R-:W-:Y:S01]  /*2300*/  MOV R16, R37 ;  /* 0x0000002500107202 */ /* 0x000fe20000000f00 */
[----:B------:R-:W3:Y:S04]  /*2310*/  LDG.E R49, desc[UR14][R48.64] ;  /* 0x0000000e30317981 */ /* 0x000ee8000c1e1900 */
[----:B------:R-:W5:Y:S01]  /*2320*/  LDG.E R17, desc[UR14][R16.64] ;  /* 0x0000000e10117981 */ /* 0x000f62000c1e1900 */
[----:B------:R-:W-:Y:S01]  /*2330*/  IADD3 R40, PT, PT, R40, 0x4, RZ ;  /* 0x0000000428287810 */ /* 0x000fe20007ffe0ff */
[----:B------:R-:W-:Y:S01]  /*2340*/  UMOV UR6, URZ ;  /* 0x000000ff00067c82 */ /* 0x000fe20008000000 */
[----:B--2---:R-:W-:-:S04]  /*2350*/  FFMA R39, R39, R36, R14 ;  /* 0x0000002427277223 */ /* 0x004fc8000000000e */
[----:B----4-:R-:W-:-:S04]  /*2360*/  FFMA R14, R36, R15, R39 ;  /* 0x0000000f240e7223 */ /* 0x010fc80000000027 */
[----:B---3--:R-:W-:-:S04]  /*2370*/  FFMA R14, R36, R49, R14 ;  /* 0x00000031240e7223 */ /* 0x008fc8000000000e */
[----:B-----5:R-:W-:-:S07]  /*2380*/  FFMA R14, R36, R17, R14 ;  /* 0x00000011240e7223 */ /* 0x020fce000000000e */
.L_x_111:
[----:B------:R-:W-:-:S04]  /*2390*/  ULOP3.LUT UR7, UR8, 0x3, URZ, 0xc0, !UPT ;  /* 0x0000000308077892 */ /* 0x000fc8000f8ec0ff */
[----:B------:R-:W-:-:S04]  /*23a0*/  UISETP.NE.U32.AND UP0, UPT, UR7, URZ, UPT ;  /* 0x000000ff0700728c */ /* 0x000fc8000bf05070 */
[----:B------:R-:W-:-:S09]  /*23b0*/  UISETP.NE.AND.EX UP0, UPT, URZ, URZ, UPT, UP0 ;  /* 0x000000ffff00728c */ /* 0x000fd2000bf05300 */
[----:B------:R-:W-:Y:S05]  /*23c0*/  BRA.U !UP0, `(.L_x_110) ;  /* 0x0000000508707547 */ /* 0x000fea000b800000 */
[----:B------:R-:W-:-:S04]  /*23d0*/  UIADD3 UR7, UP0, UPT, UR7, -0x1, URZ ;  /* 0xffffffff07077890 */ /* 0x000fc8000ff1e0ff */
[----:B------:R-:W-:Y:S02]  /*23e0*/  UIADD3.X UR9, UPT, UPT, URZ, -0x1, URZ, UP0, !UPT ;  /* 0xffffffffff097890 */ /* 0x000fe400087fe4ff */
[----:B------:R-:W-:-:S04]  /*23f0*/  UISETP.NE.U32.AND UP0, UPT, UR7, URZ, UPT ;  /* 0x000000ff0700728c */ /* 0x000fc8000bf05070 */
[----:B------:R-:W-:-:S09]  /*2400*/  UISETP.NE.AND.EX UP0, UPT, UR9, URZ, UPT, UP0 ;  /* 0x000000ff0900728c */ /* 0x000fd2000bf05300 */
[----:B------:R-:W-:Y:S05]  /*2410*/  BRA.U !UP0, `(.L_x_114) ;  /* 0x0000000108d87547 */ /* 0x000fea000b800000 */
[----:B------:R-:W1:Y:S01]  /*2420*/  @P0 LDC.64 R36, c[0x0][0x3b8] ;  /* 0x0000ee00ff240b82 */ /* 0x000e620000000a00 */
[----:B------:R-:W-:Y:S01]  /*2430*/  @P0 IADD3 R38, PT, PT, R40, 0x1, RZ ;  /* 0x0000000128260810 */ /* 0x000fe20007ffe0ff */
[----:B------:R-:W-:Y:S01]  /*2440*/  @P0 IMAD.MOV.U32 R48, RZ, RZ, R42 ;  /* 0x000000ffff300224 */ /* 0x000fe200078e002a */
[----:B------:R-:W-:Y:S01]  /*2450*/  @P0 MOV R39, RZ ;  /* 0x000000ff00270202 */ /* 0x000fe20000000f00 */
[----:B------:R-:W2:Y:S01]  /*2460*/  LDCU.64 UR12, c[0x0][0x3c8] ;  /* 0x00007900ff0c77ac */ /* 0x000ea20008000a00 */
[----:B------:R-:W-:Y:S01]  /*2470*/  @P0 MOV R49, RZ ;  /* 0x000000ff00310202 */ /* 0x000fe20000000f00 */
[----:B------:R-:W-:Y:S02]  /*2480*/  BSSY.RECONVERGENT B0, `(.L_x_115) ;  /* 0x0000028000007945 */ /* 0x000fe40003800200 */
[----:B------:R-:W3:Y:S01]  /*2490*/  @P0 LDC.64 R16, c[0x0][0x3a8] ;  /* 0x0000ea00ff100b82 */ /* 0x000ee20000000a00 */
[-C--:B-1----:R-:W-:Y:S02]  /*24a0*/  @P0 IMAD R15, R45, R36.reuse, RZ ;  /* 0x000000242d0f0224 */ /* 0x082fe400078e02ff */
[----:B------:R-:W-:-:S04]  /*24b0*/  @P0 IMAD.WIDE.U32 R38, R44, R36, R38 ;  /* 0x000000242c260225 */ /* 0x000fc800078e0026 */
[----:B------:R-:W-:Y:S02]  /*24c0*/  @P0 IMAD R15, R44, R37, R15 ;  /* 0x000000252c0f0224 */ /* 0x000fe400078e020f */
[----:B------:R-:W1:Y:S01]  /*24d0*/  @P0 LDC.64 R36, c[0x0][0x380] ;  /* 0x0000e000ff240b82 */ /* 0x000e620000000a00 */
[----:B---3--:R-:W-:Y:S02]  /*24e0*/  @P0 IMAD.WIDE.U32 R48, R38, R16, R48 ;  /* 0x0000001026300225 */ /* 0x008fe400078e0030 */
[----:B------:R-:W-:-:S05]  /*24f0*/  @P0 IADD3 R15, PT, PT, R15, R39, RZ ;  /* 0x000000270f0f0210 */ /* 0x000fca0007ffe0ff */
[----:B------:R-:W-:-:S04]  /*2500*/  @P0 IMAD R15, R15, R16, RZ ;  /* 0x000000100f0f0224 */ /* 0x000fc800078e02ff */
[----:B------:R-:W-:Y:S02]  /*2510*/  @P0 IMAD R15, R38, R17, R15 ;  /* 0x00000011260f0224 */ /* 0x000fe400078e020f */
[----:B------:R-:W3:Y:S03]  /*2520*/  LDC.64 R38, c[0x0][0x418] ;  /* 0x00010600ff267b82 */ /* 0x000ee60000000a00 */
[----:B------:R-:W-:Y:S02]  /*2530*/  @P0 IADD3 R15, PT, PT, R49, R15, RZ ;  /* 0x0000000f310f0210 */ /* 0x000fe40007ffe0ff */
[----:B--2---:R-:W-:-:S03]  /*2540*/  MOV R49, UR13 ;  /* 0x0000000d00317c02 */ /* 0x004fc60008000f00 */
[-C--:B-1----:R-:W-:Y:S02]  /*2550*/  @P0 IMAD R15, R15, R36.reuse, RZ ;  /* 0x000000240f0f0224 */ /* 0x082fe400078e02ff */
[----:B------:R-:W-:-:S04]  /*2560*/  @P0 IMAD.WIDE.U32 R16, R48, R36, R46 ;  /* 0x0000002430100225 */ /* 0x000fc800078e002e */
[----:B------:R-:W-:Y:S01]  /*2570*/  @P0 IMAD R15, R48, R37, R15 ;  /* 0x00000025300f0224 */ /* 0x000fe200078e020f */
[----:B------:R-:W-:Y:S01]  /*2580*/  MOV R48, UR12 ;  /* 0x0000000c00307c02 */ /* 0x000fe20008000f00 */
[----:B------:R-:W-:Y:S01]  /*2590*/  @P0 IMAD.MOV.U32 R48, RZ, RZ, R16 ;  /* 0x000000ffff300224 */ /* 0x000fe200078e0010 */
[----:B------:R-:W-:Y:S02]  /*25a0*/  MOV R16, UR12 ;  /* 0x0000000c00107c02 */ /* 0x000fe40008000f00 */
[----:B------:R-:W-:Y:S02]  /*25b0*/  @P0 IADD3 R49, PT, PT, R17, R15, RZ ;  /* 0x0000000f11310210 */ /* 0x000fe40007ffe0ff */
[----:B------:R-:W-:Y:S01]  /*25c0*/  MOV R17, UR13 ;  /* 0x0000000d00117c02 */ /* 0x000fe20008000f00 */
[----:B---3--:R-:W-:Y:S06]  /*25d0*/  @!P0 BRA `(.L_x_116) ;  /* 0x0000000000488947 */ /* 0x008fec0003800000 */
[----:B------:R-:W1:Y:S01]  /*25e0*/  LDCU.64 UR18, c[0x0][0x3b8] ;  /* 0x00007700ff1277ac */ /* 0x000e620008000a00 */
[----:B0-----:R-:W-:Y:S01]  /*25f0*/  MOV R41, UR6 ;  /* 0x0000000600297c02 */ /* 0x001fe20008000f00 */
[----:B------:R-:W-:Y:S01]  /*2600*/  HFMA2 R17, -RZ, RZ, 0, 0 ;  /* 0x00000000ff117431 */ /* 0x000fe200000001ff */
[----:B------:R-:W-:Y:S01]  /*2610*/  MOV R16, R42 ;  /* 0x0000002a00107202 */ /* 0x000fe20000000f00 */
[----:B------:R-:W0:Y:S01]  /*2620*/  LDCU.64 UR20, c[0x0][0x3a8] ;  /* 0x00007500ff1477ac */ /* 0x000e220008000a00 */
[----:B-1----:R-:W-:Y:S02]  /*2630*/  IMAD R15, R45, UR18, RZ ;  /* 0x000000122d0f7c24 */ /* 0x002fe4000f8e02ff */
[----:B------:R-:W-:-:S04]  /*2640*/  IMAD.WIDE.U32 R36, R44, UR18, R40 ;  /* 0x000000122c247c25 */ /* 0x000fc8000f8e0028 */
[----:B------:R-:W-:Y:S01]  /*2650*/  IMAD R15, R44, UR19, R15 ;  /* 0x000000132c0f7c24 */ /* 0x000fe2000f8e020f */
[----:B------:R-:W1:Y:S01]  /*2660*/  LDCU.64 UR18, c[0x0][0x380] ;  /* 0x00007000ff1277ac */ /* 0x000e620008000a00 */
[----:B0-----:R-:W-:-:S04]  /*2670*/  IMAD.WIDE.U32 R16, R36, UR20, R16 ;  /* 0x0000001424107c25 */ /* 0x001fc8000f8e0010 */
[----:B------:R-:W-:-:S04]  /*2680*/  IMAD.IADD R15, R15, 0x1, R37 ;  /* 0x000000010f0f7824 */ /* 0x000fc800078e0225 */
[----:B------:R-:W-:-:S04]  /*2690*/  IMAD R15, R15, UR20, RZ ;  /* 0x000000140f0f7c24 */ /* 0x000fc8000f8e02ff */
[----:B------:R-:W-:-:S05]  /*26a0*/  IMAD R15, R36, UR21, R15 ;  /* 0x00000015240f7c24 */ /* 0x000fca000f8e020f */
[----:B------:R-:W-:-:S05]  /*26b0*/  IADD3 R15, PT, PT, R17, R15, RZ ;  /* 0x0000000f110f7210 */ /* 0x000fca0007ffe0ff */
[----:B-1----:R-:W-:-:S04]  /*26c0*/  IMAD R15, R15, UR18, RZ ;  /* 0x000000120f0f7c24 */ /* 0x002fc8000f8e02ff */
[C---:B------:R-:W-:Y:S02]  /*26d0*/  IMAD R15, R16.reuse, UR19, R15 ;  /* 0x00000013100f7c24 */ /* 0x040fe4000f8e020f */
[----:B------:R-:W-:-:S05]  /*26e0*/  IMAD.WIDE.U32 R16, R16, UR18, R46 ;  /* 0x0000001210107c25 */ /* 0x000fca000f8e002e */
[----:B------:R-:W-:-:S07]  /*26f0*/  IADD3 R17, PT, PT, R17, R15, RZ ;  /* 0x0000000f11117210 */ /* 0x000fce0007ffe0ff */
.L_x_116:
[----:B0-----:R-:W-:Y:S05]  /*2700*/  BSYNC.RECONVERGENT B0 ;  /* 0x0000000000007941 */ /* 0x001fea0003800200 */
.L_x_115:
[----:B------:R-:W2:Y:S04]  /*2710*/  LDG.E R17, desc[UR14][R16.64] ;  /* 0x0000000e10117981 */ /* 0x000ea8000c1e1900 */
[----:B------:R-:W2:Y:S04]  /*2720*/  LDG.E R39, desc[UR14][R38.64] ;  /* 0x0000000e26277981 */ /* 0x000ea8000c1e1900 */
[----:B------:R-:W3:Y:S01]  /*2730*/  LDG.E R48, desc[UR14][R48.64] ;  /* 0x0000000e30307981 */ /* 0x000ee2000c1e1900 */
[----:B------:R-:W-:Y:S01]  /*2740*/  VIADD R40, R40, 0x2 ;  /* 0x0000000228287836 */ /* 0x000fe20000000000 */
[----:B------:R-:W-:Y:S01]  /*2750*/  UMOV UR6, URZ ;  /* 0x000000ff00067c82 */ /* 0x000fe20008000000 */
[----:B--2---:R-:W-:-:S04]  /*2760*/  FFMA R15, R39, R17, R14 ;  /* 0x00000011270f7223 */ /* 0x004fc8000000000e */
[----:B---3--:R-:W-:-:S07]  /*2770*/  FFMA R14, R39, R48, R15 ;  /* 0x00000030270e7223 */ /* 0x008fce000000000f */
.L_x_114:
[----:B------:R-:W-:-:S04]  /*2780*/  ULOP3.LUT UR8, UR8, 0x1, URZ, 0xc0, !UPT ;  /* 0x0000000108087892 */ /* 0x000fc8000f8ec0ff */
[----:B------:R-:W-:-:S04]  /*2790*/  UISETP.NE.U32.AND UP0, UPT, UR8, URZ, UPT ;  /* 0x000000ff0800728c */ /* 0x000fc8000bf05070 */
[----:B------:R-:W-:-:S09]  /*27a0*/  UISETP.NE.AND.EX UP0, UPT, URZ, URZ, UPT, UP0 ;  /* 0x000000ffff00728c */ /* 0x000fd2000bf05300 */
[----:B------:R-:W-:Y:S05]  /*27b0*/  BRA.U !UP0, `(.L_x_110) ;  /* 0x0000000108747547 */ /* 0x000fea000b800000 */
[----:B------:R-:W1:Y:S01]  /*27c0*/  LDC.64 R16, c[0x0][0x418] ;  /* 0x00010600ff107b82 */ /* 0x000e620000000a00 */
[----:B------:R-:W2:Y:S01]  /*27d0*/  LDCU.64 UR8, c[0x0][0x3c8] ;  /* 0x00007900ff0877ac */ /* 0x000ea20008000a00 */
[----:B------:R-:W-:Y:S01]  /*27e0*/  BSSY.RECONVERGENT B0, `(.L_x_117) ;  /* 0x0000018000007945 */ /* 0x000fe20003800200 */
[----:B-1----:R2:W5:Y:S02]  /*27f0*/  LDG.E R15, desc[UR14][R16.64] ;  /* 0x0000000e100f7981 */ /* 0x002564000c1e1900 */
[----:B--2---:R-:W-:Y:S02]  /*2800*/  MOV R16, UR8 ;  /* 0x0000000800107c02 */ /* 0x004fe40008000f00 */
[----:B------:R-:W-:Y:S01]  /*2810*/  MOV R17, UR9 ;  /* 0x0000000900117c02 */ /* 0x000fe20008000f00 */
[----:B------:R-:W-:Y:S06]  /*2820*/  @!P0 BRA `(.L_x_118) ;  /* 0x00000000004c8947 */ /* 0x000fec0003800000 */
[----:B------:R-:W1:Y:S01]  /*2830*/  LDCU.64 UR8, c[0x0][0x3b8] ;  /* 0x00007700ff0877ac */ /* 0x000e620008000a00 */
[----:B0-----:R-:W-:Y:S01]  /*2840*/  MOV R41, UR6 ;  /* 0x0000000600297c02 */ /* 0x001fe20008000f00 */
[----:B------:R-:W0:Y:S01]  /*2850*/  LDCU.64 UR12, c[0x0][0x3a8] ;  /* 0x00007500ff0c77ac */ /* 0x000e220008000a00 */
[----:B-1----:R-:W-:Y:S02]  /*2860*/  IMAD R17, R45, UR8, RZ ;  /* 0x000000082d117c24 */ /* 0x002fe4000f8e02ff */
[----:B------:R-:W-:-:S04]  /*2870*/  IMAD.WIDE.U32 R36, R44, UR8, R40 ;  /* 0x000000082c247c25 */ /* 0x000fc8000f8e0028 */
[----:B------:R-:W-:Y:S01]  /*2880*/  IMAD R17, R44, UR9, R17 ;  /* 0x000000092c117c24 */ /* 0x000fe2000f8e0211 */
[----:B------:R-:W1:Y:S04]  /*2890*/  LDCU.64 UR8, c[0x0][0x380] ;  /* 0x00007000ff0877ac */ /* 0x000e680008000a00 */
[----:B------:R-:W-:Y:S01]  /*28a0*/  IADD3 R16, PT, PT, R17, R37, RZ ;  /* 0x0000002511107210 */ /* 0x000fe20007ffe0ff */
[----:B------:R-:W-:-:S04]  /*28b0*/  HFMA2 R17, -RZ, RZ, 0, 0 ;  /* 0x00000000ff117431 */ /* 0x000fc800000001ff */
[----:B0-----:R-:W-:Y:S02]  /*28c0*/  IMAD R37, R16, UR12, RZ ;  /* 0x0000000c10257c24 */ /* 0x001fe4000f8e02ff */
[----:B------:R-:W-:Y:S02]  /*28d0*/  IMAD.MOV.U32 R16, RZ, RZ, R42 ;  /* 0x000000ffff107224 */ /* 0x000fe400078e002a */
[C---:B------:R-:W-:Y:S02]  /*28e0*/  IMAD R37, R36.reuse, UR13, R37 ;  /* 0x0000000d24257c24 */ /* 0x040fe4000f8e0225 */
[----:B------:R-:W-:-:S05]  /*28f0*/  IMAD.WIDE.U32 R16, R36, UR12, R16 ;  /* 0x0000000c24107c25 */ /* 0x000fca000f8e0010 */
[----:B------:R-:W-:Y:S01]  /*2900*/  IADD3 R17, PT, PT, R17, R37, RZ ;  /* 0x0000002511117210 */ /* 0x000fe20007ffe0ff */
[----:B-1----:R-:W-:-:S04]  /*2910*/  IMAD.WIDE.U32 R46, R16, UR8, R46 ;  /* 0x00000008102e7c25 */ /* 0x002fc8000f8e002e */
[----:B------:R-:W-:-:S04]  /*2920*/  IMAD R17, R17, UR8, RZ ;  /* 0x0000000811117c24 */ /* 0x000fc8000f8e02ff */
[----:B------:R-:W-:Y:S01]  /*2930*/  IMAD R17, R16, UR9, R17 ;  /* 0x0000000910117c24 */ /* 0x000fe2000f8e0211 */
[----:B------:R-:W-:-:S04]  /*2940*/  MOV R16, R46 ;  /* 0x0000002e00107202 */ /* 0x000fc80000000f00 */
[----:B------:R-:W-:-:S07]  /*2950*/  IADD3 R17, PT, PT, R47, R17, RZ ;  /* 0x000000112f117210 */ /* 0x000fce0007ffe0ff */
.L_x_118:
[----:B0-----:R-:W-:Y:S05]  /*2960*/  BSYNC.RECONVERGENT B0 ;  /* 0x0000000000007941 */ /* 0x001fea0003800200 */
.L_x_117:
[----:B------:R-:W2:Y:S02]  /*2970*/  LDG.E R16, desc[UR14][R16.64] ;  /* 0x0000000e10107981 */ /* 0x000ea4000c1e1900 */
[----:B--2--5:R-:W-:-:S07]  /*2980*/  FFMA R14, R15, R16, R14 ;  /* 0x000000100f0e7223 */ /* 0x024fce000000000e */
.L_x_110:
[----:B0-----:R-:W0:Y:S01]  /*2990*/  LDCU.64 UR6, c[0x0][0x448] ;  /* 0x00008900ff0677ac */ /* 0x001e220008000a00 */
[----:B------:R-:W1:Y:S01]  /*29a0*/  LDC.64 R16, c[0x0][0x468] ;  /* 0x00011a00ff107b82 */ /* 0x000e620000000a00 */
[C---:B------:R-:W-:Y:S01]  /*29b0*/  LEA R15, P2, R13.reuse, R34, 0x2 ;  /* 0x000000220d0f7211 */ /* 0x040fe200078410ff */
[----:B------:R-:W2:Y:S03]  /*29c0*/  LDCU.64 UR8, c[0x0][0x450] ;  /* 0x00008a00ff0877ac */ /* 0x000ea60008000a00 */
[C---:B------:R-:W-:Y:S02]  /*29d0*/  LEA.HI.X R36, R13.reuse, R12, RZ, 0x2, P2 ;  /* 0x0000000c0d247211 */ /* 0x040fe400010f14ff */
[----:B------:R-:W-:Y:S01]  /*29e0*/  ISETP.GT.AND P2, PT, R13, -0x1, PT ;  /* 0xffffffff0d00780c */ /* 0x000fe20003f44270 */
[----:B------:R-:W-:Y:S01]  /*29f0*/  UIADD3 UR5, UPT, UPT, UR5, 0x1, URZ ;  /* 0x0000000105057890 */ /* 0x000fe2000fffe0ff */
[----:B0-----:R-:W-:Y:S01]  /*2a00*/  ISETP.GE.U32.AND P0, PT, R42, UR6, PT ;  /* 0x000000062a007c0c */ /* 0x001fe2000bf06070 */
[----:B------:R-:W0:Y:S03]  /*2a10*/  LDCU UR6, c[0x0][0x3f8] ;  /* 0x00007f00ff0677ac */ /* 0x000e260008000800 */
[----:B------:R-:W-:-:S02]  /*2a20*/  ISETP.GE.U32.AND.EX P0, PT, RZ, UR7, PT, P0 ;  /* 0x00000007ff007c0c */ /* 0x000fc4000bf06100 */
[----:B--2---:R-:W-:-:S04]  /*2a30*/  ISETP.GE.U32.AND P1, PT, R13, UR8, PT ;  /* 0x000000080d007c0c */ /* 0x004fc8000bf26070 */
[----:B------:R-:W-:-:S04]  /*2a40*/  ISETP.GE.U32.AND.EX P1, PT, RZ, UR9, PT, P1 ;  /* 0x00000009ff007c0c */ /* 0x000fc8000bf26110 */
[-C--:B-1----:R-:W-:Y:S02]  /*2a50*/  SEL R13, R15, R16.reuse, !P1 ;  /* 0x000000100f0d7207 */ /* 0x082fe40004800000 */
[-C--:B------:R-:W-:Y:S02]  /*2a60*/  SEL R36, R36, R17.reuse, !P1 ;  /* 0x0000001124247207 */ /* 0x080fe40004800000 */
[----:B------:R-:W-:Y:S01]  /*2a70*/  @!P0 SEL R16, R13, R16, P2 ;  /* 0x000000100d108207 */ /* 0x000fe20001000000 */
[----:B0-----:R-:W-:Y:S01]  /*2a80*/  UISETP.NE.AND UP0, UPT, UR5, UR6, UPT ;  /* 0x000000060500728c */ /* 0x001fe2000bf05270 */
[----:B------:R-:W-:-:S05]  /*2a90*/  @!P0 SEL R17, R36, R17, P2 ;  /* 0x0000001124118207 */ /* 0x000fca0001000000 */
[----:B------:R1:W-:Y:S03]  /*2aa0*/  STG.E desc[UR14][R16.64], R14 ;  /* 0x0000000e10007986 */ /* 0x0003e6000c10190e */
[----:B------:R-:W-:Y:S05]  /*2ab0*/  BRA.U !UP0, `(.L_x_119) ;  /* 0x0000002d08d07547 */ /* 0x000fea000b800000 */
[----:B------:R-:W-:Y:S05]  /*2ac0*/  BRA `(.L_x_120) ;  /* 0xffffffe400407947 */ /* 0x000fea000383ffff */
.L_x_105:
[----:B------:R-:W-:-:S05]  /*2ad0*/  UMOV UR5, URZ ;  /* 0x000000ff00057c82 */ /* 0x000fca0008000000 */
.L_x_144:
[----:B0-----:R-:W0:Y:S01]  /*2ae0*/  LDCU.64 UR6, c[0x0][0x400] ;  /* 0x00008000ff0677ac */ /* 0x001e220008000a00 */
[----:B------:R-:W1:Y:S01]  /*2af0*/  LDC.64 R40, c[0x0][0x3a0] ;  /* 0x0000e800ff287b82 */ /* 0x000e620000000a00 */
[----:B------:R-:W-:Y:S01]  /*2b00*/  LEA R13, R11, UR5, 0x2 ;  /* 0x000000050b0d7c11 */ /* 0x000fe2000f8e10ff */
[----:B------:R-:W2:Y:S01]  /*2b10*/  LDCU.64 UR8, c[0x0][0x3b0] ;  /* 0x00007600ff0877ac */ /* 0x000ea20008000a00 */
[----:B------:R-:W3:Y:S01]  /*2b20*/  LDCU.64 UR12, c[0x0][0x3a8] ;  /* 0x00007500ff0c77ac */ /* 0x000ee20008000a00 */
[----:B0-----:R-:W-:Y:S01]  /*2b30*/  UISETP.GE.U32.AND UP0, UPT, UR5, UR6, UPT ;  /* 0x000000060500728c */ /* 0x001fe2000bf06070 */
[----:B--2---:R-:W-:-:S03]  /*2b40*/  ISETP.GE.U32.AND P0, PT, R13, UR8, PT ;  /* 0x000000080d007c0c */ /* 0x004fc6000bf06070 */
[----:B------:R-:W-:Y:S01]  /*2b50*/  UISETP.GE.U32.AND.EX UP0, UPT, URZ, UR7, UPT, UP0 ;  /* 0x00000007ff00728c */ /* 0x000fe2000bf06100 */
[----:B-1----:R-:W-:Y:S01]  /*2b60*/  IMAD.WIDE.U32 R40, R13, 0x4, R40 ;  /* 0x000000040d287825 */ /* 0x002fe200078e0028 */
[----:B------:R-:W-:Y:S02]  /*2b70*/  ISETP.GE.U32.AND.EX P0, PT, RZ, UR9, PT, P0 ;  /* 0x00000009ff007c0c */ /* 0x000fe4000bf06100 */
[----:B---3--:R-:W-:-:S04]  /*2b80*/  ISETP.LT.U32.AND P1, PT, R42, UR12, PT ;  /* 0x0000000c2a007c0c */ /* 0x008fc8000bf21070 */
[----:B------:R-:W-:-:S04]  /*2b90*/  ISETP.LT.U32.AND.EX P0, PT, RZ, UR13, !P0, P1 ;  /* 0x0000000dff007c0c */ /* 0x000fc8000c701110 */
[----:B------:R-:W-:Y:S01]  /*2ba0*/  ISETP.GT.AND P0, PT, R13, -0x1, P0 ;  /* 0xffffffff0d00780c */ /* 0x000fe20000704270 */
[----:B------:R-:W-:-:S12]  /*2bb0*/  BRA.U UP0, `(.L_x_121) ;  /* 0x0000001100c07547 */ /* 0x000fd8000b800000 */
[----:B------:R-:W0:Y:S01]  /*2bc0*/  LDCU.64 UR8, c[0x0][0x410] ;  /* 0x00008200ff0877ac */ /* 0x000e220008000a00 */
[----:B------:R-:W-:Y:S01]  /*2bd0*/  IMAD.MOV.U32 R38, RZ, RZ, RZ ;  /* 0x000000ffff267224 */ /* 0x000fe200078e00ff */
[----:B------:R-:W1:Y:S01]  /*2be0*/  LDCU.64 UR6, c[0x0][0x3f0] ;  /* 0x00007e00ff0677ac */ /* 0x000e620008000a00 */
[----:B0-----:R-:W-:-:S04]  /*2bf0*/  UISETP.GE.U32.AND UP0, UPT, UR8, 0x4, UPT ;  /* 0x000000040800788c */ /* 0x001fc8000bf06070 */
[----:B------:R-:W-:Y:S02]  /*2c00*/  UISETP.GE.U32.AND.EX UP0, UPT, UR9, URZ, UPT, UP0 ;  /* 0x000000ff0900728c */ /* 0x000fe4000bf06100 */
[----:B-1----:R-:W-:-:S03]  /*2c10*/  ULEA UR12, UP1, UR5, UR6, 0x2 ;  /* 0x00000006050c7291 */ /* 0x002fc6000f8210ff */
[----:B------:R-:W-:Y:S01]  /*2c20*/  UMOV UR6, URZ ;  /* 0x000000ff00067c82 */ /* 0x000fe20008000000 */
[----:B------:R-:W-:-:S03]  /*2c30*/  ULEA.HI.X UR13, UR5, UR7, URZ, 0x2, UP1 ;  /* 0x00000007050d7291 */ /* 0x000fc600088f14ff */
[----:B------:R-:W-:Y:S01]  /*2c40*/  UMOV UR7, URZ ;  /* 0x000000ff00077c82 */ /* 0x000fe20008000000 */
[----:B------:R-:W-:Y:S08]  /*2c50*/  BRA.U !UP0, `(.L_x_122) ;  /* 0x0000000908487547 */ /* 0x000ff0000b800000 */
[----:B------:R-:W-:Y:S01]  /*2c60*/  HFMA2 R38, -RZ, RZ, 0, 0 ;  /* 0x00000000ff267431 */ /* 0x000fe200000001ff */
[----:B------:R-:W0:Y:S01]  /*2c70*/  LDCU UR11, c[0x0][0x414] ;  /* 0x00008280ff0b77ac */ /* 0x000e220008000800 */
[----:B------:R-:W1:Y:S01]  /*2c80*/  LDCU.64 UR18, c[0x0][0x3a8] ;  /* 0x00007500ff1277ac */ /* 0x000e620008000a00 */
[----:B------:R-:W2:Y:S01]  /*2c90*/  LDCU.64 UR20, c[0x0][0x380] ;  /* 0x00007000ff1477ac */ /* 0x000ea20008000a00 */
[----:B------:R-:W-:Y:S01]  /*2ca0*/  UMOV UR6, URZ ;  /* 0x000000ff00067c82 */ /* 0x000fe20008000000 */
[----:B------:R-:W-:-:S05]  /*2cb0*/  UMOV UR7, URZ ;  /* 0x000000ff00077c82 */ /* 0x000fca0008000000 */
.L_x_125:
[----:B------:R-:W3:Y:S01]  /*2cc0*/  @P0 LDC.64 R16, c[0x0][0x3a8] ;  /* 0x0000ea00ff100b82 */ /* 0x000ee20000000a00 */
[----:B------:R-:W-:Y:S01]  /*2cd0*/  @P0 IADD3 R37, P1, PT, R20, UR6, RZ ;  /* 0x0000000614250c10 */ /* 0x000fe2000ff3e0ff */
[----:B------:R-:W4:Y:S01]  /*2ce0*/  LDCU.64 UR22, c[0x0][0x3c8] ;  /* 0x00007900ff1677ac */ /* 0x000f220008000a00 */
[----:B------:R-:W-:Y:S01]  /*2cf0*/  @P0 MOV R46, R42 ;  /* 0x0000002a002e0202 */ /* 0x000fe20000000f00 */
[----:B------:R-:W-:Y:S01]  /*2d00*/  BSSY.RECONVERGENT B0, `(.L_x_123) ;  /* 0x0000029000007945 */ /* 0x000fe20003800200 */
[----:B------:R-:W-:Y:S02]  /*2d10*/  @P0 IADD3.X R39, PT, PT, R7, UR7, RZ, P1, !PT ;  /* 0x0000000707270c10 */ /* 0x000fe40008ffe4ff */
[----:B------:R-:W-:Y:S01]  /*2d20*/  @P0 MOV R47, RZ ;  /* 0x000000ff002f0202 */ /* 0x000fe20000000f00 */
[----:B------:R-:W5:Y:S08]  /*2d30*/  @P0 LDC.64 R12, c[0x0][0x380] ;  /* 0x0000e000ff0c0b82 */ /* 0x000f700000000a00 */
[----:B------:R-:W0:Y:S01]  /*2d40*/  @P0 LDC.64 R14, c[0x0][0x3a8] ;  /* 0x0000ea00ff0e0b82 */ /* 0x000e220000000a00 */
[----:B----4-:R-:W-:Y:S01]  /*2d50*/  IMAD.U32 R49, RZ, RZ, UR23 ;  /* 0x00000017ff317e24 */ /* 0x010fe2000f8e00ff */
[----:B------:R-:W-:Y:S01]  /*2d60*/  MOV R52, UR22 ;  /* 0x0000001600347c02 */ /* 0x000fe20008000f00 */
[----:B------:R-:W-:-:S02]  /*2d70*/  IMAD.U32 R53, RZ, RZ, UR23 ;  /* 0x00000017ff357e24 */ /* 0x000fc4000f8e00ff */
[-C--:B---3--:R-:W-:Y:S01]  /*2d80*/  @P0 IMAD R36, R39, R16.reuse, RZ ;  /* 0x0000001027240224 */ /* 0x088fe200078e02ff */
[----:B------:R-:W-:Y:S01]  /*2d90*/  @P0 IADD3 R39, P1, PT, R22, UR6, RZ ;  /* 0x0000000616270c10 */ /* 0x000fe2000ff3e0ff */
[----:B------:R-:W-:-:S04]  /*2da0*/  @P0 IMAD.WIDE.U32 R46, R37, R16, R46 ;  /* 0x00000010252e0225 */ /* 0x000fc800078e002e */
[----:B------:R-:W-:Y:S01]  /*2db0*/  @P0 IMAD R37, R37, R17, R36 ;  /* 0x0000001125250224 */ /* 0x000fe200078e0224 */
[----:B------:R-:W-:Y:S01]  /*2dc0*/  @P0 MOV R36, R42 ;  /* 0x0000002a00240202 */ /* 0x000fe20000000f00 */
[----:B------:R-:W3:Y:S03]  /*2dd0*/  @P0 LDC.64 R16, c[0x0][0x380] ;  /* 0x0000e000ff100b82 */ /* 0x000ee60000000a00 */
[----:B------:R-:W-:-:S05]  /*2de0*/  @P0 IADD3 R37, PT, PT, R47, R37, RZ ;  /* 0x000000252f250210 */ /* 0x000fca0007ffe0ff */
[----:B-----5:R-:W-:-:S04]  /*2df0*/  @P0 IMAD R37, R37, R12, RZ ;  /* 0x0000000c25250224 */ /* 0x020fc800078e02ff */
[----:B------:R-:W-:Y:S01]  /*2e00*/  @P0 IMAD R37, R46, R13, R37 ;  /* 0x0000000d2e250224 */ /* 0x000fe200078e0225 */
[----:B------:R-:W-:Y:S01]  /*2e10*/  @P0 IADD3.X R13, PT, PT, R6, UR7, RZ, P1, !PT ;  /* 0x00000007060d0c10 */ /* 0x000fe20008ffe4ff */
[----:B------:R-:W-:-:S04]  /*2e20*/  @P0 IMAD.WIDE.U32 R46, R46, R12, R40 ;  /* 0x0000000c2e2e0225 */ /* 0x000fc800078e0028 */
[----:B0-----:R-:W-:Y:S01]  /*2e30*/  @P0 IMAD R12, R13, R14, RZ ;  /* 0x0000000e0d0c0224 */ /* 0x001fe200078e02ff */
[----:B------:R-:W-:Y:S02]  /*2e40*/  @P0 IADD3 R49, PT, PT, R47, R37, RZ ;  /* 0x000000252f310210 */ /* 0x000fe40007ffe0ff */
[----:B------:R-:W-:-:S03]  /*2e50*/  @P0 MOV R37, RZ ;  /* 0x000000ff00250202 */ /* 0x000fc60000000f00 */
[----:B------:R-:W-:-:S04]  /*2e60*/  @P0 IMAD.WIDE.U32 R36, R39, R14, R36 ;  /* 0x0000000e27240225 */ /* 0x000fc800078e0024 */
[----:B------:R-:W-:Y:S01]  /*2e70*/  @P0 IMAD R39, R39, R15, R12 ;  /* 0x0000000f27270224 */ /* 0x000fe200078e020c */
[----:B------:R-:W-:Y:S06]  /*2e80*/  @!P0 BRA `(.L_x_124) ;  /* 0x0000000000408947 */ /* 0x000fec0003800000 */
[----:B------:R-:W0:Y:S02]  /*2e90*/  LDC.64 R12, c[0x0][0x3b8] ;  /* 0x0000ee00ff0c7b82 */ /* 0x000e240000000a00 */
[----:B0-----:R-:W-:-:S04]  /*2ea0*/  IMAD R14, R45, R12, RZ ;  /* 0x0000000c2d0e7224 */ /* 0x001fc800078e02ff */
[C---:B------:R-:W-:Y:S02]  /*2eb0*/  IMAD R13, R44.reuse, R13, R14 ;  /* 0x0000000d2c0d7224 */ /* 0x040fe400078e020e */
[----:B------:R-:W-:-:S05]  /*2ec0*/  IMAD.WIDE.U32 R14, R44, R12, UR6 ;  /* 0x000000062c0e7e25 */ /* 0x000fca000f8e000c */
[----:B------:R-:W-:-:S05]  /*2ed0*/  IADD3 R12, PT, PT, R13, R15, RZ ;  /* 0x0000000f0d0c7210 */ /* 0x000fca0007ffe0ff */
[----:B-1----:R-:W-:Y:S01]  /*2ee0*/  IMAD R13, R12, UR18, RZ ;  /* 0x000000120c0d7c24 */ /* 0x002fe2000f8e02ff */
[----:B------:R-:W-:-:S03]  /*2ef0*/  MOV R12, R42 ;  /* 0x0000002a000c7202 */ /* 0x000fc60000000f00 */
[----:B------:R-:W-:Y:S02]  /*2f00*/  IMAD R15, R14, UR19, R13 ;  /* 0x000000130e0f7c24 */ /* 0x000fe4000f8e020d */
[----:B------:R-:W-:-:S03]  /*2f10*/  HFMA2 R13, -RZ, RZ, 0, 0 ;  /* 0x00000000ff0d7431 */ /* 0x000fc600000001ff */
[----:B------:R-:W-:-:S05]  /*2f20*/  IMAD.WIDE.U32 R12, R14, UR18, R12 ;  /* 0x000000120e0c7c25 */ /* 0x000fca000f8e000c */
[----:B------:R-:W-:-:S05]  /*2f30*/  IADD3 R13, PT, PT, R13, R15, RZ ;  /* 0x0000000f0d0d7210 */ /* 0x000fca0007ffe0ff */
[----:B--2---:R-:W-:-:S04]  /*2f40*/  IMAD R13, R13, UR20, RZ ;  /* 0x000000140d0d7c24 */ /* 0x004fc8000f8e02ff */
[C---:B------:R-:W-:Y:S02]  /*2f50*/  IMAD R53, R12.reuse, UR21, R13 ;  /* 0x000000150c357c24 */ /* 0x040fe4000f8e020d */
[----:B------:R-:W-:-:S04]  /*2f60*/  IMAD.WIDE.U32 R12, R12, UR20, R40 ;  /* 0x000000140c0c7c25 */ /* 0x000fc8000f8e0028 */
[----:B------:R-:W-:Y:S01]  /*2f70*/  IMAD.IADD R53, R13, 0x1, R53 ;  /* 0x000000010d357824 */ /* 0x000fe200078e0235 */
[----:B------:R-:W-:-:S07]  /*2f80*/  MOV R52, R12 ;  /* 0x0000000c00347202 */ /* 0x000fce0000000f00 */
.L_x_124:
[----:B-12---:R-:W-:Y:S05]  /*2f90*/  BSYNC.RECONVERGENT B0 ;  /* 0x0000000000007941 */ /* 0x006fea0003800200 */
.L_x_123:
[----:B------:R-:W0:Y:S01]  /*2fa0*/  LDC.64 R12, c[0x0][0x408] ;  /* 0x00010200ff0c7b82 */ /* 0x000e220000000a00 */
[----:B------:R-:W-:Y:S02]  /*2fb0*/  @P0 IADD3 R39, PT, PT, R37, R39, RZ ;  /* 0x0000002725270210 */ /* 0x000fe40007ffe0ff */
[----:B------:R-:W-:-:S05]  /*2fc0*/  MOV R48, UR22 ;  /* 0x0000001600307c02 */ /* 0x000fca0008000f00 */
[----:B------:R-:W1:Y:S01]  /*2fd0*/  LDC.64 R14, c[0x0][0x3f8] ;  /* 0x0000fe00ff0e7b82 */ /* 0x000e620000000a00 */
[----:B---3--:R-:W-:Y:S01]  /*2fe0*/  @P0 IMAD R37, R39, R16, RZ ;  /* 0x0000001027250224 */ /* 0x008fe200078e02ff */
[----:B------:R-:W-:Y:S01]  /*2ff0*/  @P0 MOV R48, R46 ;  /* 0x0000002e00300202 */ /* 0x000fe20000000f00 */
[----:B------:R-:W-:Y:S01]  /*3000*/  IMAD.U32 R47, RZ, RZ, UR23 ;  /* 0x00000017ff2f7e24 */ /* 0x000fe2000f8e00ff */
[----:B------:R-:W-:Y:S01]  /*3010*/  UMOV UR8, UR4 ;  /* 0x0000000400087c82 */ /* 0x000fe20008000000 */
[C---:B------:R-:W-:Y:S01]  /*3020*/  @P0 IMAD R37, R36.reuse, R17, R37 ;  /* 0x0000001124250224 */ /* 0x040fe200078e0225 */
[----:B------:R-:W-:Y:S01]  /*3030*/  UMOV UR9, URZ ;  /* 0x000000ff00097c82 */ /* 0x000fe20008000000 */
[----:B------:R-:W-:Y:S01]  /*3040*/  @P0 IMAD.WIDE.U32 R16, R36, R16, R40 ;  /* 0x0000001024100225 */ /* 0x000fe200078e0028 */
[----:B------:R-:W-:Y:S01]  /*3050*/  MOV R46, UR22 ;  /* 0x00000016002e7c02 */ /* 0x000fe20008000f00 */
[----:B------:R1:W2:Y:S03]  /*3060*/  LDG.E R50, desc[UR14][R48.64] ;  /* 0x0000000e30327981 */ /* 0x0002a6000c1e1900 */
[----:B------:R-:W-:Y:S01]  /*3070*/  @P0 IADD3 R47, PT, PT, R17, R37, RZ ;  /* 0x00000025112f0210 */ /* 0x000fe20007ffe0ff */
[----:B------:R3:W4:Y:S01]  /*3080*/  LDG.E R39, desc[UR14][R52.64] ;  /* 0x0000000e34277981 */ /* 0x000722000c1e1900 */
[C---:B0-----:R-:W-:Y:S01]  /*3090*/  IMAD R17, R12.reuse, UR7, RZ ;  /* 0x000000070c117c24 */ /* 0x041fe2000f8e02ff */
[----:B------:R-:W-:Y:S01]  /*30a0*/  @P0 MOV R46, R16 ;  /* 0x00000010002e0202 */ /* 0x000fe20000000f00 */
[----:B------:R-:W-:-:S04]  /*30b0*/  IMAD.WIDE.U32 R36, R12, UR6, R8 ;  /* 0x000000060c247c25 */ /* 0x000fc8000f8e0008 */
[----:B------:R-:W-:Y:S01]  /*30c0*/  IMAD R51, R13, UR6, R17 ;  /* 0x000000060d337c24 */ /* 0x000fe2000f8e0211 */
[----:B------:R0:W5:Y:S01]  /*30d0*/  LDG.E R46, desc[UR14][R46.64] ;  /* 0x0000000e2e2e7981 */ /* 0x000162000c1e1900 */
[----:B------:R-:W3:Y:S03]  /*30e0*/  LDC.64 R16, c[0x0][0x3d0] ;  /* 0x0000f400ff107b82 */ /* 0x000ee60000000a00 */
[----:B------:R-:W-:-:S05]  /*30f0*/  IADD3 R37, PT, PT, R37, R51, RZ ;  /* 0x0000003325257210 */ /* 0x000fca0007ffe0ff */
[----:B-1----:R-:W-:-:S04]  /*3100*/  IMAD R48, R37, R14, RZ ;  /* 0x0000000e25307224 */ /* 0x002fc800078e02ff */
[C---:B------:R-:W-:Y:S02]  /*3110*/  IMAD R51, R36.reuse, R15, R48 ;  /* 0x0000000f24337224 */ /* 0x040fe400078e0230 */
[----:B------:R-:W-:-:S04]  /*3120*/  IMAD.WIDE.U32 R48, R36, R14, UR8 ;  /* 0x0000000824307e25 */ /* 0x000fc8000f8e000e */
[----:B------:R-:W-:-:S04]  /*3130*/  IMAD.IADD R49, R49, 0x1, R51 ;  /* 0x0000000131317824 */ /* 0x000fc800078e0233 */
[----:B---3--:R-:W-:-:S04]  /*3140*/  IMAD R49, R49, R16, RZ ;  /* 0x0000001031317224 */ /* 0x008fc800078e02ff */
[C---:B------:R-:W-:Y:S02]  /*3150*/  IMAD R53, R48.reuse, R17, R49 ;  /* 0x0000001130357224 */ /* 0x040fe400078e0231 */
[----:B------:R-:W-:-:S05]  /*3160*/  IMAD.WIDE.U32 R48, R48, R16, UR12 ;  /* 0x0000000c30307e25 */ /* 0x000fca000f8e0010 */
[----:B------:R-:W-:-:S05]  /*3170*/  IADD3 R49, PT, PT, R49, R53, RZ ;  /* 0x0000003531317210 */ /* 0x000fca0007ffe0ff */
[----:B------:R-:W4:Y:S01]  /*3180*/  LDG.E R48, desc[UR14][R48.64] ;  /* 0x0000000e30307981 */ /* 0x000f22000c1e1900 */
[----:B------:R-:W-:-:S04]  /*3190*/  IADD3 R51, P1, PT, R36, R12, RZ ;  /* 0x0000000c24337210 */ /* 0x000fc80007f3e0ff */
[----:B0-----:R-:W-:-:S05]  /*31a0*/  IADD3.X R47, PT, PT, R37, R13, RZ, P1, !PT ;  /* 0x0000000d252f7210 */ /* 0x001fca0000ffe4ff */
[----:B------:R-:W-:-:S04]  /*31b0*/  IMAD R36, R47, R14, RZ ;  /* 0x0000000e2f247224 */ /* 0x000fc800078e02ff */
[C---:B------:R-:W-:Y:S02]  /*31c0*/  IMAD R53, R51.reuse, R15, R36 ;  /* 0x0000000f33357224 */ /* 0x040fe400078e0224 */
[C---:B------:R-:W-:Y:S01]  /*31d0*/  IMAD.WIDE.U32 R36, R51.reuse, R14, UR8 ;  /* 0x0000000833247e25 */ /* 0x040fe2000f8e000e */
[----:B------:R-:W-:-:S04]  /*31e0*/  IADD3 R51, P1, PT, R51, R12, RZ ;  /* 0x0000000c33337210 */ /* 0x000fc80007f3e0ff */
[----:B------:R-:W-:Y:S01]  /*31f0*/  IADD3 R37, PT, PT, R37, R53, RZ ;  /* 0x0000003525257210 */ /* 0x000fe20007ffe0ff */
[----:B------:R-:W-:-:S04]  /*3200*/  IMAD.X R47, R47, 0x1, R13, P1 ;  /* 0x000000012f2f7824 */ /* 0x000fc800008e060d */
[----:B------:R-:W-:-:S04]  /*3210*/  IMAD R37, R37, R16, RZ ;  /* 0x0000001025257224 */ /* 0x000fc800078e02ff */
[C---:B------:R-:W-:Y:S02]  /*3220*/  IMAD R53, R36.reuse, R17, R37 ;  /* 0x0000001124357224 */ /* 0x040fe400078e0225 */
[----:B------:R-:W-:-:S05]  /*3230*/  IMAD.WIDE.U32 R36, R36, R16, UR12 ;  /* 0x0000000c24247e25 */ /* 0x000fca000f8e0010 */
[----:B------:R-:W-:-:S05]  /*3240*/  IADD3 R37, PT, PT, R37, R53, RZ ;  /* 0x0000003525257210 */ /* 0x000fca0007ffe0ff */
[----:B------:R-:W2:Y:S01]  /*3250*/  LDG.E R36, desc[UR14][R36.64] ;  /* 0x0000000e24247981 */ /* 0x000ea2000c1e1900 */
[----:B----4-:R-:W-:Y:S01]  /*3260*/  FFMA R39, R39, R48, R38 ;  /* 0x0000003027277223 */ /* 0x010fe20000000026 */
[-C--:B------:R-:W-:Y:S02]  /*3270*/  IMAD R38, R47, R14.reuse, RZ ;  /* 0x0000000e2f267224 */ /* 0x080fe400078e02ff */
[----:B------:R-:W-:-:S04]  /*3280*/  IMAD.WIDE.U32 R48, R51, R14, UR8 ;  /* 0x0000000833307e25 */ /* 0x000fc8000f8e000e */
[----:B------:R-:W-:-:S05]  /*3290*/  IMAD R53, R51, R15, R38 ;  /* 0x0000000f33357224 */ /* 0x000fca00078e0226 */
[----:B------:R-:W-:-:S05]  /*32a0*/  IADD3 R49, PT, PT, R49, R53, RZ ;  /* 0x0000003531317210 */ /* 0x000fca0007ffe0ff */
[----:B------:R-:W-:-:S04]  /*32b0*/  IMAD R49, R49, R16, RZ ;  /* 0x0000001031317224 */ /* 0x000fc800078e02ff */
[C---:B------:R-:W-:Y:S02]  /*32c0*/  IMAD R53, R48.reuse, R17, R49 ;  /* 0x0000001130357224 */ /* 0x040fe400078e0231 */
[----:B------:R-:W-:-:S05]  /*32d0*/  IMAD.WIDE.U32 R48, R48, R16, UR12 ;  /* 0x0000000c30307e25 */ /* 0x000fca000f8e0010 */
[----:B------:R-:W-:-:S05]  /*32e0*/  IADD3 R49, PT, PT, R49, R53, RZ ;  /* 0x0000003531317210 */ /* 0x000fca0007ffe0ff */
[----:B------:R0:W5:Y:S01]  /*32f0*/  LDG.E R48, desc[UR14][R48.64] ;  /* 0x0000000e30307981 */ /* 0x000162000c1e1900 */
[----:B--2---:R-:W-:Y:S02]  /*3300*/  FFMA R39, R50, R36, R39 ;  /* 0x0000002432277223 */ /* 0x004fe40000000027 */
[----:B------:R-:W1:Y:S01]  /*3310*/  @P0 LDC.64 R36, c[0x0][0x3a8] ;  /* 0x0000ea00ff240b82 */ /* 0x000e620000000a00 */
[----:B------:R-:W-:Y:S02]  /*3320*/  @P0 IADD3 R53, P1, PT, R24, UR6, RZ ;  /* 0x0000000618350c10 */ /* 0x000fe4000ff3e0ff */
[----:B------:R-:W-:Y:S02]  /*3330*/  IADD3 R51, P2, PT, R51, R12, RZ ;  /* 0x0000000c33337210 */ /* 0x000fe40007f5e0ff */
[----:B------:R-:W-:Y:S02]  /*3340*/  @P0 IADD3.X R12, PT, PT, R5, UR7, RZ, P1, !PT ;  /* 0x00000007050c0c10 */ /* 0x000fe40008ffe4ff */
[----:B------:R-:W-:Y:S01]  /*3350*/  IADD3.X R47, PT, PT, R47, R13, RZ, P2, !PT ;  /* 0x0000000d2f2f7210 */ /* 0x000fe200017fe4ff */
[----:B------:R-:W-:-:S02]  /*3360*/  @P0 IMAD.MOV.U32 R13, RZ, RZ, RZ ;  /* 0x000000ffff0d0224 */ /* 0x000fc400078e00ff */
[----:B-1----:R-:W-:-:S04]  /*3370*/  @P0 IMAD R12, R12, R36, RZ ;  /* 0x000000240c0c0224 */ /* 0x002fc800078e02ff */
[----:B------:R-:W-:Y:S01]  /*3380*/  @P0 IMAD R37, R53, R37, R12 ;  /* 0x0000002535250224 */ /* 0x000fe200078e020c */
[----:B------:R-:W-:-:S05]  /*3390*/  @P0 MOV R12, R42 ;  /* 0x0000002a000c0202 */ /* 0x000fca0000000f00 */
[----:B------:R-:W-:-:S04]  /*33a0*/  @P0 IMAD.WIDE.U32 R12, R53, R36, R12 ;  /* 0x00000024350c0225 */ /* 0x000fc800078e000c */
[----:B------:R-:W-:Y:S01]  /*33b0*/  IMAD R36, R47, R14, RZ ;  /* 0x0000000e2f247224 */ /* 0x000fe200078e02ff */
[----:B------:R-:W-:-:S03]  /*33c0*/  @P0 IADD3 R13, PT, PT, R13, R37, RZ ;  /* 0x000000250d0d0210 */ /* 0x000fc60007ffe0ff */
[C---:B0-----:R-:W-:Y:S02]  /*33d0*/  IMAD R49, R51.reuse, R15, R36 ;  /* 0x0000000f33317224 */ /* 0x041fe400078e0224 */
[----:B------:R-:W-:-:S04]  /*33e0*/  IMAD.WIDE.U32 R14, R51, R14, UR8 ;  /* 0x00000008330e7e25 */ /* 0x000fc8000f8e000e */
[----:B-----5:R-:W-:Y:S02]  /*33f0*/  FFMA R46, R46, R48, R39 ;  /* 0x000000302e2e7223 */ /* 0x020fe40000000027 */
[----:B------:R-:W0:Y:S02]  /*3400*/  @P0 LDC.64 R38, c[0x0][0x380] ;  /* 0x0000e000ff260b82 */ /* 0x000e240000000a00 */
[-C--:B0-----:R-:W-:Y:S01]  /*3410*/  @P0 IMAD R47, R13, R38.reuse, RZ ;  /* 0x000000260d2f0224 */ /* 0x081fe200078e02ff */
[----:B------:R-:W-:Y:S01]  /*3420*/  IADD3 R13, PT, PT, R15, R49, RZ ;  /* 0x000000310f0d7210 */ /* 0x000fe20007ffe0ff */
[----:B------:R-:W-:-:S04]  /*3430*/  @P0 IMAD.WIDE.U32 R36, R12, R38, R40 ;  /* 0x000000260c240225 */ /* 0x000fc800078e0028 */
[----:B------:R-:W-:Y:S02]  /*3440*/  @P0 IMAD R39, R12, R39, R47 ;  /* 0x000000270c270224 */ /* 0x000fe400078e022f */
[-C--:B------:R-:W-:Y:S01]  /*3450*/  IMAD R47, R13, R16.reuse, RZ ;  /* 0x000000100d2f7224 */ /* 0x080fe200078e02ff */
[----:B------:R-:W-:Y:S01]  /*3460*/  MOV R38, UR22 ;  /* 0x0000001600267c02 */ /* 0x000fe20008000f00 */
[----:B------:R-:W-:Y:S01]  /*3470*/  IMAD.WIDE.U32 R12, R14, R16, UR12 ;  /* 0x0000000c0e0c7e25 */ /* 0x000fe2000f8e0010 */
[----:B------:R-:W-:-:S03]  /*3480*/  MOV R15, UR23 ;  /* 0x00000017000f7c02 */ /* 0x000fc60008000f00 */
[----:B------:R-:W-:Y:S02]  /*3490*/  IMAD R47, R14, R17, R47 ;  /* 0x000000110e2f7224 */ /* 0x000fe400078e022f */
[----:B------:R-:W-:Y:S01]  /*34a0*/  @P0 IMAD.MOV.U32 R38, RZ, RZ, R36 ;  /* 0x000000ffff260224 */ /* 0x000fe200078e0024 */
[----:B------:R-:W-:Y:S02]  /*34b0*/  @P0 IADD3 R15, PT, PT, R37, R39, RZ ;  /* 0x00000027250f0210 */ /* 0x000fe40007ffe0ff */
[----:B------:R-:W-:Y:S02]  /*34c0*/  IADD3 R13, PT, PT, R13, R47, RZ ;  /* 0x0000002f0d0d7210 */ /* 0x000fe40007ffe0ff */
[----:B------:R-:W-:-:S03]  /*34d0*/  MOV R14, R38 ;  /* 0x00000026000e7202 */ /* 0x000fc60000000f00 */
[----:B------:R-:W2:Y:S04]  /*34e0*/  LDG.E R12, desc[UR14][R12.64] ;  /* 0x0000000e0c0c7981 */ /* 0x000ea8000c1e1900 */
[----:B------:R-:W2:Y:S01]  /*34f0*/  LDG.E R15, desc[UR14][R14.64] ;  /* 0x0000000e0e0f7981 */ /* 0x000ea2000c1e1900 */
[----:B------:R-:W-:-:S04]  /*3500*/  UIADD3 UR6, UP0, UPT, UR6, 0x4, URZ ;  /* 0x0000000406067890 */ /* 0x000fc8000ff1e0ff */
[----:B------:R-:W-:Y:S02]  /*3510*/  UIADD3.X UR7, UPT, UPT, URZ, UR7, URZ, UP0, !UPT ;  /* 0x00000007ff077290 */ /* 0x000fe400087fe4ff */
[----:B------:R-:W-:-:S04]  /*3520*/  UISETP.NE.U32.AND UP0, UPT, UR6, UR10, UPT ;  /* 0x0000000a0600728c */ /* 0x000fc8000bf05070 */
[----:B------:R-:W-:Y:S01]  /*3530*/  UISETP.NE.AND.EX UP0, UPT, UR7, UR11, UPT, UP0 ;  /* 0x0000000b0700728c */ /* 0x000fe2000bf05300 */
[----:B--2---:R-:W-:-:S08]  /*3540*/  FFMA R38, R15, R12, R46 ;  /* 0x0000000c0f267223 */ /* 0x004fd0000000002e */
[----:B------:R-:W-:Y:S05]  /*3550*/  BRA.U UP0, `(.L_x_125) ;  /* 0xfffffff500d87547 */ /* 0x000fea000b83ffff */
[----:B------:R-:W0:Y:S01]  /*3560*/  LDCU UR7, c[0x0][0x414] ;  /* 0x00008280ff0777ac */ /* 0x000e220008000800 */
[----:B------:R-:W-:-:S05]  /*3570*/  UMOV UR6, UR10 ;  /* 0x0000000a00067c82 */ /* 0x000fca0008000000 */
.L_x_122:
[----:B------:R-:W1:Y:S02]  /*3580*/  LDCU UR11, c[0x0][0x410] ;  /* 0x00008200ff0b77ac */ /* 0x000e640008000800 */
[----:B-1----:R-:W-:-:S04]  /*3590*/  ULOP3.LUT UR8, UR11, 0x3, URZ, 0xc0, !UPT ;  /* 0x000000030b087892 */ /* 0x002fc8000f8ec0ff */
        /* <DEDUP_REMOVED lines=8> */
[----:B------:R-:W1:Y:S01]  /*3620*/  LDCU.64 UR8, c[0x0][0x3c8] ;  /* 0x00007900ff0877ac */ /* 0x000e620008000a00 */
[----:B------:R-:W2:Y:S01]  /*3630*/  @P0 LDC.64 R14, c[0x0][0x3b8] ;  /* 0x0000ee00ff0e0b82 */ /* 0x000ea20000000a00 */
[----:B------:R-:W-:Y:S07]  /*3640*/  BSSY.RECONVERGENT B0, `(.L_x_128) ;  /* 0x0000016000007945 */ /* 0x000fee0003800200 */
[----:B------:R-:W3:Y:S01]  /*3650*/  @P0 LDC.64 R12, c[0x0][0x3a8] ;  /* 0x0000ea00ff0c0b82 */ /* 0x000ee20000000a00 */
[----:B-1----:R-:W-:Y:S01]  /*3660*/  MOV R36, UR8 ;  /* 0x0000000800247c02 */ /* 0x002fe20008000f00 */
[----:B------:R-:W-:Y:S01]  /*3670*/  IMAD.U32 R37, RZ, RZ, UR9 ;  /* 0x00000009ff257e24 */ /* 0x000fe2000f8e00ff */
[----:B------:R-:W-:Y:S06]  /*3680*/  @!P0 BRA `(.L_x_129) ;  /* 0x0000000000448947 */ /* 0x000fec0003800000 */
[----:B------:R-:W1:Y:S01]  /*3690*/  LDC.64 R16, c[0x0][0x3b8] ;  /* 0x0000ee00ff107b82 */ /* 0x000e620000000a00 */
[----:B------:R-:W4:Y:S01]  /*36a0*/  LDCU.64 UR8, c[0x0][0x3a8] ;  /* 0x00007500ff0877ac */ /* 0x000f220008000a00 */
[----:B------:R-:W5:Y:S01]  /*36b0*/  LDCU.64 UR18, c[0x0][0x380] ;  /* 0x00007000ff1277ac */ /* 0x000f620008000a00 */
[-C--:B-1----:R-:W-:Y:S02]  /*36c0*/  IMAD R39, R45, R16.reuse, RZ ;  /* 0x000000102d277224 */ /* 0x082fe400078e02ff */
[----:B0-----:R-:W-:-:S04]  /*36d0*/  IMAD.WIDE.U32 R36, R44, R16, UR6 ;  /* 0x000000062c247e25 */ /* 0x001fc8000f8e0010 */
[----:B------:R-:W-:-:S05]  /*36e0*/  IMAD R17, R44, R17, R39 ;  /* 0x000000112c117224 */ /* 0x000fca00078e0227 */
[----:B------:R-:W-:Y:S01]  /*36f0*/  IADD3 R16, PT, PT, R17, R37, RZ ;  /* 0x0000002511107210 */ /* 0x000fe20007ffe0ff */
[----:B------:R-:W-:-:S04]  /*3700*/  HFMA2 R17, -RZ, RZ, 0, 0 ;  /* 0x00000000ff117431 */ /* 0x000fc800000001ff */
[----:B----4-:R-:W-:Y:S01]  /*3710*/  IMAD R37, R16, UR8, RZ ;  /* 0x0000000810257c24 */ /* 0x010fe2000f8e02ff */
[----:B------:R-:W-:-:S03]  /*3720*/  MOV R16, R42 ;  /* 0x0000002a00107202 */ /* 0x000fc60000000f00 */
[C---:B------:R-:W-:Y:S02]  /*3730*/  IMAD R37, R36.reuse, UR9, R37 ;  /* 0x0000000924257c24 */ /* 0x040fe4000f8e0225 */
[----:B------:R-:W-:-:S05]  /*3740*/  IMAD.WIDE.U32 R16, R36, UR8, R16 ;  /* 0x0000000824107c25 */ /* 0x000fca000f8e0010 */
[----:B------:R-:W-:Y:S01]  /*3750*/  IADD3 R17, PT, PT, R17, R37, RZ ;  /* 0x0000002511117210 */ /* 0x000fe20007ffe0ff */
[----:B-----5:R-:W-:-:S04]  /*3760*/  IMAD.WIDE.U32 R36, R16, UR18, R40 ;  /* 0x0000001210247c25 */ /* 0x020fc8000f8e0028 */
[----:B------:R-:W-:-:S04]  /*3770*/  IMAD R17, R17, UR18, RZ ;  /* 0x0000001211117c24 */ /* 0x000fc8000f8e02ff */
[----:B------:R-:W-:-:S04]  /*3780*/  IMAD R17, R16, UR19, R17 ;  /* 0x0000001310117c24 */ /* 0x000fc8000f8e0211 */
[----:B------:R-:W-:-:S07]  /*3790*/  IMAD.IADD R37, R37, 0x1, R17 ;  /* 0x0000000125257824 */ /* 0x000fce00078e0211 */
.L_x_129:
[----:B0-----:R-:W-:Y:S05]  /*37a0*/  BSYNC.RECONVERGENT B0 ;  /* 0x0000000000007941 */ /* 0x001fea0003800200 */
.L_x_128:
[----:B------:R-:W-:Y:S01]  /*37b0*/  UIADD3 UR8, UPT, UPT, UR6, 0x1, URZ ;  /* 0x0000000106087890 */ /* 0x000fe2000fffe0ff */
[----:B--2---:R-:W-:Y:S01]  /*37c0*/  @P0 IMAD R17, R45, R14, RZ ;  /* 0x0000000e2d110224 */ /* 0x004fe200078e02ff */
[----:B------:R-:W-:Y:S01]  /*37d0*/  @P0 MOV R46, R42 ;  /* 0x0000002a002e0202 */ /* 0x000fe20000000f00 */
[----:B------:R-:W-:Y:S01]  /*37e0*/  @P0 IMAD.MOV.U32 R47, RZ, RZ, RZ ;  /* 0x000000ffff2f0224 */ /* 0x000fe200078e00ff */
[----:B------:R-:W0:Y:S01]  /*37f0*/  LDCU.64 UR18, c[0x0][0x3c8] ;  /* 0x00007900ff1277ac */ /* 0x000e220008000a00 */
[----:B------:R-:W-:Y:S01]  /*3800*/  @P0 IMAD R39, R44, R15, R17 ;  /* 0x0000000f2c270224 */ /* 0x000fe200078e0211 */
[----:B------:R-:W-:Y:S01]  /*3810*/  MOV R16, UR8 ;  /* 0x0000000800107c02 */ /* 0x000fe20008000f00 */
[----:B------:R1:W2:Y:S01]  /*3820*/  LDG.E R49, desc[UR14][R36.64] ;  /* 0x0000000e24317981 */ /* 0x0002a2000c1e1900 */
[----:B------:R-:W-:-:S03]  /*3830*/  @P0 MOV R17, RZ ;  /* 0x000000ff00110202 */ /* 0x000fc60000000f00 */
[----:B------:R-:W-:-:S03]  /*3840*/  @P0 IMAD.WIDE.U32 R14, R44, R14, R16 ;  /* 0x0000000e2c0e0225 */ /* 0x000fc600078e0010 */
[----:B------:R-:W4:Y:S02]  /*3850*/  @P0 LDC.64 R16, c[0x0][0x380] ;  /* 0x0000e000ff100b82 */ /* 0x000f240000000a00 */
[----:B------:R-:W-:Y:S01]  /*3860*/  @P0 IADD3 R15, PT, PT, R39, R15, RZ ;  /* 0x0000000f270f0210 */ /* 0x000fe20007ffe0ff */
[----:B---3--:R-:W-:Y:S01]  /*3870*/  @P0 IMAD.WIDE.U32 R46, R14, R12, R46 ;  /* 0x0000000c0e2e0225 */ /* 0x008fe200078e002e */
[----:B0-----:R-:W-:-:S03]  /*3880*/  MOV R48, UR18 ;  /* 0x0000001200307c02 */ /* 0x001fc60008000f00 */
[----:B------:R-:W-:-:S04]  /*3890*/  @P0 IMAD R15, R15, R12, RZ ;  /* 0x0000000c0f0f0224 */ /* 0x000fc800078e02ff */
[----:B------:R-:W-:Y:S02]  /*38a0*/  @P0 IMAD R13, R14, R13, R15 ;  /* 0x0000000d0e0d0224 */ /* 0x000fe400078e020f */
[----:B------:R-:W0:Y:S03]  /*38b0*/  LDC.64 R14, c[0x0][0x408] ;  /* 0x00010200ff0e7b82 */ /* 0x000e260000000a00 */
[----:B------:R-:W-:-:S05]  /*38c0*/  @P0 IADD3 R13, PT, PT, R47, R13, RZ ;  /* 0x0000000d2f0d0210 */ /* 0x000fca0007ffe0ff */
[-C--:B----4-:R-:W-:Y:S02]  /*38d0*/  @P0 IMAD R39, R13, R16.reuse, RZ ;  /* 0x000000100d270224 */ /* 0x090fe400078e02ff */
[----:B------:R-:W1:Y:S02]  /*38e0*/  LDC.64 R12, c[0x0][0x408] ;  /* 0x00010200ff0c7b82 */ /* 0x000e640000000a00 */
[C---:B------:R-:W-:Y:S01]  /*38f0*/  @P0 IMAD R17, R46.reuse, R17, R39 ;  /* 0x000000112e110224 */ /* 0x040fe200078e0227 */
[----:B------:R-:W-:Y:S01]  /*3900*/  MOV R39, UR19 ;  /* 0x0000001300277c02 */ /* 0x000fe20008000f00 */
[----:B------:R-:W-:-:S04]  /*3910*/  @P0 IMAD.WIDE.U32 R46, R46, R16, R40 ;  /* 0x000000102e2e0225 */ /* 0x000fc800078e0028 */
[----:B------:R-:W-:Y:S01]  /*3920*/  @P0 IMAD.MOV.U32 R48, RZ, RZ, R46 ;  /* 0x000000ffff300224 */ /* 0x000fe200078e002e */
[----:B------:R-:W-:Y:S02]  /*3930*/  @P0 IADD3 R39, PT, PT, R47, R17, RZ ;  /* 0x000000112f270210 */ /* 0x000fe40007ffe0ff */
[----:B------:R-:W3:Y:S01]  /*3940*/  LDC.64 R16, c[0x0][0x3f8] ;  /* 0x0000fe00ff107b82 */ /* 0x000ee20000000a00 */
[----:B0-----:R-:W-:-:S04]  /*3950*/  IMAD R46, R14, UR7, RZ ;  /* 0x000000070e2e7c24 */ /* 0x001fc8000f8e02ff */
[----:B------:R-:W-:Y:S02]  /*3960*/  IMAD R15, R15, UR6, R46 ;  /* 0x000000060f0f7c24 */ /* 0x000fe4000f8e022e */
[----:B------:R-:W-:-:S05]  /*3970*/  IMAD.WIDE.U32 R46, R14, UR6, R8 ;  /* 0x000000060e2e7c25 */ /* 0x000fca000f8e0008 */
[----:B------:R-:W-:Y:S02]  /*3980*/  IADD3 R47, PT, PT, R47, R15, RZ ;  /* 0x0000000f2f2f7210 */ /* 0x000fe40007ffe0ff */
[----:B------:R-:W0:Y:S01]  /*3990*/  LDC.64 R14, c[0x0][0x3d0] ;  /* 0x0000f400ff0e7b82 */ /* 0x000e220000000a00 */
[----:B-1----:R-:W-:-:S04]  /*39a0*/  IMAD.WIDE.U32 R36, R12, UR8, R8 ;  /* 0x000000080c247c25 */ /* 0x002fc8000f8e0008 */
[----:B------:R-:W-:Y:S01]  /*39b0*/  IMAD R13, R13, UR8, R37 ;  /* 0x000000080d0d7c24 */ /* 0x000fe2000f8e0225 */
[----:B------:R-:W-:Y:S01]  /*39c0*/  UMOV UR8, UR4 ;  /* 0x0000000400087c82 */ /* 0x000fe20008000000 */
[----:B------:R-:W-:Y:S01]  /*39d0*/  UMOV UR9, URZ ;  /* 0x000000ff00097c82 */ /* 0x000fe20008000000 */
[-C--:B---3--:R-:W-:Y:S02]  /*39e0*/  IMAD R47, R47, R16.reuse, RZ ;  /* 0x000000102f2f7224 */ /* 0x088fe400078e02ff */
[-C--:B------:R-:W-:Y:S02]  /*39f0*/  IMAD R12, R13, R16.reuse, RZ ;  /* 0x000000100d0c7224 */ /* 0x080fe400078e02ff */
[C---:B------:R-:W-:Y:S02]  /*3a00*/  IMAD R13, R46.reuse, R17, R47 ;  /* 0x000000112e0d7224 */ /* 0x040fe400078e022f */
[----:B------:R-:W-:-:S04]  /*3a10*/  IMAD.WIDE.U32 R46, R46, R16, UR8 ;  /* 0x000000082e2e7e25 */ /* 0x000fc8000f8e0010 */
[C---:B------:R-:W-:Y:S01]  /*3a20*/  IMAD R51, R36.reuse, R17, R12 ;  /* 0x0000001124337224 */ /* 0x040fe200078e020c */
[----:B------:R-:W-:Y:S01]  /*3a30*/  IADD3 R37, PT, PT, R47, R13, RZ ;  /* 0x0000000d2f257210 */ /* 0x000fe20007ffe0ff */
[----:B------:R-:W-:Y:S01]  /*3a40*/  IMAD.WIDE.U32 R16, R36, R16, UR8 ;  /* 0x0000000824107e25 */ /* 0x000fe2000f8e0010 */
[----:B------:R-:W-:-:S03]  /*3a50*/  UMOV UR8, UR12 ;  /* 0x0000000c00087c82 */ /* 0x000fc60008000000 */
[-C--:B0-----:R-:W-:Y:S01]  /*3a60*/  IMAD R37, R37, R14.reuse, RZ ;  /* 0x0000000e25257224 */ /* 0x081fe200078e02ff */
[----:B------:R-:W-:Y:S01]  /*3a70*/  IADD3 R13, PT, PT, R17, R51, RZ ;  /* 0x00000033110d7210 */ /* 0x000fe20007ffe0ff */
[----:B------:R-:W-:Y:S02]  /*3a80*/  UMOV UR9, UR13 ;  /* 0x0000000d00097c82 */ /* 0x000fe40008000000 */
[C---:B------:R-:W-:Y:S02]  /*3a90*/  IMAD R37, R46.reuse, R15, R37 ;  /* 0x0000000f2e257224 */ /* 0x040fe400078e0225 */
[-C--:B------:R-:W-:Y:S02]  /*3aa0*/  IMAD R13, R13, R14.reuse, RZ ;  /* 0x0000000e0d0d7224 */ /* 0x080fe400078e02ff */
[----:B------:R-:W-:-:S04]  /*3ab0*/  IMAD.WIDE.U32 R46, R46, R14, UR8 ;  /* 0x000000082e2e7e25 */ /* 0x000fc8000f8e000e */
[C---:B------:R-:W-:Y:S01]  /*3ac0*/  IMAD R13, R16.reuse, R15, R13 ;  /* 0x0000000f100d7224 */ /* 0x040fe200078e020d */
[----:B------:R-:W-:Y:S01]  /*3ad0*/  IADD3 R47, PT, PT, R47, R37, RZ ;  /* 0x000000252f2f7210 */ /* 0x000fe20007ffe0ff */
[----:B------:R-:W-:Y:S01]  /*3ae0*/  IMAD.WIDE.U32 R14, R16, R14, UR8 ;  /* 0x00000008100e7e25 */ /* 0x000fe2000f8e000e */
[----:B------:R-:W-:-:S03]  /*3af0*/  MOV R12, R48 ;  /* 0x00000030000c7202 */ /* 0x000fc60000000f00 */
[----:B------:R-:W-:Y:S01]  /*3b00*/  IMAD.IADD R15, R15, 0x1, R13 ;  /* 0x000000010f0f7824 */ /* 0x000fe200078e020d */
[----:B------:R-:W-:Y:S01]  /*3b10*/  MOV R13, R39 ;  /* 0x00000027000d7202 */ /* 0x000fe20000000f00 */
[----:B------:R-:W2:Y:S04]  /*3b20*/  LDG.E R46, desc[UR14][R46.64] ;  /* 0x0000000e2e2e7981 */ /* 0x000ea8000c1e1900 */
[----:B------:R-:W3:Y:S04]  /*3b30*/  LDG.E R12, desc[UR14][R12.64] ;  /* 0x0000000e0c0c7981 */ /* 0x000ee8000c1e1900 */
[----:B------:R-:W3:Y:S01]  /*3b40*/  LDG.E R15, desc[UR14][R14.64] ;  /* 0x0000000e0e0f7981 */ /* 0x000ee2000c1e1900 */
[----:B------:R-:W-:Y:S01]  /*3b50*/  UIADD3 UR6, UPT, UPT, UR6, 0x2, URZ ;  /* 0x0000000206067890 */ /* 0x000fe2000fffe0ff */
[----:B------:R-:W-:Y:S01]  /*3b60*/  UMOV UR7, URZ ;  /* 0x000000ff00077c82 */ /* 0x000fe20008000000 */
[----:B--2---:R-:W-:-:S04]  /*3b70*/  FFMA R49, R49, R46, R38 ;  /* 0x0000002e31317223 */ /* 0x004fc80000000026 */
[----:B---3--:R-:W-:-:S07]  /*3b80*/  FFMA R38, R12, R15, R49 ;  /* 0x0000000f0c267223 */ /* 0x008fce0000000031 */
.L_x_127:
[----:B------:R-:W-:-:S04]  /*3b90*/  ULOP3.LUT UR11, UR11, 0x1, URZ, 0xc0, !UPT ;  /* 0x000000010b0b7892 */ /* 0x000fc8000f8ec0ff */
[----:B------:R-:W-:-:S04]  /*3ba0*/  UISETP.NE.U32.AND UP0, UPT, UR11, URZ, UPT ;  /* 0x000000ff0b00728c */ /* 0x000fc8000bf05070 */
[----:B------:R-:W-:-:S09]  /*3bb0*/  UISETP.NE.AND.EX UP0, UPT, URZ, URZ, UPT, UP0 ;  /* 0x000000ffff00728c */ /* 0x000fd2000bf05300 */
[----:B------:R-:W-:Y:S05]  /*3bc0*/  BRA.U !UP0, `(.L_x_126) ;  /* 0x0000001d08007547 */ /* 0x000fea000b800000 */
[----:B------:R-:W0:Y:S01]  /*3bd0*/  LDC.64 R16, c[0x0][0x408] ;  /* 0x00010200ff107b82 */ /* 0x000e220000000a00 */
[----:B------:R-:W1:Y:S01]  /*3be0*/  LDCU.64 UR8, c[0x0][0x3c8] ;  /* 0x00007900ff0877ac */ /* 0x000e620008000a00 */
[----:B------:R-:W-:Y:S06]  /*3bf0*/  BSSY.RECONVERGENT B0, `(.L_x_130) ;  /* 0x000001d000007945 */ /* 0x000fec0003800200 */
[----:B------:R-:W2:Y:S08]  /*3c00*/  LDC.64 R12, c[0x0][0x3f8] ;  /* 0x0000fe00ff0c7b82 */ /* 0x000eb00000000a00 */
[----:B------:R-:W3:Y:S01]  /*3c10*/  LDC.64 R14, c[0x0][0x3d0] ;  /* 0x0000f400ff0e7b82 */ /* 0x000ee20000000a00 */
[----:B-1----:R-:W-:-:S02]  /*3c20*/  IMAD.U32 R47, RZ, RZ, UR9 ;  /* 0x00000009ff2f7e24 */ /* 0x002fc4000f8e00ff */
[C---:B0-----:R-:W-:Y:S02]  /*3c30*/  IMAD R46, R16.reuse, UR7, RZ ;  /* 0x00000007102e7c24 */ /* 0x041fe4000f8e02ff */
[----:B------:R-:W-:-:S04]  /*3c40*/  IMAD.WIDE.U32 R36, R16, UR6, R8 ;  /* 0x0000000610247c25 */ /* 0x000fc8000f8e0008 */
[----:B------:R-:W-:Y:S01]  /*3c50*/  IMAD R17, R17, UR6, R46 ;  /* 0x0000000611117c24 */ /* 0x000fe2000f8e022e */
[----:B------:R-:W-:-:S04]  /*3c60*/  MOV R46, UR8 ;  /* 0x00000008002e7c02 */ /* 0x000fc80008000f00 */
[----:B------:R-:W-:-:S05]  /*3c70*/  IADD3 R39, PT, PT, R37, R17, RZ ;  /* 0x0000001125277210 */ /* 0x000fca0007ffe0ff */
[----:B--2---:R-:W-:Y:S01]  /*3c80*/  IMAD R39, R39, R12, RZ ;  /* 0x0000000c27277224 */ /* 0x004fe200078e02ff */
[----:B---3--:R-:W-:Y:S06]  /*3c90*/  @!P0 BRA `(.L_x_131) ;  /* 0x0000000000488947 */ /* 0x008fec0003800000 */
[----:B------:R-:W0:Y:S01]  /*3ca0*/  LDC.64 R16, c[0x0][0x3b8] ;  /* 0x0000ee00ff107b82 */ /* 0x000e220000000a00 */
[----:B------:R-:W1:Y:S01]  /*3cb0*/  LDCU.64 UR8, c[0x0][0x3a8] ;  /* 0x00007500ff0877ac */ /* 0x000e620008000a00 */
[----:B------:R-:W2:Y:S01]  /*3cc0*/  LDCU.64 UR18, c[0x0][0x380] ;  /* 0x00007000ff1277ac */ /* 0x000ea20008000a00 */
[-C--:B0-----:R-:W-:Y:S02]  /*3cd0*/  IMAD R48, R45, R16.reuse, RZ ;  /* 0x000000102d307224 */ /* 0x081fe400078e02ff */
[----:B------:R-:W-:-:S04]  /*3ce0*/  IMAD.WIDE.U32 R46, R44, R16, UR6 ;  /* 0x000000062c2e7e25 */ /* 0x000fc8000f8e0010 */
[----:B------:R-:W-:-:S05]  /*3cf0*/  IMAD R17, R44, R17, R48 ;  /* 0x000000112c117224 */ /* 0x000fca00078e0230 */
[----:B------:R-:W-:-:S05]  /*3d00*/  IADD3 R16, PT, PT, R17, R47, RZ ;  /* 0x0000002f11107210 */ /* 0x000fca0007ffe0ff */
[----:B-1----:R-:W-:Y:S01]  /*3d10*/  IMAD R17, R16, UR8, RZ ;  /* 0x0000000810117c24 */ /* 0x002fe2000f8e02ff */
[----:B------:R-:W-:-:S03]  /*3d20*/  MOV R16, R42 ;  /* 0x0000002a00107202 */ /* 0x000fc60000000f00 */
[----:B------:R-:W-:Y:S02]  /*3d30*/  IMAD R47, R46, UR9, R17 ;  /* 0x000000092e2f7c24 */ /* 0x000fe4000f8e0211 */
[----:B------:R-:W-:-:S03]  /*3d40*/  HFMA2 R17, -RZ, RZ, 0, 0 ;  /* 0x00000000ff117431 */ /* 0x000fc600000001ff */
[----:B------:R-:W-:-:S05]  /*3d50*/  IMAD.WIDE.U32 R16, R46, UR8, R16 ;  /* 0x000000082e107c25 */ /* 0x000fca000f8e0010 */
[----:B------:R-:W-:Y:S01]  /*3d60*/  IADD3 R17, PT, PT, R17, R47, RZ ;  /* 0x0000002f11117210 */ /* 0x000fe20007ffe0ff */
[----:B--2---:R-:W-:-:S04]  /*3d70*/  IMAD.WIDE.U32 R40, R16, UR18, R40 ;  /* 0x0000001210287c25 */ /* 0x004fc8000f8e0028 */
[----:B------:R-:W-:Y:S02]  /*3d80*/  IMAD R17, R17, UR18, RZ ;  /* 0x0000001211117c24 */ /* 0x000fe4000f8e02ff */
[----:B------:R-:W-:Y:S02]  /*3d90*/  IMAD.MOV.U32 R46, RZ, RZ, R40 ;  /* 0x000000ffff2e7224 */ /* 0x000fe400078e0028 */
[----:B------:R-:W-:-:S05]  /*3da0*/  IMAD R17, R16, UR19, R17 ;  /* 0x0000001310117c24 */ /* 0x000fca000f8e0211 */
[----:B------:R-:W-:-:S07]  /*3db0*/  IADD3 R47, PT, PT, R41, R17, RZ ;  /* 0x00000011292f7210 */ /* 0x000fce0007ffe0ff */
.L_x_131:
[----:B------:R-:W-:Y:S05]  /*3dc0*/  BSYNC.RECONVERGENT B0 ;  /* 0x0000000000007941 */ /* 0x000fea0003800200 */
.L_x_130:
[----:B------:R-:W-:Y:S01]  /*3dd0*/  UMOV UR6, UR4 ;  /* 0x0000000400067c82 */ /* 0x000fe20008000000 */
[----:B------:R-:W-:Y:S01]  /*3de0*/  UMOV UR7, URZ ;  /* 0x000000ff00077c82 */ /* 0x000fe20008000000 */
[C---:B------:R-:W-:Y:S01]  /*3df0*/  IMAD R39, R36.reuse, R13, R39 ;  /* 0x0000000d24277224 */ /* 0x040fe200078e0227 */
[----:B------:R-:W2:Y:S01]  /*3e00*/  LDG.E R47, desc[UR14][R46.64] ;  /* 0x0000000e2e2f7981 */ /* 0x000ea2000c1e1900 */
[----:B------:R-:W-:Y:S01]  /*3e10*/  IMAD.WIDE.U32 R12, R36, R12, UR6 ;  /* 0x00000006240c7e25 */ /* 0x000fe2000f8e000c */
[----:B------:R-:W-:Y:S01]  /*3e20*/  UMOV UR6, UR12 ;  /* 0x0000000c00067c82 */ /* 0x000fe20008000000 */
[----:B------:R-:W-:-:S03]  /*3e30*/  UMOV UR7, UR13 ;  /* 0x0000000d00077c82 */ /* 0x000fc60008000000 */
[----:B------:R-:W-:Y:S01]  /*3e40*/  IADD3 R13, PT, PT, R13, R39, RZ ;  /* 0x000000270d0d7210 */ /* 0x000fe20007ffe0ff */
[----:B------:R-:W-:-:S04]  /*3e50*/  IMAD.WIDE.U32 R16, R12, R14, UR6 ;  /* 0x000000060c107e25 */ /* 0x000fc8000f8e000e */
[----:B------:R-:W-:-:S04]  /*3e60*/  IMAD R13, R13, R14, RZ ;  /* 0x0000000e0d0d7224 */ /* 0x000fc800078e02ff */
[----:B------:R-:W-:-:S05]  /*3e70*/  IMAD R13, R12, R15, R13 ;  /* 0x0000000f0c0d7224 */ /* 0x000fca00078e020d */
[----:B------:R-:W-:-:S05]  /*3e80*/  IADD3 R17, PT, PT, R17, R13, RZ ;  /* 0x0000000d11117210 */ /* 0x000fca0007ffe0ff */
[----:B------:R-:W2:Y:S02]  /*3e90*/  LDG.E R16, desc[UR14][R16.64] ;  /* 0x0000000e10107981 */ /* 0x000ea4000c1e1900 */
[----:B--2---:R-:W-:Y:S01]  /*3ea0*/  FFMA R38, R47, R16, R38 ;  /* 0x000000102f267223 */ /* 0x004fe20000000026 */
[----:B------:R-:W-:Y:S06]  /*3eb0*/  BRA `(.L_x_126) ;  /* 0x0000001800447947 */ /* 0x000fec0003800000 */
.L_x_121:
[----:B------:R-:W0:Y:S01]  /*3ec0*/  LDCU.64 UR6, c[0x0][0x410] ;  /* 0x00008200ff0677ac */ /* 0x000e220008000a00 */
[----:B------:R-:W-:Y:S02]  /*3ed0*/  HFMA2 R38, -RZ, RZ, 0, 0 ;  /* 0x00000000ff267431 */ /* 0x000fe400000001ff */
[----:B------:R-:W-:Y:S01]  /*3ee0*/  IMAD.MOV.U32 R46, RZ, RZ, RZ ;  /* 0x000000ffff2e7224 */ /* 0x000fe200078e00ff */
[----:B0-----:R-:W-:-:S03]  /*3ef0*/  UISETP.GE.U32.AND UP0, UPT, UR6, 0x8, UPT ;  /* 0x000000080600788c */ /* 0x001fc6000bf06070 */
[----:B------:R-:W-:Y:S01]  /*3f00*/  UMOV UR6, URZ ;  /* 0x000000ff00067c82 */ /* 0x000fe20008000000 */
[----:B------:R-:W-:-:S09]  /*3f10*/  UISETP.GE.U32.AND.EX UP0, UPT, UR7, URZ, UPT, UP0 ;  /* 0x000000ff0700728c */ /* 0x000fd2000bf06100 */
[----:B------:R-:W-:Y:S05]  /*3f20*/  BRA.U !UP0, `(.L_x_132) ;  /* 0x0000000908d47547 */ /* 0x000fea000b800000 */
        /* <DEDUP_REMOVED lines=9> */
.L_x_135:
[----:B0-----:R-:W0:Y:S01]  /*3fc0*/  @P0 LDC.64 R12, c[0x0][0x3a8] ;  /* 0x0000ea00ff0c0b82 */ /* 0x001e220000000a00 */
[----:B------:R-:W-:Y:S01]  /*3fd0*/  @P0 IADD3 R39, P1, PT, R20, UR6, RZ ;  /* 0x0000000614270c10 */ /* 0x000fe2000ff3e0ff */
[----:B------:R-:W-:Y:S01]  /*3fe0*/  BSSY.RECONVERGENT B0, `(.L_x_133) ;  /* 0x0000027000007945 */ /* 0x000fe20003800200 */
[----:B------:R-:W-:Y:S02]  /*3ff0*/  @P0 MOV R46, R42 ;  /* 0x0000002a002e0202 */ /* 0x000fe40000000f00 */
[----:B------:R-:W-:Y:S02]  /*4000*/  @P0 IADD3.X R47, PT, PT, R7, UR7, RZ, P1, !PT ;  /* 0x00000007072f0c10 */ /* 0x000fe40008ffe4ff */
[----:B------:R-:W-:Y:S01]  /*4010*/  @P0 IADD3 R53, P1, PT, R22, UR6, RZ ;  /* 0x0000000616350c10 */ /* 0x000fe2000ff3e0ff */
[----:B------:R-:W1:Y:S08]  /*4020*/  @P0 LDC.64 R14, c[0x0][0x380] ;  /* 0x0000e000ff0e0b82 */ /* 0x000e700000000a00 */
[----:B------:R-:W2:Y:S01]  /*4030*/  @P0 LDC.64 R16, c[0x0][0x3a8] ;  /* 0x0000ea00ff100b82 */ /* 0x000ea20000000a00 */
[----:B0-----:R-:W-:Y:S01]  /*4040*/  @P0 IMAD R36, R47, R12, RZ ;  /* 0x0000000c2f240224 */ /* 0x001fe200078e02ff */
[----:B------:R-:W-:-:S03]  /*4050*/  @P0 MOV R47, RZ ;  /* 0x000000ff002f0202 */ /* 0x000fc60000000f00 */
[----:B------:R-:W-:-:S04]  /*4060*/  @P0 IMAD.WIDE.U32 R46, R39, R12, R46 ;  /* 0x0000000c272e0225 */ /* 0x000fc800078e002e */
[----:B------:R-:W-:Y:S01]  /*4070*/  @P0 IMAD R39, R39, R13, R36 ;  /* 0x0000000d27270224 */ /* 0x000fe200078e0224 */
[----:B------:R-:W-:Y:S01]  /*4080*/  @P0 IADD3.X R13, PT, PT, R6, UR7, RZ, P1, !PT ;  /* 0x00000007060d0c10 */ /* 0x000fe20008ffe4ff */
[----:B-1----:R-:W-:Y:S01]  /*4090*/  @P0 IMAD.WIDE.U32 R48, R46, R14, R40 ;  /* 0x0000000e2e300225 */ /* 0x002fe200078e0028 */
[----:B------:R-:W-:Y:S02]  /*40a0*/  MOV R36, UR8 ;  /* 0x0000000800247c02 */ /* 0x000fe40008000f00 */
[----:B------:R-:W-:Y:S01]  /*40b0*/  @P0 IADD3 R39, PT, PT, R47, R39, RZ ;  /* 0x000000272f270210 */ /* 0x000fe20007ffe0ff */
[----:B--2---:R-:W-:Y:S01]  /*40c0*/  @P0 IMAD R12, R13, R16, RZ ;  /* 0x000000100d0c0224 */ /* 0x004fe200078e02ff */
[----:B------:R-:W-:-:S03]  /*40d0*/  @P0 MOV R47, RZ ;  /* 0x000000ff002f0202 */ /* 0x000fc60000000f00 */
[----:B------:R-:W-:-:S04]  /*40e0*/  @P0 IMAD R39, R39, R14, RZ ;  /* 0x0000000e27270224 */ /* 0x000fc800078e02ff */
[----:B------:R-:W-:Y:S02]  /*40f0*/  @P0 IMAD R51, R46, R15, R39 ;  /* 0x0000000f2e330224 */ /* 0x000fe400078e0227 */
[----:B------:R-:W-:-:S04]  /*4100*/  @P0 IMAD.MOV.U32 R46, RZ, RZ, R42 ;  /* 0x000000ffff2e0224 */ /* 0x000fc800078e002a */
[----:B------:R-:W-:-:S04]  /*4110*/  @P0 IMAD.WIDE.U32 R46, R53, R16, R46 ;  /* 0x00000010352e0225 */ /* 0x000fc800078e002e */
[----:B------:R-:W-:Y:S01]  /*4120*/  @P0 IMAD R53, R53, R17, R12 ;  /* 0x0000001135350224 */ /* 0x000fe200078e020c */
[----:B------:R-:W-:Y:S01]  /*4130*/  MOV R17, UR9 ;  /* 0x0000000900117c02 */ /* 0x000fe20008000f00 */
[----:B------:R-:W-:Y:S06]  /*4140*/  @!P0 BRA `(.L_x_134) ;  /* 0x0000000000408947 */ /* 0x000fec0003800000 */
[----:B------:R-:W0:Y:S02]  /*4150*/  LDC.64 R12, c[0x0][0x3b8] ;  /* 0x0000ee00ff0c7b82 */ /* 0x000e240000000a00 */
[-C--:B0-----:R-:W-:Y:S02]  /*4160*/  IMAD R16, R45, R12.reuse, RZ ;  /* 0x0000000c2d107224 */ /* 0x081fe400078e02ff */
[----:B------:R-:W-:-:S04]  /*4170*/  IMAD.WIDE.U32 R14, R44, R12, UR6 ;  /* 0x000000062c0e7e25 */ /* 0x000fc8000f8e000c */
[----:B------:R-:W-:-:S05]  /*4180*/  IMAD R13, R44, R13, R16 ;  /* 0x0000000d2c0d7224 */ /* 0x000fca00078e0210 */
[----:B------:R-:W-:-:S05]  /*4190*/  IADD3 R12, PT, PT, R13, R15, RZ ;  /* 0x0000000f0d0c7210 */ /* 0x000fca0007ffe0ff */
[----:B------:R-:W-:Y:S02]  /*41a0*/  IMAD R13, R12, UR12, RZ ;  /* 0x0000000c0c0d7c24 */ /* 0x000fe4000f8e02ff */
[----:B------:R-:W-:Y:S02]  /*41b0*/  IMAD.MOV.U32 R12, RZ, RZ, R42 ;  /* 0x000000ffff0c7224 */ /* 0x000fe400078e002a */
[----:B------:R-:W-:Y:S02]  /*41c0*/  IMAD R15, R14, UR13, R13 ;  /* 0x0000000d0e0f7c24 */ /* 0x000fe4000f8e020d */
[----:B------:R-:W-:-:S03]  /*41d0*/  HFMA2 R13, -RZ, RZ, 0, 0 ;  /* 0x00000000ff0d7431 */ /* 0x000fc600000001ff */
[----:B------:R-:W-:-:S05]  /*41e0*/  IMAD.WIDE.U32 R12, R14, UR12, R12 ;  /* 0x0000000c0e0c7c25 */ /* 0x000fca000f8e000c */
[----:B------:R-:W-:-:S05]  /*41f0*/  IADD3 R13, PT, PT, R13, R15, RZ ;  /* 0x0000000f0d0d7210 */ /* 0x000fca0007ffe0ff */
[----:B------:R-:W-:-:S04]  /*4200*/  IMAD R13, R13, UR18, RZ ;  /* 0x000000120d0d7c24 */ /* 0x000fc8000f8e02ff */
[C---:B------:R-:W-:Y:S02]  /*4210*/  IMAD R17, R12.reuse, UR19, R13 ;  /* 0x000000130c117c24 */ /* 0x040fe4000f8e020d */
[----:B------:R-:W-:-:S03]  /*4220*/  IMAD.WIDE.U32 R12, R12, UR18, R40 ;  /* 0x000000120c0c7c25 */ /* 0x000fc6000f8e0028 */
[----:B------:R-:W-:Y:S02]  /*4230*/  MOV R36, R12 ;  /* 0x0000000c00247202 */ /* 0x000fe40000000f00 */
[----:B------:R-:W-:-:S07]  /*4240*/  IADD3 R17, PT, PT, R13, R17, RZ ;  /* 0x000000110d117210 */ /* 0x000fce0007ffe0ff */
.L_x_134:
[----:B------:R-:W-:Y:S05]  /*4250*/  BSYNC.RECONVERGENT B0 ;  /* 0x0000000000007941 */ /* 0x000fea0003800200 */
.L_x_133:
[----:B------:R-:W0:Y:S01]  /*4260*/  @P0 LDC.64 R14, c[0x0][0x3a8] ;  /* 0x0000ea00ff0e0b82 */ /* 0x000e220000000a00 */
[----:B------:R-:W-:Y:S01]  /*4270*/  @P0 IADD3 R50, P1, PT, R24, UR6, RZ ;  /* 0x0000000618320c10 */ /* 0x000fe2000ff3e0ff */
[----:B------:R-:W-:Y:S01]  /*4280*/  IMAD.U32 R39, RZ, RZ, UR9 ;  /* 0x00000009ff277e24 */ /* 0x000fe2000f8e00ff */
[----:B------:R-:W-:Y:S02]  /*4290*/  @P0 IADD3 R53, PT, PT, R47, R53, RZ ;  /* 0x000000352f350210 */ /* 0x000fe40007ffe0ff */
[----:B------:R-:W-:Y:S02]  /*42a0*/  @P0 IADD3.X R47, PT, PT, R5, UR7, RZ, P1, !PT ;  /* 0x00000007052f0c10 */ /* 0x000fe40008ffe4ff */
[----:B------:R-:W-:Y:S01]  /*42b0*/  @P0 IADD3 R39, PT, PT, R49, R51, RZ ;  /* 0x0000003331270210 */ /* 0x000fe20007ffe0ff */
[----:B------:R-:W1:Y:S01]  /*42c0*/  @P0 LDC.64 R12, c[0x0][0x380] ;  /* 0x0000e000ff0c0b82 */ /* 0x000e620000000a00 */
[----:B------:R-:W-:Y:S02]  /*42d0*/  MOV R16, UR8 ;  /* 0x0000000800107c02 */ /* 0x000fe40008000f00 */
[----:B------:R-:W-:Y:S01]  /*42e0*/  @P0 MOV R16, R48 ;  /* 0x0000003000100202 */ /* 0x000fe20000000f00 */
[----:B------:R-:W-:Y:S01]  /*42f0*/  @P0 IMAD.MOV.U32 R48, RZ, RZ, R42 ;  /* 0x000000ffff300224 */ /* 0x000fe200078e002a */
[----:B------:R-:W-:Y:S01]  /*4300*/  @P0 MOV R49, RZ ;  /* 0x000000ff00310202 */ /* 0x000fe20000000f00 */
[----:B0-----:R-:W-:-:S02]  /*4310*/  @P0 IMAD R47, R47, R14, RZ ;  /* 0x0000000e2f2f0224 */ /* 0x001fc400078e02ff */
[----:B------:R-:W-:-:S04]  /*4320*/  @P0 IMAD.WIDE.U32 R48, R50, R14, R48 ;  /* 0x0000000e32300225 */ /* 0x000fc800078e0030 */
[----:B------:R-:W-:Y:S01]  /*4330*/  @P0 IMAD R51, R50, R15, R47 ;  /* 0x0000000f32330224 */ /* 0x000fe200078e022f */
[----:B------:R-:W-:Y:S01]  /*4340*/  MOV R47, UR9 ;  /* 0x00000009002f7c02 */ /* 0x000fe20008000f00 */
[----:B------:R-:W0:Y:S01]  /*4350*/  @P0 LDC.64 R14, c[0x0][0x380] ;  /* 0x0000e000ff0e0b82 */ /* 0x000e220000000a00 */
[----:B-1----:R-:W-:Y:S01]  /*4360*/  @P0 IMAD R53, R53, R12, RZ ;  /* 0x0000000c35350224 */ /* 0x002fe200078e02ff */
[----:B------:R-:W-:Y:S02]  /*4370*/  @P0 MOV R50, R42 ;  /* 0x0000002a00320202 */ /* 0x000fe40000000f00 */
[----:B------:R-:W-:Y:S01]  /*4380*/  @P0 IADD3 R51, PT, PT, R49, R51, RZ ;  /* 0x0000003331330210 */ /* 0x000fe20007ffe0ff */
[C---:B------:R-:W-:Y:S02]  /*4390*/  @P0 IMAD R13, R46.reuse, R13, R53 ;  /* 0x0000000d2e0d0224 */ /* 0x040fe400078e0235 */
[----:B------:R-:W-:Y:S01]  /*43a0*/  @P0 IMAD.WIDE.U32 R52, R46, R12, R40 ;  /* 0x0000000c2e340225 */ /* 0x000fe200078e0028 */
[----:B------:R-:W-:-:S03]  /*43b0*/  MOV R46, UR8 ;  /* 0x00000008002e7c02 */ /* 0x000fc60008000f00 */
[----:B------:R-:W-:Y:S01]  /*43c0*/  @P0 IMAD.MOV.U32 R46, RZ, RZ, R52 ;  /* 0x000000ffff2e0224 */ /* 0x000fe200078e0034 */
[----:B------:R-:W-:Y:S02]  /*43d0*/  @P0 IADD3 R47, PT, PT, R53, R13, RZ ;  /* 0x0000000d352f0210 */ /* 0x000fe40007ffe0ff */
[----:B------:R-:W1:Y:S01]  /*43e0*/  @P0 LDC.64 R12, c[0x0][0x3a8] ;  /* 0x0000ea00ff0c0b82 */ /* 0x000e620000000a00 */
[----:B------:R-:W-:Y:S02]  /*43f0*/  @P0 IADD3 R53, P1, PT, R26, UR6, RZ ;  /* 0x000000061a350c10 */ /* 0x000fe4000ff3e0ff */
[----:B------:R-:W2:Y:S01]  /*4400*/  LDG.E R46, desc[UR14][R46.64] ;  /* 0x0000000e2e2e7981 */ /* 0x000ea2000c1e1900 */
[----:B0-----:R-:W-:-:S04]  /*4410*/  @P0 IMAD R51, R51, R14, RZ ;  /* 0x0000000e33330224 */ /* 0x001fc800078e02ff */
[C---:B------:R-:W-:Y:S01]  /*4420*/  @P0 IMAD R51, R48.reuse, R15, R51 ;  /* 0x0000000f30330224 */ /* 0x040fe200078e0233 */
[----:B------:R-:W-:Y:S01]  /*4430*/  MOV R15, UR9 ;  /* 0x00000009000f7c02 */ /* 0x000fe20008000f00 */
[----:B------:R-:W-:Y:S01]  /*4440*/  @P0 IMAD.WIDE.U32 R48, R48, R14, R40 ;  /* 0x0000000e30300225 */ /* 0x000fe200078e0028 */
[----:B------:R-:W-:-:S03]  /*4450*/  MOV R14, UR8 ;  /* 0x00000008000e7c02 */ /* 0x000fc60008000f00 */
[----:B------:R-:W-:Y:S01]  /*4460*/  @P0 IMAD.MOV.U32 R14, RZ, RZ, R48 ;  /* 0x000000ffff0e0224 */ /* 0x000fe200078e0030 */
[----:B------:R-:W-:Y:S02]  /*4470*/  @P0 IADD3 R15, PT, PT, R49, R51, RZ ;  /* 0x00000033310f0210 */ /* 0x000fe40007ffe0ff */
[----:B------:R-:W-:Y:S02]  /*4480*/  @P0 IADD3.X R49, PT, PT, R4, UR7, RZ, P1, !PT ;  /* 0x0000000704310c10 */ /* 0x000fe40008ffe4ff */
[----:B------:R-:W-:Y:S01]  /*4490*/  @P0 MOV R51, RZ ;  /* 0x000000ff00330202 */ /* 0x000fe20000000f00 */
[----:B------:R-:W3:Y:S02]  /*44a0*/  LDG.E R14, desc[UR14][R14.64] ;  /* 0x0000000e0e0e7981 */ /* 0x000ee4000c1e1900 */
[-C--:B-1----:R-:W-:Y:S02]  /*44b0*/  @P0 IMAD R48, R49, R12.reuse, RZ ;  /* 0x0000000c31300224 */ /* 0x082fe400078e02ff */
        /* <DEDUP_REMOVED lines=10> */
[----:B------:R-:W-:Y:S01]  /*4560*/  @P0 IMAD.IADD R49, R51, 0x1, R53 ;  /* 0x0000000133310824 */ /* 0x000fe200078e0235 */
[----:B------:R-:W-:Y:S02]  /*4570*/  @P0 MOV R48, R50 ;  /* 0x0000003200300202 */ /* 0x000fe40000000f00 */
[----:B------:R-:W-:Y:S02]  /*4580*/  MOV R50, R36 ;  /* 0x0000002400327202 */ /* 0x000fe40000000f00 */
[----:B------:R-:W-:-:S02]  /*4590*/  MOV R51, R17 ;  /* 0x0000001100337202 */ /* 0x000fc40000000f00 */
[----:B------:R-:W-:-:S03]  /*45a0*/  @P0 IADD3 R53, P1, PT, R28, UR6, RZ ;  /* 0x000000061c350c10 */ /* 0x000fc6000ff3e0ff */
[----:B------:R1:W4:Y:S01]  /*45b0*/  LDG.E R17, desc[UR14][R50.64] ;  /* 0x0000000e32117981 */ /* 0x000322000c1e1900 */
[----:B------:R-:W-:Y:S01]  /*45c0*/  @P0 IADD3.X R36, PT, PT, R3, UR7, RZ, P1, !PT ;  /* 0x0000000703240c10 */ /* 0x000fe20008ffe4ff */
[----:B-1----:R-:W-:Y:S01]  /*45d0*/  IMAD.MOV.U32 R50, RZ, RZ, R16 ;  /* 0x000000ffff327224 */ /* 0x002fe200078e0010 */
[----:B------:R-:W-:-:S03]  /*45e0*/  MOV R51, R39 ;  /* 0x0000002700337202 */ /* 0x000fc60000000f00 */
[----:B0-----:R-:W-:Y:S02]  /*45f0*/  @P0 IMAD R36, R36, R12, RZ ;  /* 0x0000000c24240224 */ /* 0x001fe400078e02ff */
[----:B------:R0:W2:Y:S02]  /*4600*/  LDG.E R16, desc[UR14][R50.64] ;  /* 0x0000000e32107981 */ /* 0x0000a4000c1e1900 */
[----:B------:R-:W-:Y:S01]  /*4610*/  @P0 IMAD R39, R53, R13, R36 ;  /* 0x0000000d35270224 */ /* 0x000fe200078e0224 */
[----:B------:R-:W-:Y:S02]  /*4620*/  @P0 IADD3 R47, P1, PT, R30, UR6, RZ ;  /* 0x000000061e2f0c10 */ /* 0x000fe4000ff3e0ff */
[----:B------:R-:W-:Y:S02]  /*4630*/  MOV R36, UR8 ;  /* 0x0000000800247c02 */ /* 0x000fe40008000f00 */
[----:B0-----:R-:W-:Y:S02]  /*4640*/  @P0 MOV R50, R42 ;  /* 0x0000002a00320202 */ /* 0x001fe40000000f00 */
[----:B------:R-:W-:-:S03]  /*4650*/  @P0 MOV R51, RZ ;  /* 0x000000ff00330202 */ /* 0x000fc60000000f00 */
[----:B------:R-:W-:Y:S02]  /*4660*/  @P0 IMAD.WIDE.U32 R50, R53, R12, R50 ;  /* 0x0000000c35320225 */ /* 0x000fe400078e0032 */
[----:B------:R-:W0:Y:S03]  /*4670*/  @P0 LDC.64 R12, c[0x0][0x380] ;  /* 0x0000e000ff0c0b82 */ /* 0x000e260000000a00 */
[----:B------:R-:W-:-:S05]  /*4680*/  @P0 IADD3 R39, PT, PT, R51, R39, RZ ;  /* 0x0000002733270210 */ /* 0x000fca0007ffe0ff */
[----:B0-----:R-:W-:-:S04]  /*4690*/  @P0 IMAD R39, R39, R12, RZ ;  /* 0x0000000c27270224 */ /* 0x001fc800078e02ff */
[C---:B------:R-:W-:Y:S02]  /*46a0*/  @P0 IMAD R53, R50.reuse, R13, R39 ;  /* 0x0000000d32350224 */ /* 0x040fe400078e0227 */
[----:B------:R-:W-:Y:S02]  /*46b0*/  @P0 IMAD.WIDE.U32 R50, R50, R12, R40 ;  /* 0x0000000c32320225 */ /* 0x000fe400078e0028 */
[----:B------:R-:W0:Y:S02]  /*46c0*/  @P0 LDC.64 R12, c[0x0][0x3a8] ;  /* 0x0000ea00ff0c0b82 */ /* 0x000e240000000a00 */
[----:B------:R-:W-:Y:S01]  /*46d0*/  IMAD.U32 R39, RZ, RZ, UR9 ;  /* 0x00000009ff277e24 */ /* 0x000fe2000f8e00ff */
[----:B------:R-:W-:Y:S02]  /*46e0*/  @P0 IADD3 R39, PT, PT, R51, R53, RZ ;  /* 0x0000003533270210 */ /* 0x000fe40007ffe0ff */
[----:B------:R-:W-:Y:S02]  /*46f0*/  @P0 IADD3.X R51, PT, PT, R2, UR7, RZ, P1, !PT ;  /* 0x0000000702330c10 */ /* 0x000fe40008ffe4ff */
[----:B------:R-:W-:-:S03]  /*4700*/  @P0 MOV R36, R50 ;  /* 0x0000003200240202 */ /* 0x000fc60000000f00 */
[----:B0-----:R-:W-:Y:S02]  /*4710*/  @P0 IMAD R50, R51, R12, RZ ;  /* 0x0000000c33320224 */ /* 0x001fe400078e02ff */
[----:B------:R-:W-:Y:S02]  /*4720*/  @P0 IMAD.MOV.U32 R51, RZ, RZ, RZ ;  /* 0x000000ffff330224 */ /* 0x000fe400078e00ff */
[----:B------:R-:W-:Y:S01]  /*4730*/  @P0 IMAD R15, R47, R13, R50 ;  /* 0x0000000d2f0f0224 */ /* 0x000fe200078e0232 */
[----:B------:R-:W-:-:S05]  /*4740*/  @P0 MOV R50, R42 ;  /* 0x0000002a00320202 */ /* 0x000fca0000000f00 */
[----:B------:R-:W-:Y:S02]  /*4750*/  @P0 IMAD.WIDE.U32 R50, R47, R12, R50 ;  /* 0x0000000c2f320225 */ /* 0x000fe400078e0032 */
[----:B------:R-:W0:Y:S03]  /*4760*/  @P0 LDC.64 R12, c[0x0][0x380] ;  /* 0x0000e000ff0c0b82 */ /* 0x000e260000000a00 */
[----:B------:R-:W-:Y:S02]  /*4770*/  @P0 IADD3 R51, PT, PT, R51, R15, RZ ;  /* 0x0000000f33330210 */ /* 0x000fe40007ffe0ff */
[----:B------:R-:W-:-:S03]  /*4780*/  MOV R47, UR9 ;  /* 0x00000009002f7c02 */ /* 0x000fc60008000f00 */
[----:B0-----:R-:W-:-:S04]  /*4790*/  @P0 IMAD R51, R51, R12, RZ ;  /* 0x0000000c33330224 */ /* 0x001fc800078e02ff */
[C---:B------:R-:W-:Y:S02]  /*47a0*/  @P0 IMAD R15, R50.reuse, R13, R51 ;  /* 0x0000000d320f0224 */ /* 0x040fe400078e0233 */
[----:B------:R-:W-:Y:S02]  /*47b0*/  @P0 IMAD.WIDE.U32 R50, R50, R12, R40 ;  /* 0x0000000c32320225 */ /* 0x000fe400078e0028 */
[----:B------:R-:W0:Y:S01]  /*47c0*/  @P0 LDC.64 R12, c[0x0][0x3a8] ;  /* 0x0000ea00ff0c0b82 */ /* 0x000e220000000a00 */
[----:B------:R-:W-:Y:S01]  /*47d0*/  MOV R52, UR8 ;  /* 0x0000000800347c02 */ /* 0x000fe20008000f00 */
[----:B------:R-:W-:Y:S01]  /*47e0*/  @P0 IMAD.MOV.U32 R52, RZ, RZ, R50 ;  /* 0x000000ffff340224 */ /* 0x000fe200078e0032 */
[----:B------:R-:W-:Y:S01]  /*47f0*/  @P0 IADD3 R47, PT, PT, R51, R15, RZ ;  /* 0x0000000f332f0210 */ /* 0x000fe20007ffe0ff */
[----:B------:R1:W3:Y:S01]  /*4800*/  LDG.E R50, desc[UR14][R48.64] ;  /* 0x0000000e30327981 */ /* 0x0002e2000c1e1900 */
[----:B------:R-:W-:-:S04]  /*4810*/  @P0 IADD3 R51, P1, PT, R32, UR6, RZ ;  /* 0x0000000620330c10 */ /* 0x000fc8000ff3e0ff */
[----:B------:R-:W-:Y:S02]  /*4820*/  @P0 IADD3.X R15, PT, PT, R0, UR7, RZ, P1, !PT ;  /* 0x00000007000f0c10 */ /* 0x000fe40008ffe4ff */
[----:B-1----:R-:W-:Y:S02]  /*4830*/  MOV R48, R36 ;  /* 0x0000002400307202 */ /* 0x002fe40000000f00 */
[----:B------:R-:W-:-:S05]  /*4840*/  MOV R49, R39 ;  /* 0x0000002700317202 */ /* 0x000fca0000000f00 */
[----:B------:R1:W3:Y:S01]  /*4850*/  LDG.E R36, desc[UR14][R48.64] ;  /* 0x0000000e30247981 */ /* 0x0002e2000c1e1900 */
[----:B0-----:R-:W-:Y:S01]  /*4860*/  @P0 IMAD R15, R15, R12, RZ ;  /* 0x0000000c0f0f0224 */ /* 0x001fe200078e02ff */
[----:B-1----:R-:W-:Y:S02]  /*4870*/  @P0 MOV R48, R42 ;  /* 0x0000002a00300202 */ /* 0x002fe40000000f00 */
[----:B------:R-:W-:Y:S01]  /*4880*/  @P0 MOV R49, RZ ;  /* 0x000000ff00310202 */ /* 0x000fe20000000f00 */
[C---:B------:R-:W-:Y:S02]  /*4890*/  @P0 IMAD R15, R51.reuse, R13, R15 ;  /* 0x0000000d330f0224 */ /* 0x040fe400078e020f */
[----:B------:R-:W-:Y:S02]  /*48a0*/  @P0 IMAD.WIDE.U32 R48, R51, R12, R48 ;  /* 0x0000000c33300225 */ /* 0x000fe400078e0030 */
[----:B------:R-:W0:Y:S02]  /*48b0*/  @P0 LDC.64 R12, c[0x0][0x380] ;  /* 0x0000e000ff0c0b82 */ /* 0x000e240000000a00 */
[----:B------:R-:W-:Y:S01]  /*48c0*/  @P0 IMAD.IADD R15, R49, 0x1, R15 ;  /* 0x00000001310f0824 */ /* 0x000fe200078e020f */
[----:B------:R-:W-:Y:S01]  /*48d0*/  MOV R39, UR9 ;  /* 0x0000000900277c02 */ /* 0x000fe20008000f00 */
[----:B------:R-:W-:-:S05]  /*48e0*/  IMAD.MOV.U32 R53, RZ, RZ, R47 ;  /* 0x000000ffff357224 */ /* 0x000fca00078e002f */
[----:B------:R-:W3:Y:S01]  /*48f0*/  LDG.E R52, desc[UR14][R52.64] ;  /* 0x0000000e34347981 */ /* 0x000ee2000c1e1900 */
[----:B0-----:R-:W-:-:S04]  /*4900*/  @P0 IMAD R15, R15, R12, RZ ;  /* 0x0000000c0f0f0224 */ /* 0x001fc800078e02ff */
[C---:B------:R-:W-:Y:S02]  /*4910*/  @P0 IMAD R15, R48.reuse, R13, R15 ;  /* 0x0000000d300f0224 */ /* 0x040fe400078e020f */
[----:B------:R-:W-:-:S05]  /*4920*/  @P0 IMAD.WIDE.U32 R12, R48, R12, R40 ;  /* 0x0000000c300c0225 */ /* 0x000fca00078e0028 */
[----:B------:R-:W-:Y:S02]  /*4930*/  @P0 IADD3 R39, PT, PT, R13, R15, RZ ;  /* 0x0000000f0d270210 */ /* 0x000fe40007ffe0ff */
        /* <DEDUP_REMOVED lines=9> */
[----:B----45:R-:W-:-:S04]  /*49d0*/  FFMA R17, R37, R17, R38 ;  /* 0x0000001125117223 */ /* 0x030fc80000000026 */
[----:B--2---:R-:W-:-:S04]  /*49e0*/  FFMA R17, R37, R16, R17 ;  /* 0x0000001025117223 */ /* 0x004fc80000000011 */
[----:B------:R-:W-:-:S04]  /*49f0*/  FFMA R17, R37, R46, R17 ;  /* 0x0000002e25117223 */ /* 0x000fc80000000011 */
[----:B---3--:R-:W-:-:S04]  /*4a00*/  FFMA R17, R37, R14, R17 ;  /* 0x0000000e25117223 */ /* 0x008fc80000000011 */
[----:B------:R-:W-:-:S04]  /*4a10*/  FFMA R17, R37, R50, R17 ;  /* 0x0000003225117223 */ /* 0x000fc80000000011 */
[----:B------:R-:W-:-:S04]  /*4a20*/  FFMA R17, R37, R36, R17 ;  /* 0x0000002425117223 */ /* 0x000fc80000000011 */
[----:B------:R-:W-:-:S04]  /*4a30*/  FFMA R17, R37, R52, R17 ;  /* 0x0000003425117223 */ /* 0x000fc80000000011 */
[----:B------:R-:W-:Y:S01]  /*4a40*/  FFMA R38, R37, R12, R17 ;  /* 0x0000000c25267223 */ /* 0x000fe20000000011 */
[----:B------:R-:W-:Y:S06]  /*4a50*/  BRA.U UP0, `(.L_x_135) ;  /* 0xfffffff500587547 */ /* 0x000fec000b83ffff */
[----:B------:R-:W-:Y:S01]  /*4a60*/  MOV R46, UR16 ;  /* 0x00000010002e7c02 */ /* 0x000fe20008000f00 */
[----:B------:R-:W0:Y:S06]  /*4a70*/  LDCU UR6, c[0x0][0x414] ;  /* 0x00008280ff0677ac */ /* 0x000e2c0008000800 */
.L_x_132:
        /* <DEDUP_REMOVED lines=11> */
[C---:B------:R-:W-:Y:S01]  /*4b30*/  @P0 IADD3 R50, PT, PT, R46.reuse, 0x1, RZ ;  /* 0x000000012e320810 */ /* 0x040fe20007ffe0ff */
[----:B------:R-:W-:Y:S01]  /*4b40*/  @P0 IMAD.MOV.U32 R51, RZ, RZ, RZ ;  /* 0x000000ffff330224 */ /* 0x000fe200078e00ff */
[----:B------:R-:W-:Y:S01]  /*4b50*/  @P0 IADD3 R48, PT, PT, R46, 0x2, RZ ;  /* 0x000000022e300810 */ /* 0x000fe20007ffe0ff */
[----:B------:R-:W2:Y:S01]  /*4b60*/  LDCU.64 UR12, c[0x0][0x3c8] ;  /* 0x00007900ff0c77ac */ /* 0x000ea20008000a00 */
[----:B------:R-:W-:Y:S01]  /*4b70*/  @P0 MOV R49, RZ ;  /* 0x000000ff00310202 */ /* 0x000fe20000000f00 */
[----:B------:R-:W-:Y:S02]  /*4b80*/  BSSY.RECONVERGENT B0, `(.L_x_137) ;  /* 0x000004c000007945 */ /* 0x000fe40003800200 */
[----:B------:R-:W3:Y:S08]  /*4b90*/  @P0 LDC.64 R16, c[0x0][0x3a8] ;  /* 0x0000ea00ff100b82 */ /* 0x000ef00000000a00 */
[----:B------:R-:W4:Y:S01]  /*4ba0*/  @P0 LDC.64 R14, c[0x0][0x3b8] ;  /* 0x0000ee00ff0e0b82 */ /* 0x000f220000000a00 */
[----:B-1----:R-:W-:-:S07]  /*4bb0*/  @P0 IMAD R39, R45, R12, RZ ;  /* 0x0000000c2d270224 */ /* 0x002fce00078e02ff */
[----:B------:R-:W1:Y:S01]  /*4bc0*/  @P0 LDC.64 R36, c[0x0][0x3a8] ;  /* 0x0000ea00ff240b82 */ /* 0x000e620000000a00 */
[----:B------:R-:W-:-:S04]  /*4bd0*/  @P0 IMAD.WIDE.U32 R50, R44, R12, R50 ;  /* 0x0000000c2c320225 */ /* 0x000fc800078e0032 */
[----:B------:R-:W-:-:S05]  /*4be0*/  @P0 IMAD R13, R44, R13, R39 ;  /* 0x0000000d2c0d0224 */ /* 0x000fca00078e0227 */
[----:B------:R-:W-:-:S05]  /*4bf0*/  @P0 IADD3 R13, PT, PT, R13, R51, RZ ;  /* 0x000000330d0d0210 */ /* 0x000fca0007ffe0ff */
[----:B---3--:R-:W-:Y:S02]  /*4c00*/  @P0 IMAD R12, R13, R16, RZ ;  /* 0x000000100d0c0224 */ /* 0x008fe400078e02ff */
[-C--:B----4-:R-:W-:Y:S02]  /*4c10*/  @P0 IMAD R39, R45, R14.reuse, RZ ;  /* 0x0000000e2d270224 */ /* 0x090fe400078e02ff */
[----:B------:R-:W-:Y:S01]  /*4c20*/  @P0 IMAD R51, R50, R17, R12 ;  /* 0x0000001132330224 */ /* 0x000fe200078e020c */
[----:B------:R-:W-:Y:S01]  /*4c30*/  @P0 MOV R17, RZ ;  /* 0x000000ff00110202 */ /* 0x000fe20000000f00 */
[----:B------:R-:W3:Y:S01]  /*4c40*/  @P0 LDC.64 R12, c[0x0][0x380] ;  /* 0x0000e000ff0c0b82 */ /* 0x000ee20000000a00 */
[C---:B------:R-:W-:Y:S02]  /*4c50*/  @P0 IMAD R39, R44.reuse, R15, R39 ;  /* 0x0000000f2c270224 */ /* 0x040fe400078e0227 */
[----:B------:R-:W-:Y:S01]  /*4c60*/  @P0 IMAD.WIDE.U32 R14, R44, R14, R48 ;  /* 0x0000000e2c0e0225 */ /* 0x000fe200078e0030 */
[----:B------:R-:W-:-:S03]  /*4c70*/  @P0 MOV R48, R42 ;  /* 0x0000002a00300202 */ /* 0x000fc60000000f00 */
[----:B------:R-:W-:Y:S02]  /*4c80*/  @P0 IMAD.IADD R39, R39, 0x1, R15 ;  /* 0x0000000127270824 */ /* 0x000fe400078e020f */
[----:B------:R-:W-:Y:S01]  /*4c90*/  @P0 IMAD.WIDE.U32 R48, R50, R16, R48 ;  /* 0x0000001032300225 */ /* 0x000fe200078e0030 */
[----:B------:R-:W-:Y:S02]  /*4ca0*/  @P0 MOV R16, R42 ;  /* 0x0000002a00100202 */ /* 0x000fe40000000f00 */
[----:B--2---:R-:W-:Y:S01]  /*4cb0*/  MOV R50, UR12 ;  /* 0x0000000c00327c02 */ /* 0x004fe20008000f00 */
[-C--:B-1----:R-:W-:Y:S01]  /*4cc0*/  @P0 IMAD R39, R39, R36.reuse, RZ ;  /* 0x0000002427270224 */ /* 0x082fe200078e02ff */
[----:B------:R-:W-:Y:S01]  /*4cd0*/  @P0 IADD3 R51, PT, PT, R49, R51, RZ ;  /* 0x0000003331330210 */ /* 0x000fe20007ffe0ff */
[----:B------:R-:W-:Y:S01]  /*4ce0*/  @P0 IMAD.WIDE.U32 R16, R14, R36, R16 ;  /* 0x000000240e100225 */ /* 0x000fe200078e0010 */
[----:B------:R-:W-:-:S03]  /*4cf0*/  @P0 MOV R49, RZ ;  /* 0x000000ff00310202 */ /* 0x000fc60000000f00 */
[----:B------:R-:W-:Y:S01]  /*4d00*/  @P0 IMAD R47, R14, R37, R39 ;  /* 0x000000250e2f0224 */ /* 0x000fe200078e0227 */
[----:B------:R-:W-:Y:S01]  /*4d10*/  MOV R39, UR13 ;  /* 0x0000000d00277c02 */ /* 0x000fe20008000f00 */
[----:B------:R-:W1:Y:S01]  /*4d20*/  @P0 LDC.64 R14, c[0x0][0x3b8] ;  /* 0x0000ee00ff0e0b82 */ /* 0x000e620000000a00 */
[-C--:B---3--:R-:W-:Y:S02]  /*4d30*/  @P0 IMAD R51, R51, R12.reuse, RZ ;  /* 0x0000000c33330224 */ /* 0x088fe400078e02ff */
[----:B------:R-:W-:Y:S01]  /*4d40*/  @P0 IADD3 R47, PT, PT, R17, R47, RZ ;  /* 0x0000002f112f0210 */ /* 0x000fe20007ffe0ff */
[----:B------:R-:W-:-:S04]  /*4d50*/  @P0 IMAD.WIDE.U32 R36, R48, R12, R40 ;  /* 0x0000000c30240225 */ /* 0x000fc800078e0028 */
[----:B------:R-:W-:Y:S01]  /*4d60*/  @P0 IMAD R13, R48, R13, R51 ;  /* 0x0000000d300d0224 */ /* 0x000fe200078e0233 */
[----:B------:R-:W-:Y:S02]  /*4d70*/  @P0 IADD3 R48, PT, PT, R46, 0x3, RZ ;  /* 0x000000032e300810 */ /* 0x000fe40007ffe0ff */
[----:B------:R-:W-:Y:S01]  /*4d80*/  @P0 MOV R50, R36 ;  /* 0x0000002400320202 */ /* 0x000fe20000000f00 */
[----:B------:R-:W-:Y:S01]  /*4d90*/  @P0 IMAD.IADD R39, R37, 0x1, R13 ;  /* 0x0000000125270824 */ /* 0x000fe200078e020d */
[----:B------:R-:W-:Y:S01]  /*4da0*/  @P0 MOV R36, R42 ;  /* 0x0000002a00240202 */ /* 0x000fe20000000f00 */
[----:B------:R-:W2:Y:S01]  /*4db0*/  @P0 LDC.64 R12, c[0x0][0x3a8] ;  /* 0x0000ea00ff0c0b82 */ /* 0x000ea20000000a00 */
[-C--:B-1----:R-:W-:Y:S02]  /*4dc0*/  @P0 IMAD R37, R45, R14.reuse, RZ ;  /* 0x0000000e2d250224 */ /* 0x082fe400078e02ff */
[----:B------:R-:W-:-:S04]  /*4dd0*/  @P0 IMAD.WIDE.U32 R48, R44, R14, R48 ;  /* 0x0000000e2c300225 */ /* 0x000fc800078e0030 */
[----:B------:R-:W-:Y:S02]  /*4de0*/  @P0 IMAD R37, R44, R15, R37 ;  /* 0x0000000f2c250224 */ /* 0x000fe400078e0225 */
[----:B------:R-:W1:Y:S02]  /*4df0*/  @P0 LDC.64 R14, c[0x0][0x380] ;  /* 0x0000e000ff0e0b82 */ /* 0x000e640000000a00 */
[----:B------:R-:W-:-:S04]  /*4e00*/  @P0 IMAD.IADD R37, R37, 0x1, R49 ;  /* 0x0000000125250824 */ /* 0x000fc800078e0231 */
[----:B--2---:R-:W-:Y:S01]  /*4e10*/  @P0 IMAD R49, R37, R12, RZ ;  /* 0x0000000c25310224 */ /* 0x004fe200078e02ff */
[----:B------:R-:W-:-:S03]  /*4e20*/  @P0 MOV R37, RZ ;  /* 0x000000ff00250202 */ /* 0x000fc60000000f00 */
[C---:B------:R-:W-:Y:S02]  /*4e30*/  @P0 IMAD R49, R48.reuse, R13, R49 ;  /* 0x0000000d30310224 */ /* 0x040fe400078e0231 */
[----:B------:R-:W-:Y:S01]  /*4e40*/  @P0 IMAD.WIDE.U32 R36, R48, R12, R36 ;  /* 0x0000000c30240225 */ /* 0x000fe200078e0024 */
[----:B------:R-:W-:Y:S01]  /*4e50*/  MOV R48, UR12 ;  /* 0x0000000c00307c02 */ /* 0x000fe20008000f00 */
[----:B------:R-:W2:Y:S02]  /*4e60*/  @P0 LDC.64 R12, c[0x0][0x380] ;  /* 0x0000e000ff0c0b82 */ /* 0x000ea40000000a00 */
[----:B-1----:R-:W-:-:S04]  /*4e70*/  @P0 IMAD R47, R47, R14, RZ ;  /* 0x0000000e2f2f0224 */ /* 0x002fc800078e02ff */
[C---:B------:R-:W-:Y:S01]  /*4e80*/  @P0 IMAD R17, R16.reuse, R15, R47 ;  /* 0x0000000f10110224 */ /* 0x040fe200078e022f */
[----:B------:R-:W-:Y:S01]  /*4e90*/  MOV R47, UR13 ;  /* 0x0000000d002f7c02 */ /* 0x000fe20008000f00 */
[----:B------:R-:W-:Y:S01]  /*4ea0*/  @P0 IMAD.WIDE.U32 R14, R16, R14, R40 ;  /* 0x0000000e100e0225 */ /* 0x000fe200078e0028 */
[----:B------:R-:W-:-:S03]  /*4eb0*/  MOV R16, UR12 ;  /* 0x0000000c00107c02 */ /* 0x000fc60008000f00 */
[----:B------:R-:W-:Y:S01]  /*4ec0*/  @P0 IMAD.IADD R47, R15, 0x1, R17 ;  /* 0x000000010f2f0824 */ /* 0x000fe200078e0211 */
[----:B------:R-:W-:Y:S02]  /*4ed0*/  @P0 MOV R48, R14 ;  /* 0x0000000e00300202 */ /* 0x000fe40000000f00 */
[----:B------:R-:W-:Y:S01]  /*4ee0*/  MOV R17, UR13 ;  /* 0x0000000d00117c02 */ /* 0x000fe20008000f00 */
[----:B------:R-:W-:Y:S06]  /*4ef0*/  @!P0 BRA `(.L_x_138) ;  /* 0x0000000000508947 */ /* 0x000fec0003800000 */
[----:B------:R-:W1:Y:S01]  /*4f00*/  LDCU.64 UR18, c[0x0][0x3b8] ;  /* 0x00007700ff1277ac */ /* 0x000e620008000a00 */
[----:B------:R-:W-:Y:S01]  /*4f10*/  MOV R14, R46 ;  /* 0x0000002e000e7202 */ /* 0x000fe20000000f00 */
[----:B0-----:R-:W-:Y:S01]  /*4f20*/  IMAD.U32 R15, RZ, RZ, UR6 ;  /* 0x00000006ff0f7e24 */ /* 0x001fe2000f8e00ff */
[----:B------:R-:W0:Y:S01]  /*4f30*/  LDCU.64 UR20, c[0x0][0x3a8] ;  /* 0x00007500ff1477ac */ /* 0x000e220008000a00 */
[----:B-1----:R-:W-:Y:S02]  /*4f40*/  IMAD R51, R45, UR18, RZ ;  /* 0x000000122d337c24 */ /* 0x002fe4000f8e02ff */
[----:B------:R-:W-:-:S04]  /*4f50*/  IMAD.WIDE.U32 R16, R44, UR18, R14 ;  /* 0x000000122c107c25 */ /* 0x000fc8000f8e000e */
[----:B------:R-:W-:Y:S01]  /*4f60*/  IMAD R51, R44, UR19, R51 ;  /* 0x000000132c337c24 */ /* 0x000fe2000f8e0233 */
[----:B------:R-:W1:Y:S04]  /*4f70*/  LDCU.64 UR18, c[0x0][0x380] ;  /* 0x00007000ff1277ac */ /* 0x000e680008000a00 */
[----:B------:R-:W-:-:S05]  /*4f80*/  IADD3 R14, PT, PT, R51, R17, RZ ;  /* 0x00000011330e7210 */ /* 0x000fca0007ffe0ff */
[----:B0-----:R-:W-:Y:S01]  /*4f90*/  IMAD R15, R14, UR20, RZ ;  /* 0x000000140e0f7c24 */ /* 0x001fe2000f8e02ff */
[----:B------:R-:W-:-:S03]  /*4fa0*/  MOV R14, R42 ;  /* 0x0000002a000e7202 */ /* 0x000fc60000000f00 */
[----:B------:R-:W-:Y:S02]  /*4fb0*/  IMAD R17, R16, UR21, R15 ;  /* 0x0000001510117c24 */ /* 0x000fe4000f8e020f */
[----:B------:R-:W-:-:S03]  /*4fc0*/  HFMA2 R15, -RZ, RZ, 0, 0 ;  /* 0x00000000ff0f7431 */ /* 0x000fc600000001ff */
[----:B------:R-:W-:-:S04]  /*4fd0*/  IMAD.WIDE.U32 R14, R16, UR20, R14 ;  /* 0x00000014100e7c25 */ /* 0x000fc8000f8e000e */
[----:B------:R-:W-:-:S04]  /*4fe0*/  IMAD.IADD R15, R15, 0x1, R17 ;  /* 0x000000010f0f7824 */ /* 0x000fc800078e0211 */
[----:B-1----:R-:W-:-:S04]  /*4ff0*/  IMAD R15, R15, UR18, RZ ;  /* 0x000000120f0f7c24 */ /* 0x002fc8000f8e02ff */
[C---:B------:R-:W-:Y:S02]  /*5000*/  IMAD R17, R14.reuse, UR19, R15 ;  /* 0x000000130e117c24 */ /* 0x040fe4000f8e020f */
[----:B------:R-:W-:-:S05]  /*5010*/  IMAD.WIDE.U32 R14, R14, UR18, R40 ;  /* 0x000000120e0e7c25 */ /* 0x000fca000f8e0028 */
[----:B------:R-:W-:Y:S02]  /*5020*/  IADD3 R17, PT, PT, R15, R17, RZ ;  /* 0x000000110f117210 */ /* 0x000fe40007ffe0ff */
[----:B------:R-:W-:-:S07]  /*5030*/  MOV R16, R14 ;  /* 0x0000000e00107202 */ /* 0x000fce0000000f00 */
.L_x_138:
[----:B0-----:R-:W-:Y:S05]  /*5040*/  BSYNC.RECONVERGENT B0 ;  /* 0x0000000000007941 */ /* 0x001fea0003800200 */
.L_x_137:
[----:B------:R-:W0:Y:S01]  /*5050*/  LDC.64 R14, c[0x0][0x418] ;  /* 0x00010600ff0e7b82 */ /* 0x000e220000000a00 */
[----:B------:R-:W-:Y:S01]  /*5060*/  @P0 IADD3 R49, PT, PT, R37, R49, RZ ;  /* 0x0000003125310210 */ /* 0x000fe20007ffe0ff */
[----:B------:R-:W3:Y:S04]  /*5070*/  LDG.E R17, desc[UR14][R16.64] ;  /* 0x0000000e10117981 */ /* 0x000ee8000c1e1900 */
[----:B--2---:R-:W-:Y:S01]  /*5080*/  @P0 IMAD R37, R49, R12, RZ ;  /* 0x0000000c31250224 */ /* 0x004fe200078e02ff */
[----:B------:R-:W-:-:S03]  /*5090*/  MOV R51, R39 ;  /* 0x0000002700337202 */ /* 0x000fc60000000f00 */
[C---:B------:R-:W-:Y:S02]  /*50a0*/  @P0 IMAD R37, R36.reuse, R13, R37 ;  /* 0x0000000d24250224 */ /* 0x040fe400078e0225 */
[----:B------:R-:W-:Y:S01]  /*50b0*/  @P0 IMAD.WIDE.U32 R12, R36, R12, R40 ;  /* 0x0000000c240c0225 */ /* 0x000fe200078e0028 */
[----:B------:R-:W-:Y:S01]  /*50c0*/  MOV R36, UR12 ;  /* 0x0000000c00247c02 */ /* 0x000fe20008000f00 */
[----:B------:R-:W2:Y:S01]  /*50d0*/  LDG.E R51, desc[UR14][R50.64] ;  /* 0x0000000e32337981 */ /* 0x000ea2000c1e1900 */
[----:B------:R-:W-:Y:S01]  /*50e0*/  MOV R49, R47 ;  /* 0x0000002f00317202 */ /* 0x000fe20000000f00 */
[----:B------:R-:W-:Y:S01]  /*50f0*/  IMAD.U32 R53, RZ, RZ, UR13 ;  /* 0x0000000dff357e24 */ /* 0x000fe2000f8e00ff */
[----:B------:R-:W-:Y:S02]  /*5100*/  @P0 MOV R36, R12 ;  /* 0x0000000c00240202 */ /* 0x000fe40000000f00 */
[----:B------:R-:W-:Y:S02]  /*5110*/  @P0 IADD3 R53, PT, PT, R13, R37, RZ ;  /* 0x000000250d350210 */ /* 0x000fe40007ffe0ff */
[----:B------:R-:W4:Y:S04]  /*5120*/  LDG.E R49, desc[UR14][R48.64] ;  /* 0x0000000e30317981 */ /* 0x000f28000c1e1900 */
[----:B0-----:R-:W3:Y:S01]  /*5130*/  LDG.E R14, desc[UR14][R14.64] ;  /* 0x0000000e0e0e7981 */ /* 0x001ee2000c1e1900 */
[----:B------:R-:W-:Y:S01]  /*5140*/  MOV R13, R53 ;  /* 0x00000035000d7202 */ /* 0x000fe20000000f00 */
[----:B------:R-:W-:-:S05]  /*5150*/  IMAD.MOV.U32 R12, RZ, RZ, R36 ;  /* 0x000000ffff0c7224 */ /* 0x000fca00078e0024 */
[----:B------:R-:W5:Y:S01]  /*5160*/  LDG.E R13, desc[UR14][R12.64] ;  /* 0x0000000e0c0d7981 */ /* 0x000f62000c1e1900 */
[----:B------:R-:W-:Y:S01]  /*5170*/  IADD3 R46, PT, PT, R46, 0x4, RZ ;  /* 0x000000042e2e7810 */ /* 0x000fe20007ffe0ff */
[----:B------:R-:W-:Y:S01]  /*5180*/  UMOV UR6, URZ ;  /* 0x000000ff00067c82 */ /* 0x000fe20008000000 */
[----:B---3--:R-:W-:-:S04]  /*5190*/  FFMA R17, R17, R14, R38 ;  /* 0x0000000e11117223 */ /* 0x008fc80000000026 */
[----:B--2---:R-:W-:-:S04]  /*51a0*/  FFMA R16, R14, R51, R17 ;  /* 0x000000330e107223 */ /* 0x004fc80000000011 */
[----:B----4-:R-:W-:-:S04]  /*51b0*/  FFMA R16, R14, R49, R16 ;  /* 0x000000310e107223 */ /* 0x010fc80000000010 */
[----:B-----5:R-:W-:-:S07]  /*51c0*/  FFMA R38, R14, R13, R16 ;  /* 0x0000000d0e267223 */ /* 0x020fce0000000010 */
.L_x_136:
        /* <DEDUP_REMOVED lines=11> */
[----:B------:R-:W2:Y:S01]  /*5280*/  LDCU.64 UR12, c[0x0][0x3c8] ;  /* 0x00007900ff0c77ac */ /* 0x000ea20008000a00 */
[----:B------:R-:W-:Y:S01]  /*5290*/  @P0 MOV R17, RZ ;  /* 0x000000ff00110202 */ /* 0x000fe20000000f00 */
[----:B------:R-:W-:Y:S04]  /*52a0*/  BSSY.RECONVERGENT B0, `(.L_x_140) ;  /* 0x000002a000007945 */ /* 0x000fe80003800200 */
[----:B------:R-:W3:Y:S01]  /*52b0*/  @P0 LDC.64 R12, c[0x0][0x3a8] ;  /* 0x0000ea00ff0c0b82 */ /* 0x000ee20000000a00 */
[-C--:B-1----:R-:W-:Y:S02]  /*52c0*/  @P0 IMAD R36, R45, R14.reuse, RZ ;  /* 0x0000000e2d240224 */ /* 0x082fe400078e02ff */
[----:B------:R-:W-:-:S04]  /*52d0*/  @P0 IMAD.WIDE.U32 R16, R44, R14, R16 ;  /* 0x0000000e2c100225 */ /* 0x000fc800078e0010 */
[----:B------:R-:W-:Y:S01]  /*52e0*/  @P0 IMAD R37, R44, R15, R36 ;  /* 0x0000000f2c250224 */ /* 0x000fe200078e0224 */
[----:B------:R-:W-:Y:S01]  /*52f0*/  @P0 MOV R36, R42 ;  /* 0x0000002a00240202 */ /* 0x000fe20000000f00 */
[----:B------:R-:W1:Y:S02]  /*5300*/  @P0 LDC.64 R14, c[0x0][0x380] ;  /* 0x0000e000ff0e0b82 */ /* 0x000e640000000a00 */
[----:B------:R-:W-:-:S04]  /*5310*/  @P0 IMAD.IADD R37, R37, 0x1, R17 ;  /* 0x0000000125250824 */ /* 0x000fc800078e0211 */
[----:B---3--:R-:W-:Y:S01]  /*5320*/  @P0 IMAD R17, R37, R12, RZ ;  /* 0x0000000c25110224 */ /* 0x008fe200078e02ff */
[----:B------:R-:W-:-:S03]  /*5330*/  @P0 MOV R37, RZ ;  /* 0x000000ff00250202 */ /* 0x000fc60000000f00 */
[C---:B------:R-:W-:Y:S02]  /*5340*/  @P0 IMAD R13, R16.reuse, R13, R17 ;  /* 0x0000000d100d0224 */ /* 0x040fe400078e0211 */
[----:B------:R-:W-:Y:S02]  /*5350*/  @P0 IMAD.WIDE.U32 R36, R16, R12, R36 ;  /* 0x0000000c10240225 */ /* 0x000fe400078e0024 */
[----:B------:R-:W3:Y:S03]  /*5360*/  LDC.64 R16, c[0x0][0x418] ;  /* 0x00010600ff107b82 */ /* 0x000ee60000000a00 */
[----:B------:R-:W-:-:S05]  /*5370*/  @P0 IADD3 R13, PT, PT, R37, R13, RZ ;  /* 0x0000000d250d0210 */ /* 0x000fca0007ffe0ff */
[-C--:B-1----:R-:W-:Y:S02]  /*5380*/  @P0 IMAD R37, R13, R14.reuse, RZ ;  /* 0x0000000e0d250224 */ /* 0x082fe400078e02ff */
[----:B------:R-:W-:-:S04]  /*5390*/  @P0 IMAD.WIDE.U32 R12, R36, R14, R40 ;  /* 0x0000000e240c0225 */ /* 0x000fc800078e0028 */
[----:B------:R-:W-:Y:S01]  /*53a0*/  @P0 IMAD R15, R36, R15, R37 ;  /* 0x0000000f240f0224 */ /* 0x000fe200078e0225 */
[----:B--2---:R-:W-:Y:S01]  /*53b0*/  MOV R36, UR12 ;  /* 0x0000000c00247c02 */ /* 0x004fe20008000f00 */
[----:B------:R-:W-:Y:S01]  /*53c0*/  IMAD.U32 R37, RZ, RZ, UR13 ;  /* 0x0000000dff257e24 */ /* 0x000fe2000f8e00ff */
[----:B------:R-:W-:Y:S02]  /*53d0*/  @P0 MOV R36, R12 ;  /* 0x0000000c00240202 */ /* 0x000fe40000000f00 */
[----:B------:R-:W-:Y:S02]  /*53e0*/  @P0 IADD3 R37, PT, PT, R13, R15, RZ ;  /* 0x0000000f0d250210 */ /* 0x000fe40007ffe0ff */
[----:B------:R-:W-:Y:S02]  /*53f0*/  MOV R12, UR12 ;  /* 0x0000000c000c7c02 */ /* 0x000fe40008000f00 */
[----:B------:R-:W-:Y:S01]  /*5400*/  MOV R13, UR13 ;  /* 0x0000000d000d7c02 */ /* 0x000fe20008000f00 */
[----:B---3--:R-:W-:Y:S06]  /*5410*/  @!P0 BRA `(.L_x_141) ;  /* 0x0000000000488947 */ /* 0x008fec0003800000 */
[----:B------:R-:W1:Y:S01]  /*5420*/  LDCU.64 UR18, c[0x0][0x3b8] ;  /* 0x00007700ff1277ac */ /* 0x000e620008000a00 */
[----:B0-----:R-:W-:Y:S01]  /*5430*/  IMAD.U32 R47, RZ, RZ, UR6 ;  /* 0x00000006ff2f7e24 */ /* 0x001fe2000f8e00ff */
[----:B------:R-:W-:Y:S01]  /*5440*/  MOV R14, R42 ;  /* 0x0000002a000e7202 */ /* 0x000fe20000000f00 */
[----:B------:R-:W0:Y:S01]  /*5450*/  LDCU.64 UR20, c[0x0][0x3a8] ;  /* 0x00007500ff1477ac */ /* 0x000e220008000a00 */
[----:B-1----:R-:W-:Y:S02]  /*5460*/  IMAD R15, R45, UR18, RZ ;  /* 0x000000122d0f7c24 */ /* 0x002fe4000f8e02ff */
[----:B------:R-:W-:-:S04]  /*5470*/  IMAD.WIDE.U32 R12, R44, UR18, R46 ;  /* 0x000000122c0c7c25 */ /* 0x000fc8000f8e002e */
[----:B------:R-:W-:Y:S01]  /*5480*/  IMAD R15, R44, UR19, R15 ;  /* 0x000000132c0f7c24 */ /* 0x000fe2000f8e020f */
[----:B------:R-:W1:Y:S04]  /*5490*/  LDCU.64 UR18, c[0x0][0x380] ;  /* 0x00007000ff1277ac */ /* 0x000e680008000a00 */
[----:B------:R-:W-:-:S05]  /*54a0*/  IADD3 R15, PT, PT, R15, R13, RZ ;  /* 0x0000000d0f0f7210 */ /* 0x000fca0007ffe0ff */
[----:B0-----:R-:W-:Y:S02]  /*54b0*/  IMAD R13, R15, UR20, RZ ;  /* 0x000000140f0d7c24 */ /* 0x001fe4000f8e02ff */
[----:B------:R-:W-:Y:S02]  /*54c0*/  HFMA2 R15, -RZ, RZ, 0, 0 ;  /* 0x00000000ff0f7431 */ /* 0x000fe400000001ff */
[C---:B------:R-:W-:Y:S02]  /*54d0*/  IMAD R13, R12.reuse, UR21, R13 ;  /* 0x000000150c0d7c24 */ /* 0x040fe4000f8e020d */
[----:B------:R-:W-:-:S05]  /*54e0*/  IMAD.WIDE.U32 R14, R12, UR20, R14 ;  /* 0x000000140c0e7c25 */ /* 0x000fca000f8e000e */
[----:B------:R-:W-:-:S05]  /*54f0*/  IADD3 R13, PT, PT, R15, R13, RZ ;  /* 0x0000000d0f0d7210 */ /* 0x000fca0007ffe0ff */
[----:B-1----:R-:W-:Y:S02]  /*5500*/  IMAD R15, R13, UR18, RZ ;  /* 0x000000120d0f7c24 */ /* 0x002fe4000f8e02ff */
[----:B------:R-:W-:-:S04]  /*5510*/  IMAD.WIDE.U32 R12, R14, UR18, R40 ;  /* 0x000000120e0c7c25 */ /* 0x000fc8000f8e0028 */
[----:B------:R-:W-:-:S04]  /*5520*/  IMAD R15, R14, UR19, R15 ;  /* 0x000000130e0f7c24 */ /* 0x000fc8000f8e020f */
[----:B------:R-:W-:-:S07]  /*5530*/  IMAD.IADD R13, R13, 0x1, R15 ;  /* 0x000000010d0d7824 */ /* 0x000fce00078e020f */
.L_x_141:
[----:B0-----:R-:W-:Y:S05]  /*5540*/  BSYNC.RECONVERGENT B0 ;  /* 0x0000000000007941 */ /* 0x001fea0003800200 */
.L_x_140:
[----:B------:R-:W2:Y:S04]  /*5550*/  LDG.E R13, desc[UR14][R12.64] ;  /* 0x0000000e0c0d7981 */ /* 0x000ea8000c1e1900 */
[----:B------:R-:W2:Y:S04]  /*5560*/  LDG.E R17, desc[UR14][R16.64] ;  /* 0x0000000e10117981 */ /* 0x000ea8000c1e1900 */
[----:B------:R-:W3:Y:S01]  /*5570*/  LDG.E R36, desc[UR14][R36.64] ;  /* 0x0000000e24247981 */ /* 0x000ee2000c1e1900 */
[----:B------:R-:W-:Y:S01]  /*5580*/  IADD3 R46, PT, PT, R46, 0x2, RZ ;  /* 0x000000022e2e7810 */ /* 0x000fe20007ffe0ff */
[----:B------:R-:W-:Y:S01]  /*5590*/  UMOV UR6, URZ ;  /* 0x000000ff00067c82 */ /* 0x000fe20008000000 */
[----:B--2---:R-:W-:-:S04]  /*55a0*/  FFMA R15, R17, R13, R38 ;  /* 0x0000000d110f7223 */ /* 0x004fc80000000026 */
[----:B---3--:R-:W-:-:S07]  /*55b0*/  FFMA R38, R17, R36, R15 ;  /* 0x0000002411267223 */ /* 0x008fce000000000f */
.L_x_139:
        /* <DEDUP_REMOVED lines=12> */
[----:B0-----:R-:W-:Y:S02]  /*5680*/  MOV R47, UR6 ;  /* 0x00000006002f7c02 */ /* 0x001fe40008000f00 */
[----:B------:R-:W-:Y:S01]  /*5690*/  MOV R14, R42 ;  /* 0x0000002a000e7202 */ /* 0x000fe20000000f00 */
[----:B------:R-:W0:Y:S01]  /*56a0*/  LDCU.64 UR12, c[0x0][0x3a8] ;  /* 0x00007500ff0c77ac */ /* 0x000e220008000a00 */
[----:B-1----:R-:W-:Y:S02]  /*56b0*/  IMAD R15, R45, UR8, RZ ;  /* 0x000000082d0f7c24 */ /* 0x002fe4000f8e02ff */
[----:B------:R-:W-:-:S04]  /*56c0*/  IMAD.WIDE.U32 R12, R44, UR8, R46 ;  /* 0x000000082c0c7c25 */ /* 0x000fc8000f8e002e */
[----:B------:R-:W-:Y:S01]  /*56d0*/  IMAD R15, R44, UR9, R15 ;  /* 0x000000092c0f7c24 */ /* 0x000fe2000f8e020f */
[----:B------:R-:W1:Y:S03]  /*56e0*/  LDCU.64 UR8, c[0x0][0x380] ;  /* 0x00007000ff0877ac */ /* 0x000e660008000a00 */
[----:B------:R-:W-:Y:S02]  /*56f0*/  IMAD.IADD R13, R15, 0x1, R13 ;  /* 0x000000010f0d7824 */ /* 0x000fe400078e020d */
[----:B------:R-:W-:Y:S02]  /*5700*/  HFMA2 R15, -RZ, RZ, 0, 0 ;  /* 0x00000000ff0f7431 */ /* 0x000fe400000001ff */
[----:B0-----:R-:W-:-:S04]  /*5710*/  IMAD R13, R13, UR12, RZ ;  /* 0x0000000c0d0d7c24 */ /* 0x001fc8000f8e02ff */
[C---:B------:R-:W-:Y:S02]  /*5720*/  IMAD R13, R12.reuse, UR13, R13 ;  /* 0x0000000d0c0d7c24 */ /* 0x040fe4000f8e020d */
[----:B------:R-:W-:-:S05]  /*5730*/  IMAD.WIDE.U32 R14, R12, UR12, R14 ;  /* 0x0000000c0c0e7c25 */ /* 0x000fca000f8e000e */
[----:B------:R-:W-:Y:S01]  /*5740*/  IADD3 R12, PT, PT, R15, R13, RZ ;  /* 0x0000000d0f0c7210 */ /* 0x000fe20007ffe0ff */
[----:B-1----:R-:W-:-:S04]  /*5750*/  IMAD.WIDE.U32 R40, R14, UR8, R40 ;  /* 0x000000080e287c25 */ /* 0x002fc8000f8e0028 */
[----:B------:R-:W-:Y:S01]  /*5760*/  IMAD R13, R12, UR8, RZ ;  /* 0x000000080c0d7c24 */ /* 0x000fe2000f8e02ff */
[----:B------:R-:W-:-:S03]  /*5770*/  MOV R12, R40 ;  /* 0x00000028000c7202 */ /* 0x000fc60000000f00 */
[----:B------:R-:W-:-:S04]  /*5780*/  IMAD R13, R14, UR9, R13 ;  /* 0x000000090e0d7c24 */ /* 0x000fc8000f8e020d */
[----:B------:R-:W-:-:S07]  /*5790*/  IMAD.IADD R13, R41, 0x1, R13 ;  /* 0x00000001290d7824 */ /* 0x000fce00078e020d */
.L_x_143:
[----:B0-----:R-:W-:Y:S05]  /*57a0*/  BSYNC.RECONVERGENT B0 ;  /* 0x0000000000007941 */ /* 0x001fea0003800200 */
.L_x_142:
[----:B------:R-:W2:Y:S02]  /*57b0*/  LDG.E R12, desc[UR14][R12.64] ;  /* 0x0000000e0c0c7981 */ /* 0x000ea4000c1e1900 */
[----:B--2--5:R-:W-:-:S07]  /*57c0*/  FFMA R38, R17, R12, R38 ;  /* 0x0000000c11267223 */ /* 0x024fce0000000026 */
.L_x_126:
[----:B0-----:R-:W0:Y:S01]  /*57d0*/  LDCU.64 UR6, c[0x0][0x458] ;  /* 0x00008b00ff0677ac */ /* 0x001e220008000a00 */
[----:B------:R-:W-:Y:S01]  /*57e0*/  HFMA2 R15, -RZ, RZ, 0, 0 ;  /* 0x00000000ff0f7431 */ /* 0x000fe200000001ff */
[----:B------:R-:W-:Y:S01]  /*57f0*/  MOV R14, R42 ;  /* 0x0000002a000e7202 */ /* 0x000fe20000000f00 */
[----:B------:R-:W1:Y:S01]  /*5800*/  LDCU.64 UR12, c[0x0][0x448] ;  /* 0x00008900ff0c77ac */ /* 0x000e620008000a00 */
[----:B------:R-:W2:Y:S01]  /*5810*/  LDCU.64 UR18, c[0x0][0x420] ;  /* 0x00008400ff1277ac */ /* 0x000ea20008000a00 */
[----:B------:R-:W3:Y:S01]  /*5820*/  LDCU.64 UR8, c[0x0][0x450] ;  /* 0x00008a00ff0877ac */ /* 0x000ee20008000a00 */
[----:B0-----:R-:W-:-:S04]  /*5830*/  IMAD R13, R45, UR6, RZ ;  /* 0x000000062d0d7c24 */ /* 0x001fc8000f8e02ff */
[----:B------:R-:W-:Y:S01]  /*5840*/  IMAD R13, R44, UR7, R13 ;  /* 0x000000072c0d7c24 */ /* 0x000fe2000f8e020d */
[----:B------:R-:W0:Y:S01]  /*5850*/  LDCU.64 UR6, c[0x0][0x448] ;  /* 0x00008900ff0677ac */ /* 0x000e220008000a00 */
[----:B-1----:R-:W-:-:S03]  /*5860*/  IMAD.WIDE.U32 R14, R18, UR12, R14 ;  /* 0x0000000c120e7c25 */ /* 0x002fc6000f8e000e */
[----:B------:R-:W-:-:S05]  /*5870*/  IADD3 R13, PT, PT, R19, R13, RZ ;  /* 0x0000000d130d7210 */ /* 0x000fca0007ffe0ff */
[----:B------:R-:W-:-:S04]  /*5880*/  IMAD R13, R13, UR12, RZ ;  /* 0x0000000c0d0d7c24 */ /* 0x000fc8000f8e02ff */
[----:B------:R-:W-:Y:S02]  /*5890*/  IMAD R17, R18, UR13, R13 ;  /* 0x0000000d12117c24 */ /* 0x000fe4000f8e020d */
[----:B------:R-:W1:Y:S03]  /*58a0*/  LDC.64 R12, c[0x0][0x468] ;  /* 0x00011a00ff0c7b82 */ /* 0x000e660000000a00 */
[----:B------:R-:W-:Y:S02]  /*58b0*/  IADD3 R17, PT, PT, R17, R15, RZ ;  /* 0x0000000f11117210 */ /* 0x000fe40007ffe0ff */
[----:B0-----:R-:W-:Y:S01]  /*58c0*/  ISETP.GE.U32.AND P0, PT, R42, UR6, PT ;  /* 0x000000062a007c0c */ /* 0x001fe2000bf06070 */
[----:B------:R-:W0:Y:S02]  /*58d0*/  LDCU UR6, c[0x0][0x3f8] ;  /* 0x00007f00ff0677ac */ /* 0x000e240008000800 */
[----:B--2---:R-:W-:Y:S01]  /*58e0*/  IMAD R15, R17, UR18, RZ ;  /* 0x00000012110f7c24 */ /* 0x004fe2000f8e02ff */
[----:B------:R-:W-:Y:S01]  /*58f0*/  LEA R17, R11, UR5, 0x2 ;  /* 0x000000050b117c11 */ /* 0x000fe2000f8e10ff */
[----:B------:R-:W-:Y:S01]  /*5900*/  UIADD3 UR5, UPT, UPT, UR5, 0x1, URZ ;  /* 0x0000000105057890 */ /* 0x000fe2000fffe0ff */
[----:B------:R-:W-:Y:S01]  /*5910*/  ISETP.GE.U32.AND.EX P1, PT, RZ, UR7, PT, P0 ;  /* 0x00000007ff007c0c */ /* 0x000fe2000bf26100 */
[----:B------:R-:W-:Y:S01]  /*5920*/  IMAD R37, R14, UR19, R15 ;  /* 0x000000130e257c24 */ /* 0x000fe2000f8e020f */
[----:B---3--:R-:W-:-:S02]  /*5930*/  ISETP.GE.U32.AND P0, PT, R17, UR8, PT ;  /* 0x0000000811007c0c */ /* 0x008fc4000bf06070 */
[----:B------:R-:W-:Y:S01]  /*5940*/  LEA R15, P2, R17, R34, 0x2 ;  /* 0x00000022110f7211 */ /* 0x000fe200078410ff */
[----:B------:R-:W-:Y:S01]  /*5950*/  IMAD.IADD R14, R35, 0x1, R37 ;  /* 0x00000001230e7824 */ /* 0x000fe200078e0225 */
[----:B------:R-:W-:-:S04]  /*5960*/  ISETP.GE.U32.AND.EX P0, PT, RZ, UR9, PT, P0 ;  /* 0x00000009ff007c0c */ /* 0x000fc8000bf06100 */
[C---:B------:R-:W-:Y:S02]  /*5970*/  LEA.HI.X R14, R17.reuse, R14, RZ, 0x2, P2 ;  /* 0x0000000e110e7211 */ /* 0x040fe400010f14ff */
[----:B------:R-:W-:Y:S01]  /*5980*/  ISETP.GT.AND P2, PT, R17, -0x1, PT ;  /* 0xffffffff1100780c */ /* 0x000fe20003f44270 */
[----:B0-----:R-:W-:Y:S01]  /*5990*/  UISETP.NE.AND UP0, UPT, UR5, UR6, UPT ;  /* 0x000000060500728c */ /* 0x001fe2000bf05270 */
[-C--:B-1----:R-:W-:Y:S02]  /*59a0*/  SEL R15, R15, R12.reuse, !P0 ;  /* 0x0000000c0f0f7207 */ /* 0x082fe40004000000 */
[-C--:B------:R-:W-:Y:S02]  /*59b0*/  SEL R14, R14, R13.reuse, !P0 ;  /* 0x0000000d0e0e7207 */ /* 0x080fe40004000000 */
[----:B------:R-:W-:Y:S02]  /*59c0*/  @!P1 SEL R12, R15, R12, P2 ;  /* 0x0000000c0f0c9207 */ /* 0x000fe40001000000 */
[----:B------:R-:W-:-:S05]  /*59d0*/  @!P1 SEL R13, R14, R13, P2 ;  /* 0x0000000d0e0d9207 */ /* 0x000fca0001000000 */
[----:B------:R0:W-:Y:S01]  /*59e0*/  STG.E desc[UR14][R12.64], R38 ;  /* 0x000000260c007986 */ /* 0x0001e2000c10190e */
[----:B------:R-:W-:Y:S05]  /*59f0*/  BRA.U UP0, `(.L_x_144) ;  /* 0xffffffd100387547 */ /* 0x000fea000b83ffff */
.L_x_119:
[----:B------:R-:W-:-:S04]  /*5a00*/  UIADD3 UR4, UPT, UPT, UR4, 0x1, URZ ;  /* 0x0000000104047890 */ /* 0x000fc8000fffe0ff */
[----:B------:R-:W-:-:S09]  /*5a10*/  UISETP.NE.AND UP0, UPT, UR4, UR6, UPT ;  /* 0x000000060400728c */ /* 0x000fd2000bf05270 */
[----:B------:R-:W-:Y:S05]  /*5a20*/  BRA.U UP0, `(.L_x_145) ;  /* 0xffffffb500107547 */ /* 0x000fea000b83ffff */
[----:B------:R-:W-:Y:S05]  /*5a30*/  EXIT ;  /* 0x000000000000794d */ /* 0x000fea0003800000 */
        .weak           $__internal_9_$__cuda_sm20_div_u64
        .type           $__internal_9_$__cuda_sm20_div_u64,@function
        .size           $__internal_9_$__cuda_sm20_div_u64,(.L_x_403 - $__internal_9_$__cuda_sm20_div_u64)
$__internal_9_$__cuda_sm20_div_u64:
        /* <DEDUP_REMOVED lines=17> */
[----:B------:R-:W-:Y:S02]  /*5b50*/  IADD3 R7, P2, PT, R17, R6, RZ ;  /* 0x0000000611077210 */ /* 0x000fe40007f5e0ff */
[----:B------:R-:W-:-:S03]  /*5b60*/  IADD3.X R6, PT, PT, R15, R5, RZ, P0, !PT ;  /* 0x000000050f067210 */ /* 0x000fc600007fe4ff */
[----:B------:R-:W-:Y:S01]  /*5b70*/  IMAD.WIDE.U32 R4, R7, R2, RZ ;  /* 0x0000000207047225 */ /* 0x000fe200078e00ff */
[----:B------:R-:W-:-:S03]  /*5b80*/  IADD3.X R13, PT, PT, RZ, RZ, R6, P2, P1 ;  /* 0x000000ffff0d7210 */ /* 0x000fc600017e2406 */
[----:B------:R-:W-:Y:S01]  /*5b90*/  IMAD R5, R7, R3, R5 ;  /* 0x0000000307057224 */ /* 0x000fe200078e0205 */
[----:B------:R-:W-:-:S03]  /*5ba0*/  IADD3 R15, P0, PT, RZ, -R4, RZ ;  /* 0x80000004ff0f7210 */ /* 0x000fc60007f1e0ff */
[----:B------:R-:W-:Y:S02]  /*5bb0*/  IMAD R5, R13, R2, R5 ;  /* 0x000000020d057224 */ /* 0x000fe400078e0205 */
[----:B------:R-:W-:-:S04]  /*5bc0*/  IMAD.HI.U32 R6, R7, R15, RZ ;  /* 0x0000000f07067227 */ /* 0x000fc800078e00ff */
[----:B------:R-:W-:Y:S02]  /*5bd0*/  IMAD.X R4, RZ, RZ, ~R5, P0 ;  /* 0x000000ffff047224 */ /* 0x000fe400000e0e05 */
[----:B------:R-:W-:Y:S02]  /*5be0*/  HFMA2 R5, -RZ, RZ, 0, 0 ;  /* 0x00000000ff057431 */ /* 0x000fe400000001ff */
        /* <DEDUP_REMOVED lines=14> */
[C---:B------:R-:W-:Y:S01]  /*5cd0*/  IMAD R5, R7.reuse, R3, R5 ;  /* 0x0000000307057224 */ /* 0x040fe200078e0205 */
[----:B------:R-:W-:Y:S02]  /*5ce0*/  IADD3 R15, P1, PT, -R4, R8, RZ ;  /* 0x00000008040f7210 */ /* 0x000fe40007f3e1ff */
[----:B------:R-:W-:Y:S01]  /*5cf0*/  IADD3 R4, P2, PT, R7, 0x1, RZ ;  /* 0x0000000107047810 */ /* 0x000fe20007f5e0ff */
[-C--:B------:R-:W-:Y:S01]  /*5d00*/  IMAD R5, R13, R2.reuse, R5 ;  /* 0x000000020d057224 */ /* 0x080fe200078e0205 */
[CC--:B------:R-:W-:Y:S02]  /*5d10*/  ISETP.GE.U32.AND P0, PT, R15.reuse, R2.reuse, PT ;  /* 0x000000020f00720c */ /* 0x0c0fe40003f06070 */
[----:B------:R-:W-:Y:S01]  /*5d20*/  IADD3.X R6, PT, PT, RZ, R13, RZ, P2, !PT ;  /* 0x0000000dff067210 */ /* 0x000fe200017fe4ff */
[----:B------:R-:W-:Y:S01]  /*5d30*/  IMAD.X R14, RZ, RZ, ~R5, P1 ;  /* 0x000000ffff0e7224 */ /* 0x000fe200008e0e05 */
[----:B------:R-:W-:-:S04]  /*5d40*/  IADD3 R5, P1, PT, R15, -R2, RZ ;  /* 0x800000020f057210 */ /* 0x000fc80007f3e0ff */
[CC--:B------:R-:W-:Y:S02]  /*5d50*/  ISETP.GE.U32.AND.EX P0, PT, R14.reuse, R3.reuse, PT, P0 ;  /* 0x000000030e00720c */ /* 0x0c0fe40003f06100 */
[----:B------:R-:W-:Y:S02]  /*5d60*/  IADD3.X R12, PT, PT, R14, ~R3, RZ, P1, !PT ;  /* 0x800000030e0c7210 */ /* 0x000fe40000ffe4ff */
[----:B------:R-:W-:Y:S02]  /*5d70*/  SEL R5, R5, R15, P0 ;  /* 0x0000000f05057207 */ /* 0x000fe40000000000 */
[----:B------:R-:W-:Y:S02]  /*5d80*/  SEL R7, R4, R7, P0 ;  /* 0x0000000704077207 */ /* 0x000fe40000000000 */
[----:B------:R-:W-:Y:S02]  /*5d90*/  SEL R12, R12, R14, P0 ;  /* 0x0000000e0c0c7207 */ /* 0x000fe40000000000 */
[----:B------:R-:W-:-:S02]  /*5da0*/  SEL R4, R6, R13, P0 ;  /* 0x0000000d06047207 */ /* 0x000fc40000000000 */
[----:B------:R-:W-:Y:S02]  /*5db0*/  ISETP.GE.U32.AND P0, PT, R5, R2, PT ;  /* 0x000000020500720c */ /* 0x000fe40003f06070 */
[----:B------:R-:W-:Y:S02]  /*5dc0*/  ISETP.NE.U32.AND P1, PT, R2, RZ, PT ;  /* 0x000000ff0200720c */ /* 0x000fe40003f25070 */
[----:B------:R-:W-:Y:S02]  /*5dd0*/  IADD3 R44, P2, PT, R7, 0x1, RZ ;  /* 0x00000001072c7810 */ /* 0x000fe40007f5e0ff */
[----:B------:R-:W-:Y:S02]  /*5de0*/  ISETP.GE.U32.AND.EX P0, PT, R12, R3, PT, P0 ;  /* 0x000000030c00720c */ /* 0x000fe40003f06100 */
[----:B------:R-:W-:Y:S01]  /*5df0*/  ISETP.NE.AND.EX P1, PT, R3, RZ, PT, P1 ;  /* 0x000000ff0300720c */ /* 0x000fe20003f25310 */
[----:B------:R-:W-:Y:S01]  /*5e00*/  HFMA2 R3, -RZ, RZ, 0, 0 ;  /* 0x00000000ff037431 */ /* 0x000fe200000001ff */
[----:B------:R-:W-:-:S02]  /*5e10*/  IADD3.X R45, PT, PT, RZ, R4, RZ, P2, !PT ;  /* 0x00000004ff2d7210 */ /* 0x000fc400017fe4ff */
[----:B------:R-:W-:Y:S02]  /*5e20*/  MOV R2, R0 ;  /* 0x0000000000027202 */ /* 0x000fe40000000f00 */
[----:B------:R-:W-:Y:S02]  /*5e30*/  SEL R44, R44, R7, P0 ;  /* 0x000000072c2c7207 */ /* 0x000fe40000000000 */
[----:B------:R-:W-:Y:S02]  /*5e40*/  SEL R45, R45, R4, P0 ;  /* 0x000000042d2d7207 */ /* 0x000fe40000000000 */
[----:B------:R-:W-:Y:S02]  /*5e50*/  SEL R44, R44, 0xffffffff, P1 ;  /* 0xffffffff2c2c7807 */ /* 0x000fe40000800000 */
[----:B------:R-:W-:Y:S01]  /*5e60*/  SEL R45, R45, 0xffffffff, P1 ;  /* 0xffffffff2d2d7807 */ /* 0x000fe20000800000 */
[----:B------:R-:W-:Y:S06]  /*5e70*/  RET.REL.NODEC R2 `(_Z15wts_nle_mul_nlw6TensorS_S_) ;  /* 0xffffffa002607950 */ /* 0x000fec0003c3ffff */
.L_x_146:
        /* <DEDUP_REMOVED lines=16> */
.L_x_403:


//--------------------- .text._Z20wts_ll_acts_mul_errs6TensorS_S_ --------------------------
	.section	.text._Z20wts_ll_acts_mul_errs6TensorS_S_,"ax",@progbits
	.align	128
        .global         _Z20wts_ll_acts_mul_errs6TensorS_S_
        .type           _Z20wts_ll_acts_mul_errs6TensorS_S_,@function
        .size           _Z20wts_ll_acts_mul_errs6TensorS_S_,(.L_x_404 - _Z20wts_ll_acts_mul_errs6TensorS_S_)
        .other          _Z20wts_ll_acts_mul_errs6TensorS_S_,@"STO_CUDA_ENTRY STV_DEFAULT"
_Z20wts_ll_acts_mul_errs6TensorS_S_:
.text._Z20wts_ll_acts_mul_errs6TensorS_S_:
        /* <DEDUP_REMOVED lines=16> */
[----:B0-----:R-:W-:Y:S02]  /*0100*/  VIADD R4, R3, 0xffffffe ;  /* 0x0ffffffe03047836 */ /* 0x001fe40000000000 */
[----:B------:R-:W-:-:S04]  /*0110*/  IMAD.MOV.U32 R3, RZ, RZ, RZ ;  /* 0x000000ffff037224 */ /* 0x000fc800078e00ff */
[----:B------:R0:W1:Y:S02]  /*0120*/  F2I.FTZ.U32.TRUNC.NTZ R5, R4 ;  /* 0x0000000400057305 */ /* 0x000064000021f000 */
[----:B0-----:R-:W-:Y:S02]  /*0130*/  IMAD.MOV.U32 R4, RZ, RZ, RZ ;  /* 0x000000ffff047224 */ /* 0x001fe400078e00ff */
[----:B-1----:R-:W-:-:S04]  /*0140*/  IMAD.MOV R7, RZ, RZ, -R5 ;  /* 0x000000ffff077224 */ /* 0x002fc800078e0a05 */
[----:B------:R-:W-:-:S04]  /*0150*/  IMAD R7, R7, UR4, RZ ;  /* 0x0000000407077c24 */ /* 0x000fc8000f8e02ff */
[----:B------:R-:W-:-:S06]  /*0160*/  IMAD.HI.U32 R5, R5, R7, R4 ;  /* 0x0000000705057227 */ /* 0x000fcc00078e0004 */
[----:B------:R-:W-:-:S04]  /*0170*/  IMAD.HI.U32 R4, R5, R2, RZ ;  /* 0x0000000205047227 */ /* 0x000fc800078e00ff */
[----:B------:R-:W-:-:S04]  /*0180*/  IMAD.MOV R5, RZ, RZ, -R4 ;  /* 0x000000ffff057224 */ /* 0x000fc800078e0a04 */
[----:B------:R-:W-:-:S05]  /*0190*/  IMAD R5, R5, UR4, R2 ;  /* 0x0000000405057c24 */ /* 0x000fca000f8e0202 */
[----:B------:R-:W-:-:S13]  /*01a0*/  ISETP.GE.U32.AND P0, PT, R5, UR4, PT ;  /* 0x0000000405007c0c */ /* 0x000fda000bf06070 */
[----:B------:R-:W-:Y:S02]  /*01b0*/  @P0 VIADD R5, R5, -UR4 ;  /* 0x8000000405050c36 */ /* 0x000fe40008000000 */
[----:B------:R-:W-:-:S03]  /*01c0*/  @P0 VIADD R4, R4, 0x1 ;  /* 0x0000000104040836 */ /* 0x000fc60000000000 */
[----:B------:R-:W-:-:S13]  /*01d0*/  ISETP.GE.U32.AND P1, PT, R5, UR4, PT ;  /* 0x0000000405007c0c */ /* 0x000fda000bf26070 */
[----:B------:R-:W-:Y:S01]  /*01e0*/  @P1 VIADD R4, R4, 0x1 ;  /* 0x0000000104041836 */ /* 0x000fe20000000000 */
[----:B------:R-:W-:-:S05]  /*01f0*/  @!P2 LOP3.LUT R4, RZ, UR4, RZ, 0x33, !PT ;  /* 0x00000004ff04ac12 */ /* 0x000fca000f8e33ff */
[----:B------:R-:W-:-:S04]  /*0200*/  IMAD.MOV R5, RZ, RZ, -R4 ;  /* 0x000000ffff057224 */ /* 0x000fc800078e0a04 */
[----:B------:R-:W-:Y:S02]  /*0210*/  IMAD R2, R5, UR4, R2 ;  /* 0x0000000405027c24 */ /* 0x000fe4000f8e0202 */
[----:B------:R-:W-:Y:S01]  /*0220*/  IMAD.MOV.U32 R5, RZ, RZ, RZ ;  /* 0x000000ffff057224 */ /* 0x000fe200078e00ff */
[----:B------:R-:W-:Y:S06]  /*0230*/  BRA `(.L_x_148) ;  /* 0x00000000003c7947 */ /* 0x000fec0003800000 */
.L_x_147:
[----:B------:R-:W-:Y:S01]  /*0240*/  IMAD.MOV.U32 R7, RZ, RZ, R2 ;  /* 0x000000ffff077224 */ /* 0x000fe200078e0002 */
[----:B------:R-:W-:Y:S01]  /*0250*/  MOV R6, 0x290 ;  /* 0x0000029000067802 */ /* 0x000fe20000000f00 */
[----:B------:R-:W-:Y:S01]  /*0260*/  IMAD.MOV.U32 R8, RZ, RZ, RZ ;  /* 0x000000ffff087224 */ /* 0x000fe200078e00ff */
[----:B------:R-:W0:Y:S06]  /*0270*/  LDCU.64 UR4, c[0x0][0x408] ;  /* 0x00008100ff0477ac */ /* 0x000e2c0008000a00 */
[----:B0-----:R-:W-:Y:S05]  /*0280*/  CALL.REL.NOINC `($__internal_10_$__cuda_sm20_div_u64) ;  /* 0x0000001400147944 */ /* 0x001fea0003c00000 */
[----:B------:R-:W0:Y:S01]  /*0290*/  LDCU.64 UR4, c[0x0][0x408] ;  /* 0x00008100ff0477ac */ /* 0x000e220008000a00 */
[----:B------:R-:W-:Y:S01]  /*02a0*/  IADD3 R5, P0, PT, RZ, -R8, RZ ;  /* 0x80000008ff057210 */ /* 0x000fe20007f1e0ff */
[----:B------:R-:W-:-:S04]  /*02b0*/  IMAD.MOV.U32 R3, RZ, RZ, RZ ;  /* 0x000000ffff037224 */ /* 0x000fc800078e00ff */
[----:B------:R-:W-:-:S04]  /*02c0*/  IMAD.X R4, RZ, RZ, ~R9, P0 ;  /* 0x000000ffff047224 */ /* 0x000fc800000e0e09 */
[----:B0-----:R-:W-:Y:S02]  /*02d0*/  IMAD R4, R4, UR4, RZ ;  /* 0x0000000404047c24 */ /* 0x001fe4000f8e02ff */
[----:B------:R-:W-:-:S04]  /*02e0*/  IMAD.WIDE.U32 R2, R5, UR4, R2 ;  /* 0x0000000405027c25 */ /* 0x000fc8000f8e0002 */
[----:B------:R-:W-:Y:S02]  /*02f0*/  IMAD R5, R5, UR5, R4 ;  /* 0x0000000505057c24 */ /* 0x000fe4000f8e0204 */
[----:B------:R-:W-:Y:S02]  /*0300*/  IMAD.MOV.U32 R4, RZ, RZ, R8 ;  /* 0x000000ffff047224 */ /* 0x000fe400078e0008 */
[----:B------:R-:W-:Y:S02]  /*0310*/  IMAD.IADD R3, R3, 0x1, R5 ;  /* 0x0000000103037824 */ /* 0x000fe400078e0205 */
[----:B------:R-:W-:-:S07]  /*0320*/  IMAD.MOV.U32 R5, RZ, RZ, R9 ;  /* 0x000000ffff057224 */ /* 0x000fce00078e0009 */
.L_x_148:
[----:B------:R-:W0:Y:S02]  /*0330*/  LDCU UR4, c[0x0][0x3c4] ;  /* 0x00007880ff0477ac */ /* 0x000e240008000800 */
[----:B0-----:R-:W-:-:S09]  /*0340*/  UISETP.NE.U32.AND UP0, UPT, UR4, URZ, UPT ;  /* 0x000000ff0400728c */ /* 0x001fd2000bf05070 */
[----:B------:R-:W-:Y:S05]  /*0350*/  BRA.U UP0, `(.L_x_149) ;  /* 0x0000000100607547 */ /* 0x000fea000b800000 */
[----:B------:R-:W0:Y:S01]  /*0360*/  LDCU UR4, c[0x0][0x3c0] ;  /* 0x00007800ff0477ac */ /* 0x000e220008000800 */
[----:B------:R-:W-:Y:S01]  /*0370*/  IMAD.MOV.U32 R12, RZ, RZ, RZ ;  /* 0x000000ffff0c7224 */ /* 0x000fe200078e00ff */
[----:B0-----:R-:W0:Y:S01]  /*0380*/  I2F.U32.RP R5, UR4 ;  /* 0x0000000400057d06 */ /* 0x001e220008209000 */
[----:B------:R-:W-:-:S07]  /*0390*/  ISETP.NE.U32.AND P2, PT, RZ, UR4, PT ;  /* 0x00000004ff007c0c */ /* 0x000fce000bf45070 */
[----:B0-----:R-:W0:Y:S02]  /*03a0*/  MUFU.RCP R5, R5 ;  /* 0x0000000500057308 */ /* 0x001e240000001000 */
[----:B0-----:R-:W-:-:S06]  /*03b0*/  VIADD R6, R5, 0xffffffe ;  /* 0x0ffffffe05067836 */ /* 0x001fcc0000000000 */
        /* <DEDUP_REMOVED lines=11> */
[----:B------:R-:W-:Y:S01]  /*0470*/  ISETP.GE.U32.AND P1, PT, R7, UR4, PT ;  /* 0x0000000407007c0c */ /* 0x000fe2000bf26070 */
[----:B------:R-:W-:-:S12]  /*0480*/  IMAD.MOV.U32 R7, RZ, RZ, RZ ;  /* 0x000000ffff077224 */ /* 0x000fd800078e00ff */
[----:B------:R-:W-:Y:S01]  /*0490*/  @P1 VIADD R6, R6, 0x1 ;  /* 0x0000000106061836 */ /* 0x000fe20000000000 */
[----:B------:R-:W-:-:S05]  /*04a0*/  @!P2 LOP3.LUT R6, RZ, UR4, RZ, 0x33, !PT ;  /* 0x00000004ff06ac12 */ /* 0x000fca000f8e33ff */
[----:B------:R-:W-:-:S04]  /*04b0*/  IMAD.MOV R5, RZ, RZ, -R6 ;  /* 0x000000ffff057224 */ /* 0x000fc800078e0a06 */
[----:B------:R-:W-:Y:S01]  /*04c0*/  IMAD R4, R5, UR4, R4 ;  /* 0x0000000405047c24 */ /* 0x000fe2000f8e0204 */
[----:B------:R-:W-:Y:S06]  /*04d0*/  BRA `(.L_x_150) ;  /* 0x0000000000387947 */ /* 0x000fec0003800000 */
.L_x_149:
[----:B------:R-:W-:Y:S01]  /*04e0*/  IMAD.MOV.U32 R7, RZ, RZ, R4 ;  /* 0x000000ffff077224 */ /* 0x000fe200078e0004 */
[----:B------:R-:W-:Y:S01]  /*04f0*/  MOV R6, 0x530 ;  /* 0x0000053000067802 */ /* 0x000fe20000000f00 */
[----:B------:R-:W-:Y:S01]  /*0500*/  IMAD.MOV.U32 R8, RZ, RZ, R5 ;  /* 0x000000ffff087224 */ /* 0x000fe200078e0005 */
[----:B------:R-:W0:Y:S06]  /*0510*/  LDCU.64 UR4, c[0x0][0x3c0] ;  /* 0x00007800ff0477ac */ /* 0x000e2c0008000a00 */
[----:B0-----:R-:W-:Y:S05]  /*0520*/  CALL.REL.NOINC `($__internal_10_$__cuda_sm20_div_u64) ;  /* 0x00000010006c7944 */ /* 0x001fea0003c00000 */
[----:B------:R-:W0:Y:S01]  /*0530*/  LDCU.64 UR4, c[0x0][0x3c0] ;  /* 0x00007800ff0477ac */ /* 0x000e220008000a00 */
[----:B------:R-:W-:-:S05]  /*0540*/  IADD3 R7, P0, PT, RZ, -R8, RZ ;  /* 0x80000008ff077210 */ /* 0x000fca0007f1e0ff */
[----:B------:R-:W-:-:S04]  /*0550*/  IMAD.X R6, RZ, RZ, ~R9, P0 ;  /* 0x000000ffff067224 */ /* 0x000fc800000e0e09 */
[----:B0-----:R-:W-:Y:S02]  /*0560*/  IMAD R6, R6, UR4, RZ ;  /* 0x0000000406067c24 */ /* 0x001fe4000f8e02ff */
[----:B------:R-:W-:-:S04]  /*0570*/  IMAD.WIDE.U32 R4, R7, UR4, R4 ;  /* 0x0000000407047c25 */ /* 0x000fc8000f8e0004 */
[----:B------:R-:W-:Y:S02]  /*0580*/  IMAD R7, R7, UR5, R6 ;  /* 0x0000000507077c24 */ /* 0x000fe4000f8e0206 */
[----:B------:R-:W-:Y:S02]  /*0590*/  IMAD.MOV.U32 R6, RZ, RZ, R8 ;  /* 0x000000ffff067224 */ /* 0x000fe400078e0008 */
[----:B------:R-:W-:Y:S02]  /*05a0*/  IMAD.IADD R12, R5, 0x1, R7 ;  /* 0x00000001050c7824 */ /* 0x000fe400078e0207 */
[----:B------:R-:W-:-:S07]  /*05b0*/  IMAD.MOV.U32 R7, RZ, RZ, R9 ;  /* 0x000000ffff077224 */ /* 0x000fce00078e0009 */
.L_x_150:
[----:B------:R-:W0:Y:S01]  /*05c0*/  S2R R5, SR_TID.Y ;  /* 0x0000000000057919 */ /* 0x000e220000002200 */
[----:B------:R-:W1:Y:S01]  /*05d0*/  LDCU.64 UR8, c[0x0][0x458] ;  /* 0x00008b00ff0877ac */ /* 0x000e620008000a00 */
[----:B------:R-:W0:Y:S01]  /*05e0*/  S2R R14, SR_CTAID.Y ;  /* 0x00000000000e7919 */ /* 0x000e220000002600 */
[----:B------:R-:W2:Y:S01]  /*05f0*/  LDCU.64 UR10, c[0x0][0x3b8] ;  /* 0x00007700ff0a77ac */ /* 0x000ea20008000a00 */
[----:B------:R-:W3:Y:S01]  /*0600*/  LDCU.64 UR28, c[0x0][0x408] ;  /* 0x00008100ff1c77ac */ /* 0x000ee20008000a00 */
[----:B------:R-:W0:Y:S01]  /*0610*/  LDCU UR4, c[0x0][0x364] ;  /* 0x00006c80ff0477ac */ /* 0x000e220008000800 */
[----:B------:R-:W4:Y:S01]  /*0620*/  LDCU.64 UR6, c[0x0][0x358] ;  /* 0x00006b00ff0677ac */ /* 0x000f220008000a00 */
[----:B-1----:R-:W-:Y:S02]  /*0630*/  IMAD R11, R3, UR8, RZ ;  /* 0x00000008030b7c24 */ /* 0x002fe4000f8e02ff */
[----:B------:R-:W-:Y:S01]  /*0640*/  IMAD.WIDE.U32 R8, R2, UR8, R6 ;  /* 0x0000000802087c25 */ /* 0x000fe2000f8e0006 */
[----:B------:R-:W1:Y:S03]  /*0650*/  LDCU.64 UR22, c[0x0][0x400] ;  /* 0x00008000ff1677ac */ /* 0x000e660008000a00 */
[C---:B--2---:R-:W-:Y:S01]  /*0660*/  IMAD R13, R12.reuse, UR10, RZ ;  /* 0x0000000a0c0d7c24 */ /* 0x044fe2000f8e02ff */
[----:B------:R-:W2:Y:S01]  /*0670*/  LDCU.64 UR24, c[0x0][0x3b0] ;  /* 0x00007600ff1877ac */ /* 0x000ea20008000a00 */
[----:B---3--:R-:W-:-:S02]  /*0680*/  IMAD R17, R12, UR28, RZ ;  /* 0x0000001c0c117c24 */ /* 0x008fc4000f8e02ff */
[----:B------:R-:W-:Y:S01]  /*0690*/  IMAD R15, R2, UR9, R11 ;  /* 0x00000009020f7c24 */ /* 0x000fe2000f8e020b */
[----:B------:R-:W3:Y:S01]  /*06a0*/  LDCU.64 UR12, c[0x0][0x448] ;  /* 0x00008900ff0c77ac */ /* 0x000ee20008000a00 */
[C---:B------:R-:W-:Y:S01]  /*06b0*/  IMAD.WIDE.U32 R10, R4.reuse, UR10, R6 ;  /* 0x0000000a040a7c25 */ /* 0x040fe2000f8e0006 */
[----:B------:R-:W1:Y:S03]  /*06c0*/  LDCU.64 UR14, c[0x0][0x3a8] ;  /* 0x00007500ff0e77ac */ /* 0x000e660008000a00 */
[C---:B------:R-:W-:Y:S02]  /*06d0*/  IMAD R7, R4.reuse, UR11, R13 ;  /* 0x0000000b04077c24 */ /* 0x040fe4000f8e020d */
[C---:B------:R-:W-:Y:S01]  /*06e0*/  IMAD.WIDE.U32 R12, R4.reuse, UR28, R2 ;  /* 0x0000001c040c7c25 */ /* 0x040fe2000f8e0002 */
[----:B------:R-:W1:Y:S03]  /*06f0*/  LDCU.64 UR16, c[0x0][0x380] ;  /* 0x00007000ff1077ac */ /* 0x000e660008000a00 */
[----:B------:R-:W-:Y:S01]  /*0700*/  IMAD R17, R4, UR29, R17 ;  /* 0x0000001d04117c24 */ /* 0x000fe2000f8e0211 */
[----:B------:R-:W1:Y:S01]  /*0710*/  LDCU.64 UR18, c[0x0][0x3f8] ;  /* 0x00007f00ff1277ac */ /* 0x000e620008000a00 */
[----:B0-----:R-:W-:-:S02]  /*0720*/  IMAD R2, R14, UR4, R5 ;  /* 0x000000040e027c24 */ /* 0x001fc4000f8e0205 */
[----:B------:R-:W-:Y:S01]  /*0730*/  IMAD.IADD R3, R9, 0x1, R15 ;  /* 0x0000000109037824 */ /* 0x000fe200078e020f */
[----:B------:R-:W0:Y:S01]  /*0740*/  LDCU.64 UR20, c[0x0][0x3d0] ;  /* 0x00007a00ff1477ac */ /* 0x000e220008000a00 */
[----:B------:R-:W-:Y:S02]  /*0750*/  IMAD.IADD R4, R11, 0x1, R7 ;  /* 0x000000010b047824 */ /* 0x000fe400078e0207 */
[----:B------:R-:W-:Y:S01]  /*0760*/  IMAD.IADD R5, R13, 0x1, R17 ;  /* 0x000000010d057824 */ /* 0x000fe200078e0211 */
[----:B------:R-:W0:Y:S01]  /*0770*/  LDCU.64 UR26, c[0x0][0x420] ;  /* 0x00008400ff1a77ac */ /* 0x000e220008000a00 */
[----:B------:R-:W0:Y:S01]  /*0780*/  LDCU.64 UR8, c[0x0][0x468] ;  /* 0x00008d00ff0877ac */ /* 0x000e220008000a00 */
[----:B------:R-:W-:Y:S01]  /*0790*/  UMOV UR4, URZ ;  /* 0x000000ff00047c82 */ /* 0x000fe20008000000 */
[----:B--234-:R-:W-:-:S05]  /*07a0*/  UMOV UR5, URZ ;  /* 0x000000ff00057c82 */ /* 0x01cfca0008000000 */
.L_x_153:
[----:B01----:R-:W-:Y:S01]  /*07b0*/  IMAD R7, R4, UR14, RZ ;  /* 0x0000000e04077c24 */ /* 0x003fe2000f8e02ff */
[----:B------:R-:W1:Y:S01]  /*07c0*/  LDC.64 R22, c[0x0][0x3f0] ;  /* 0x0000fc00ff167b82 */ /* 0x000e620000000a00 */
[----:B------:R-:W-:Y:S01]  /*07d0*/  LEA R6, R2, UR4, 0x2 ;  /* 0x0000000402067c11 */ /* 0x000fe2000f8e10ff */
[----:B------:R-:W-:Y:S01]  /*07e0*/  IMAD R19, R5, UR18, RZ ;  /* 0x0000001205137c24 */ /* 0x000fe2000f8e02ff */
[----:B------:R-:W-:Y:S01]  /*07f0*/  UISETP.GE.U32.AND UP0, UPT, UR4, UR12, UPT ;  /* 0x0000000c0400728c */ /* 0x000fe2000bf06070 */
[----:B------:R-:W-:Y:S02]  /*0800*/  IMAD R17, R10, UR15, R7 ;  /* 0x0000000f0a117c24 */ /* 0x000fe4000f8e0207 */
[----:B------:R-:W-:Y:S01]  /*0810*/  IMAD.MOV.U32 R7, RZ, RZ, RZ ;  /* 0x000000ffff077224 */ /* 0x000fe200078e00ff */
[----:B------:R-:W-:Y:S01]  /*0820*/  UISETP.GE.U32.AND.EX UP0, UPT, UR5, UR13, UPT, UP0 ;  /* 0x0000000d0500728c */ /* 0x000fe2000bf06100 */
[----:B------:R-:W2:Y:S01]  /*0830*/  LDC.64 R20, c[0x0][0x3a0] ;  /* 0x0000e800ff147b82 */ /* 0x000ea20000000a00 */
[----:B------:R-:W-:-:S02]  /*0840*/  IMAD R19, R12, UR19, R19 ;  /* 0x000000130c137c24 */ /* 0x000fc4000f8e0213 */
[----:B------:R-:W-:-:S04]  /*0850*/  IMAD.WIDE.U32 R14, R10, UR14, R6 ;  /* 0x0000000e0a0e7c25 */ /* 0x000fc8000f8e0006 */
[----:B------:R-:W-:-:S04]  /*0860*/  IMAD.WIDE.U32 R6, R12, UR18, R6 ;  /* 0x000000120c067c25 */ /* 0x000fc8000f8e0006 */
[----:B------:R-:W-:Y:S02]  /*0870*/  IMAD.IADD R15, R15, 0x1, R17 ;  /* 0x000000010f0f7824 */ /* 0x000fe400078e0211 */
[----:B------:R-:W-:Y:S02]  /*0880*/  IMAD.IADD R7, R7, 0x1, R19 ;  /* 0x0000000107077824 */ /* 0x000fe400078e0213 */
[----:B------:R-:W-:Y:S02]  /*0890*/  IMAD R15, R15, UR16, RZ ;  /* 0x000000100f0f7c24 */ /* 0x000fe4000f8e02ff */
[----:B0-----:R-:W-:Y:S02]  /*08a0*/  IMAD R7, R7, UR20, RZ ;  /* 0x0000001407077c24 */ /* 0x001fe4000f8e02ff */
[----:B------:R-:W-:Y:S02]  /*08b0*/  IMAD R25, R14, UR17, R15 ;  /* 0x000000110e197c24 */ /* 0x000fe4000f8e020f */
[----:B------:R-:W-:-:S02]  /*08c0*/  IMAD.U32 R30, RZ, RZ, UR4 ;  /* 0x00000004ff1e7e24 */ /* 0x000fc4000f8e00ff */
[----:B------:R-:W-:Y:S02]  /*08d0*/  IMAD R15, R3, UR12, RZ ;  /* 0x0000000c030f7c24 */ /* 0x000fe4000f8e02ff */
[----:B------:R-:W-:Y:S02]  /*08e0*/  IMAD.MOV.U32 R31, RZ, RZ, RZ ;  /* 0x000000ffff1f7224 */ /* 0x000fe400078e00ff */
[C---:B------:R-:W-:Y:S02]  /*08f0*/  IMAD R7, R6.reuse, UR21, R7 ;  /* 0x0000001506077c24 */ /* 0x040fe4000f8e0207 */
[----:B-1----:R-:W-:-:S04]  /*0900*/  IMAD.WIDE.U32 R22, R6, UR20, R22 ;  /* 0x0000001406167c25 */ /* 0x002fc8000f8e0016 */
[----:B--2---:R-:W-:-:S04]  /*0910*/  IMAD.WIDE.U32 R20, R14, UR16, R20 ;  /* 0x000000100e147c25 */ /* 0x004fc8000f8e0014 */
[----:B------:R-:W-:Y:S02]  /*0920*/  IMAD.U32 R16, RZ, RZ, UR4 ;  /* 0x00000004ff107e24 */ /* 0x000fe4000f8e00ff */
[----:B------:R-:W-:Y:S02]  /*0930*/  IMAD.U32 R17, RZ, RZ, UR5 ;  /* 0x00000005ff117e24 */ /* 0x000fe4000f8e00ff */
[----:B------:R-:W-:Y:S02]  /*0940*/  IMAD.SHL.U32 R18, R0, 0x4, RZ ;  /* 0x0000000400127824 */ /* 0x000fe400078e00ff */
[C---:B------:R-:W-:Y:S02]  /*0950*/  IMAD R15, R8.reuse, UR13, R15 ;  /* 0x0000000d080f7c24 */ /* 0x040fe4000f8e020f */
[----:B------:R-:W-:-:S04]  /*0960*/  IMAD.WIDE.U32 R30, R8, UR12, R30 ;  /* 0x0000000c081e7c25 */ /* 0x000fc8000f8e001e */
[----:B------:R-:W-:Y:S02]  /*0970*/  IMAD.IADD R26, R23, 0x1, R7 ;  /* 0x00000001171a7824 */ /* 0x000fe400078e0207 */
[----:B------:R-:W-:Y:S02]  /*0980*/  VIADD R6, R18, 0x1 ;  /* 0x0000000112067836 */ /* 0x000fe40000000000 */
[----:B------:R-:W-:-:S04]  /*0990*/  IMAD.WIDE.U32 R16, R2, 0x4, R16 ;  /* 0x0000000402107825 */ /* 0x000fc800078e0010 */
[----:B------:R-:W-:Y:S02]  /*09a0*/  IMAD.IADD R19, R31, 0x1, R15 ;  /* 0x000000011f137824 */ /* 0x000fe400078e020f */
[----:B------:R-:W-:Y:S02]  /*09b0*/  IMAD.IADD R25, R21, 0x1, R25 ;  /* 0x0000000115197824 */ /* 0x000fe400078e0219 */
[C---:B------:R-:W-:Y:S02]  /*09c0*/  VIADD R7, R18.reuse, 0x2 ;  /* 0x0000000212077836 */ /* 0x040fe40000000000 */
[----:B------:R-:W-:Y:S01]  /*09d0*/  VIADD R24, R18, 0x3 ;  /* 0x0000000312187836 */ /* 0x000fe20000000000 */
[----:B------:R-:W-:Y:S06]  /*09e0*/  BRA.U !UP0, `(.L_x_151) ;  /* 0x00000005085c7547 */ /* 0x000fec000b800000 */
[----:B------:R-:W-:Y:S01]  /*09f0*/  ISETP.GT.AND P1, PT, R0, -0x1, PT ;  /* 0xffffffff0000780c */ /* 0x000fe20003f24270 */
[----:B------:R-:W0:Y:S01]  /*0a00*/  LDC.64 R14, c[0x0][0x3c8] ;  /* 0x0000f200ff0e7b82 */ /* 0x000e220000000a00 */
[----:B------:R-:W-:Y:S01]  /*0a10*/  ISETP.LT.U32.AND P0, PT, R16, UR14, PT ;  /* 0x0000000e10007c0c */ /* 0x000fe2000bf01070 */
[----:B------:R-:W-:Y:S01]  /*0a20*/  IMAD.SHL.U32 R19, R18, 0x4, RZ ;  /* 0x0000000412137824 */ /* 0x000fe200078e00ff */
[----:B------:R-:W-:Y:S02]  /*0a30*/  ISETP.LT.U32.AND P2, PT, R16, UR18, PT ;  /* 0x0000001210007c0c */ /* 0x000fe4000bf41070 */
[C---:B------:R-:W-:Y:S02]  /*0a40*/  ISETP.LT.U32.AND.EX P0, PT, R17.reuse, UR15, P1, P0 ;  /* 0x0000000f11007c0c */ /* 0x040fe40008f01100 */
[----:B------:R-:W-:Y:S02]  /*0a50*/  ISETP.LT.U32.AND.EX P1, PT, R17, UR19, P1, P2 ;  /* 0x0000001311007c0c */ /* 0x000fe40008f21120 */
[----:B------:R-:W1:Y:S01]  /*0a60*/  LDC.64 R16, c[0x0][0x418] ;  /* 0x00010600ff107b82 */ /* 0x000e620000000a00 */
[----:B------:R-:W-:-:S02]  /*0a70*/  IADD3 R23, P5, PT, R19, R20, RZ ;  /* 0x0000001413177210 */ /* 0x000fc40007fbe0ff */
[----:B------:R-:W-:Y:S02]  /*0a80*/  IADD3 R22, P4, PT, R19, R22, RZ ;  /* 0x0000001613167210 */ /* 0x000fe40007f9e0ff */
[----:B------:R-:W-:Y:S02]  /*0a90*/  SHF.R.U32.HI R19, RZ, 0x1e, R18 ;  /* 0x0000001eff137819 */ /* 0x000fe40000011612 */
[C---:B------:R-:W-:Y:S02]  /*0aa0*/  ISETP.GE.U32.AND P3, PT, R18.reuse, UR24, PT ;  /* 0x0000001812007c0c */ /* 0x040fe4000bf66070 */
[----:B------:R-:W-:Y:S01]  /*0ab0*/  ISETP.GE.U32.AND P2, PT, R18, UR22, PT ;  /* 0x0000001612007c0c */ /* 0x000fe2000bf46070 */
[C---:B------:R-:W-:Y:S01]  /*0ac0*/  IMAD.X R25, R19.reuse, 0x1, R25, P5 ;  /* 0x0000000113197824 */ /* 0x040fe200028e0619 */
[----:B------:R-:W-:Y:S01]  /*0ad0*/  ISETP.GE.U32.AND.EX P3, PT, RZ, UR25, PT, P3 ;  /* 0x00000019ff007c0c */ /* 0x000fe2000bf66130 */
[----:B------:R-:W-:Y:S01]  /*0ae0*/  IMAD.X R26, R19, 0x1, R26, P4 ;  /* 0x00000001131a7824 */ /* 0x000fe200020e061a */
[----:B------:R-:W-:-:S02]  /*0af0*/  ISETP.GE.U32.AND.EX P2, PT, RZ, UR23, PT, P2 ;  /* 0x00000017ff007c0c */ /* 0x000fc4000bf46120 */
[-C--:B0-----:R-:W-:Y:S02]  /*0b00*/  SEL R21, R23, R14.reuse, !P3 ;  /* 0x0000000e17157207 */ /* 0x081fe40005800000 */
[-C--:B------:R-:W-:Y:S02]  /*0b10*/  SEL R18, R25, R15.reuse, !P3 ;  /* 0x0000000f19127207 */ /* 0x080fe40005800000 */
[----:B------:R-:W-:Y:S02]  /*0b20*/  SEL R20, R21, R14, P0 ;  /* 0x0000000e15147207 */ /* 0x000fe40000000000 */
[----:B------:R-:W-:Y:S02]  /*0b30*/  SEL R21, R18, R15, P0 ;  /* 0x0000000f12157207 */ /* 0x000fe40000000000 */
[-C--:B-1----:R-:W-:Y:S02]  /*0b40*/  SEL R19, R22, R16.reuse, !P2 ;  /* 0x0000001016137207 */ /* 0x082fe40005000000 */
[----:B------:R-:W-:Y:S01]  /*0b50*/  SEL R28, R26, R17, !P2 ;  /* 0x000000111a1c7207 */ /* 0x000fe20005000000 */
[----:B------:R-:W2:Y:S01]  /*0b60*/  LDG.E R20, desc[UR6][R20.64] ;  /* 0x0000000614147981 */ /* 0x000ea2000c1e1900 */
[----:B------:R-:W-:-:S02]  /*0b70*/  SEL R18, R19, R16, P1 ;  /* 0x0000001013127207 */ /* 0x000fc40000800000 */
[----:B------:R-:W-:-:S05]  /*0b80*/  SEL R19, R28, R17, P1 ;  /* 0x000000111c137207 */ /* 0x000fca0000800000 */
[----:B------:R0:W2:Y:S01]  /*0b90*/  LDG.E R27, desc[UR6][R18.64] ;  /* 0x00000006121b7981 */ /* 0x0000a2000c1e1900 */
[----:B------:R-:W-:Y:S02]  /*0ba0*/  IADD3 R29, P4, PT, R23, 0x4, RZ ;  /* 0x00000004171d7810 */ /* 0x000fe40007f9e0ff */
[C---:B------:R-:W-:Y:S02]  /*0bb0*/  ISETP.GE.U32.AND P2, PT, R6.reuse, UR24, PT ;  /* 0x0000001806007c0c */ /* 0x040fe4000bf46070 */
[----:B------:R-:W-:Y:S01]  /*0bc0*/  ISETP.GE.U32.AND P3, PT, R6, UR22, PT ;  /* 0x0000001606007c0c */ /* 0x000fe2000bf66070 */
[----:B------:R-:W-:Y:S01]  /*0bd0*/  IMAD.X R6, RZ, RZ, R25, P4 ;  /* 0x000000ffff067224 */ /* 0x000fe200020e0619 */
[----:B------:R-:W-:Y:S01]  /*0be0*/  ISETP.GE.U32.AND.EX P2, PT, RZ, UR25, PT, P2 ;  /* 0x00000019ff007c0c */ /* 0x000fe2000bf46120 */
[----:B0-----:R-:W0:Y:S03]  /*0bf0*/  LDC.64 R18, c[0x0][0x468] ;  /* 0x00011a00ff127b82 */ /* 0x001e260000000a00 */
[----:B------:R-:W-:-:S02]  /*0c00*/  SEL R29, R29, R14, !P2 ;  /* 0x0000000e1d1d7207 */ /* 0x000fc40005000000 */
[-C--:B------:R-:W-:Y:S02]  /*0c10*/  SEL R6, R6, R15.reuse, !P2 ;  /* 0x0000000f06067207 */ /* 0x080fe40005000000 */
[----:B------:R-:W-:Y:S02]  /*0c20*/  IADD3 R21, P4, PT, R22, 0x4, RZ ;  /* 0x0000000416157810 */ /* 0x000fe40007f9e0ff */
[----:B------:R-:W-:Y:S02]  /*0c30*/  SEL R28, R29, R14, P0 ;  /* 0x0000000e1d1c7207 */ /* 0x000fe40000000000 */
[----:B------:R-:W-:Y:S01]  /*0c40*/  SEL R29, R6, R15, P0 ;  /* 0x0000000f061d7207 */ /* 0x000fe20000000000 */
[----:B------:R-:W-:Y:S01]  /*0c50*/  IMAD.X R6, RZ, RZ, R26, P4 ;  /* 0x000000ffff067224 */ /* 0x000fe200020e061a */
[----:B------:R-:W-:-:S04]  /*0c60*/  ISETP.GE.U32.AND.EX P2, PT, RZ, UR23, PT, P3 ;  /* 0x00000017ff007c0c */ /* 0x000fc8000bf46130 */
[-C--:B------:R-:W-:Y:S02]  /*0c70*/  SEL R21, R21, R16.reuse, !P2 ;  /* 0x0000001015157207 */ /* 0x080fe40005000000 */
[----:B------:R-:W-:Y:S01]  /*0c80*/  SEL R6, R6, R17, !P2 ;  /* 0x0000001106067207 */ /* 0x000fe20005000000 */
[----:B--2---:R-:W-:Y:S01]  /*0c90*/  FMUL R27, R20, R27 ;  /* 0x0000001b141b7220 */ /* 0x004fe20000400000 */
[----:B------:R-:W-:Y:S02]  /*0ca0*/  SEL R20, R21, R16, P1 ;  /* 0x0000001015147207 */ /* 0x000fe40000800000 */
[----:B------:R-:W-:Y:S02]  /*0cb0*/  SEL R21, R6, R17, P1 ;  /* 0x0000001106157207 */ /* 0x000fe40000800000 */
[----:B0-----:R0:W-:Y:S04]  /*0cc0*/  REDG.E.ADD.F32.FTZ.RN.STRONG.GPU desc[UR6][R18.64], R27 ;  /* 0x0000001b120079a6 */ /* 0x0011e8000c12f306 */
[----:B------:R-:W2:Y:S04]  /*0cd0*/  LDG.E R28, desc[UR6][R28.64] ;  /* 0x000000061c1c7981 */ /* 0x000ea8000c1e1900 */
[----:B------:R1:W2:Y:S01]  /*0ce0*/  LDG.E R21, desc[UR6][R20.64] ;  /* 0x0000000614157981 */ /* 0x0002a2000c1e1900 */
[----:B------:R-:W-:-:S02]  /*0cf0*/  ISETP.GE.U32.AND P3, PT, R7, UR24, PT ;  /* 0x0000001807007c0c */ /* 0x000fc4000bf66070 */
[----:B------:R-:W-:Y:S02]  /*0d00*/  ISETP.GE.U32.AND P2, PT, R7, UR22, PT ;  /* 0x0000001607007c0c */ /* 0x000fe4000bf46070 */
[----:B0-----:R-:W-:Y:S02]  /*0d10*/  IADD3 R27, P4, PT, R23, 0x8, RZ ;  /* 0x00000008171b7810 */ /* 0x001fe40007f9e0ff */
[----:B------:R-:W-:Y:S02]  /*0d20*/  IADD3 R7, P5, PT, R22, 0x8, RZ ;  /* 0x0000000816077810 */ /* 0x000fe40007fbe0ff */
[----:B------:R-:W-:Y:S01]  /*0d30*/  ISETP.GE.U32.AND.EX P3, PT, RZ, UR25, PT, P3 ;  /* 0x00000019ff007c0c */ /* 0x000fe2000bf66130 */
[----:B------:R-:W-:Y:S01]  /*0d40*/  IMAD.X R6, RZ, RZ, R25, P4 ;  /* 0x000000ffff067224 */ /* 0x000fe200020e0619 */
[----:B------:R-:W-:Y:S02]  /*0d50*/  ISETP.GE.U32.AND.EX P2, PT, RZ, UR23, PT, P2 ;  /* 0x00000017ff007c0c */ /* 0x000fe4000bf46120 */
[----:B------:R-:W-:-:S02]  /*0d60*/  SEL R27, R27, R14, !P3 ;  /* 0x0000000e1b1b7207 */ /* 0x000fc40005800000 */
[----:B------:R-:W-:Y:S02]  /*0d70*/  SEL R6, R6, R15, !P3 ;  /* 0x0000000f06067207 */ /* 0x000fe40005800000 */
[----:B------:R-:W-:Y:S02]  /*0d80*/  SEL R7, R7, R16, !P2 ;  /* 0x0000001007077207 */ /* 0x000fe40005000000 */
[----:B-1----:R-:W-:Y:S01]  /*0d90*/  SEL R20, R27, R14, P0 ;  /* 0x0000000e1b147207 */ /* 0x002fe20000000000 */
[----:B--2---:R-:W-:Y:S01]  /*0da0*/  FMUL R31, R28, R21 ;  /* 0x000000151c1f7220 */ /* 0x004fe20000400000 */
[----:B------:R-:W-:Y:S01]  /*0db0*/  IMAD.X R28, RZ, RZ, R26, P5 ;  /* 0x000000ffff1c7224 */ /* 0x000fe200028e061a */
[----:B------:R-:W-:-:S03]  /*0dc0*/  SEL R21, R6, R15, P0 ;  /* 0x0000000f06157207 */ /* 0x000fc60000000000 */
[----:B------:R0:W-:Y:S01]  /*0dd0*/  REDG.E.ADD.F32.FTZ.RN.STRONG.GPU desc[UR6][R18.64], R31 ;  /* 0x0000001f120079a6 */ /* 0x0001e2000c12f306 */
[-C--:B------:R-:W-:Y:S02]  /*0de0*/  SEL R28, R28, R17.reuse, !P2 ;  /* 0x000000111c1c7207 */ /* 0x080fe40005000000 */
[----:B------:R-:W-:Y:S01]  /*0df0*/  SEL R6, R7, R16, P1 ;  /* 0x0000001007067207 */ /* 0x000fe20000800000 */
[----:B------:R-:W2:Y:S01]  /*0e00*/  LDG.E R20, desc[UR6][R20.64] ;  /* 0x0000000614147981 */ /* 0x000ea2000c1e1900 */
[----:B------:R-:W-:-:S06]  /*0e10*/  SEL R7, R28, R17, P1 ;  /* 0x000000111c077207 */ /* 0x000fcc0000800000 */
[----:B------:R-:W2:Y:S01]  /*0e20*/  LDG.E R7, desc[UR6][R6.64] ;  /* 0x0000000606077981 */ /* 0x000ea2000c1e1900 */
[----:B------:R-:W-:Y:S02]  /*0e30*/  IADD3 R27, P5, PT, R23, 0xc, RZ ;  /* 0x0000000c171b7810 */ /* 0x000fe40007fbe0ff */
[----:B------:R-:W-:Y:S02]  /*0e40*/  IADD3 R23, P4, PT, R22, 0xc, RZ ;  /* 0x0000000c16177810 */ /* 0x000fe40007f9e0ff */
[C---:B------:R-:W-:Y:S02]  /*0e50*/  ISETP.GE.U32.AND P3, PT, R24.reuse, UR24, PT ;  /* 0x0000001818007c0c */ /* 0x040fe4000bf66070 */
[----:B------:R-:W-:Y:S01]  /*0e60*/  ISETP.GE.U32.AND P2, PT, R24, UR22, PT ;  /* 0x0000001618007c0c */ /* 0x000fe2000bf46070 */
[----:B------:R-:W-:Y:S01]  /*0e70*/  IMAD.X R26, RZ, RZ, R26, P4 ;  /* 0x000000ffff1a7224 */ /* 0x000fe200020e061a */
[----:B------:R-:W-:Y:S01]  /*0e80*/  ISETP.GE.U32.AND.EX P3, PT, RZ, UR25, PT, P3 ;  /* 0x00000019ff007c0c */ /* 0x000fe2000bf66130 */
[----:B------:R-:W-:Y:S01]  /*0e90*/  IMAD.X R22, RZ, RZ, R25, P5 ;  /* 0x000000ffff167224 */ /* 0x000fe200028e0619 */
[----:B------:R-:W-:-:S02]  /*0ea0*/  ISETP.GE.U32.AND.EX P2, PT, RZ, UR23, PT, P2 ;  /* 0x00000017ff007c0c */ /* 0x000fc4000bf46120 */
[----:B------:R-:W-:Y:S02]  /*0eb0*/  @P0 SEL R14, R27, R14, !P3 ;  /* 0x0000000e1b0e0207 */ /* 0x000fe40005800000 */
[----:B------:R-:W-:Y:S02]  /*0ec0*/  @P1 SEL R17, R26, R17, !P2 ;  /* 0x000000111a111207 */ /* 0x000fe40005000000 */
[----:B------:R-:W-:Y:S02]  /*0ed0*/  @P0 SEL R15, R22, R15, !P3 ;  /* 0x0000000f160f0207 */ /* 0x000fe40005800000 */
[----:B------:R-:W-:Y:S01]  /*0ee0*/  @P1 SEL R16, R23, R16, !P2 ;  /* 0x0000001017101207 */ /* 0x000fe20005000000 */
[----:B--2---:R-:W-:-:S05]  /*0ef0*/  FMUL R7, R20, R7 ;  /* 0x0000000714077220 */ /* 0x004fca0000400000 */
[----:B------:R0:W-:Y:S04]  /*0f00*/  REDG.E.ADD.F32.FTZ.RN.STRONG.GPU desc[UR6][R18.64], R7 ;  /* 0x00000007120079a6 */ /* 0x0001e8000c12f306 */
[----:B------:R-:W2:Y:S04]  /*0f10*/  LDG.E R17, desc[UR6][R16.64] ;  /* 0x0000000610117981 */ /* 0x000ea8000c1e1900 */
[----:B------:R-:W2:Y:S02]  /*0f20*/  LDG.E R14, desc[UR6][R14.64] ;  /* 0x000000060e0e7981 */ /* 0x000ea4000c1e1900 */
[----:B--2---:R-:W-:-:S05]  /*0f30*/  FMUL R21, R14, R17 ;  /* 0x000000110e157220 */ /* 0x004fca0000400000 */
[----:B------:R0:W-:Y:S01]  /*0f40*/  REDG.E.ADD.F32.FTZ.RN.STRONG.GPU desc[UR6][R18.64], R21 ;  /* 0x00000015120079a6 */ /* 0x0001e2000c12f306 */
[----:B------:R-:W-:Y:S05]  /*0f50*/  BRA `(.L_x_152) ;  /* 0x0000000400cc7947 */ /* 0x000fea0003800000 */
.L_x_151:
[----:B------:R-:W-:Y:S01]  /*0f60*/  ISETP.GT.AND P1, PT, R0, -0x1, PT ;  /* 0xffffffff0000780c */ /* 0x000fe20003f24270 */
[----:B------:R-:W-:Y:S01]  /*0f70*/  IMAD.SHL.U32 R15, R18, 0x4, RZ ;  /* 0x00000004120f7824 */ /* 0x000fe200078e00ff */
[C---:B------:R-:W-:Y:S01]  /*0f80*/  ISETP.LT.U32.AND P0, PT, R16.reuse, UR14, PT ;  /* 0x0000000e10007c0c */ /* 0x040fe2000bf01070 */
[----:B------:R-:W-:Y:S01]  /*0f90*/  IMAD R19, R19, UR26, RZ ;  /* 0x0000001a13137c24 */ /* 0x000fe2000f8e02ff */
[----:B------:R-:W-:Y:S02]  /*0fa0*/  ISETP.LT.U32.AND P2, PT, R16, UR18, PT ;  /* 0x0000001210007c0c */ /* 0x000fe4000bf41070 */
[C---:B------:R-:W-:Y:S02]  /*0fb0*/  ISETP.LT.U32.AND.EX P0, PT, R17.reuse, UR15, P1, P0 ;  /* 0x0000000f11007c0c */ /* 0x040fe40008f01100 */
[----:B------:R-:W-:Y:S02]  /*0fc0*/  ISETP.LT.U32.AND.EX P1, PT, R17, UR19, P1, P2 ;  /* 0x0000001311007c0c */ /* 0x000fe40008f21120 */
[C---:B------:R-:W-:Y:S01]  /*0fd0*/  IADD3 R23, P4, PT, R15.reuse, R20, RZ ;  /* 0x000000140f177210 */ /* 0x040fe20007f9e0ff */
[----:B------:R-:W0:Y:S01]  /*0fe0*/  LDC.64 R16, c[0x0][0x440] ;  /* 0x00011000ff107b82 */ /* 0x000e220000000a00 */
[----:B------:R-:W-:Y:S01]  /*0ff0*/  IADD3 R22, P5, PT, R15, R22, RZ ;  /* 0x000000160f167210 */ /* 0x000fe20007fbe0ff */
[----:B------:R-:W-:Y:S01]  /*1000*/  IMAD R20, R30, UR27, R19 ;  /* 0x0000001b1e147c24 */ /* 0x000fe2000f8e0213 */
[----:B------:R-:W-:-:S02]  /*1010*/  SHF.R.U32.HI R19, RZ, 0x1e, R18 ;  /* 0x0000001eff137819 */ /* 0x000fc40000011612 */
[----:B------:R-:W-:-:S03]  /*1020*/  ISETP.GE.U32.AND P2, PT, R18, UR24, PT ;  /* 0x0000001812007c0c */ /* 0x000fc6000bf46070 */
[----:B------:R-:W1:Y:S01]  /*1030*/  LDC.64 R14, c[0x0][0x3c8] ;  /* 0x0000f200ff0e7b82 */ /* 0x000e620000000a00 */
[----:B------:R-:W-:Y:S01]  /*1040*/  ISETP.GE.U32.AND.EX P3, PT, RZ, UR25, PT, P2 ;  /* 0x00000019ff007c0c */ /* 0x000fe2000bf66120 */
[C---:B------:R-:W-:Y:S01]  /*1050*/  IMAD.X R25, R19.reuse, 0x1, R25, P4 ;  /* 0x0000000113197824 */ /* 0x040fe200020e0619 */
[----:B------:R-:W-:Y:S01]  /*1060*/  ISETP.GE.U32.AND P2, PT, R18, UR22, PT ;  /* 0x0000001612007c0c */ /* 0x000fe2000bf46070 */
[----:B------:R-:W-:Y:S02]  /*1070*/  IMAD.X R26, R19, 0x1, R26, P5 ;  /* 0x00000001131a7824 */ /* 0x000fe400028e061a */
[----:B0-----:R-:W-:Y:S01]  /*1080*/  IMAD.WIDE.U32 R30, R30, UR26, R16 ;  /* 0x0000001a1e1e7c25 */ /* 0x001fe2000f8e0010 */
[-C--:B-1----:R-:W-:Y:S02]  /*1090*/  SEL R17, R23, R14.reuse, !P3 ;  /* 0x0000000e17117207 */ /* 0x082fe40005800000 */
[----:B------:R-:W-:Y:S02]  /*10a0*/  SEL R18, R25, R15, !P3 ;  /* 0x0000000f19127207 */ /* 0x000fe40005800000 */
[----:B------:R-:W-:-:S02]  /*10b0*/  SEL R16, R17, R14, P0 ;  /* 0x0000000e11107207 */ /* 0x000fc40000000000 */
[----:B------:R-:W-:-:S05]  /*10c0*/  SEL R17, R18, R15, P0 ;  /* 0x0000000f12117207 */ /* 0x000fca0000000000 */
[----:B------:R0:W2:Y:S01]  /*10d0*/  LDG.E R27, desc[UR6][R16.64] ;  /* 0x00000006101b7981 */ /* 0x0000a2000c1e1900 */
[----:B------:R-:W-:Y:S01]  /*10e0*/  ISETP.GE.U32.AND.EX P2, PT, RZ, UR23, PT, P2 ;  /* 0x00000017ff007c0c */ /* 0x000fe2000bf46120 */
[----:B0-----:R-:W0:Y:S03]  /*10f0*/  LDC.64 R16, c[0x0][0x418] ;  /* 0x00010600ff107b82 */ /* 0x001e260000000a00 */
[-C--:B0-----:R-:W-:Y:S02]  /*1100*/  SEL R19, R22, R16.reuse, !P2 ;  /* 0x0000001016137207 */ /* 0x081fe40005000000 */
[-C--:B------:R-:W-:Y:S02]  /*1110*/  SEL R28, R26, R17.reuse, !P2 ;  /* 0x000000111a1c7207 */ /* 0x080fe40005000000 */
[----:B------:R-:W-:Y:S02]  /*1120*/  SEL R18, R19, R16, P1 ;  /* 0x0000001013127207 */ /* 0x000fe40000800000 */
[----:B------:R-:W-:-:S05]  /*1130*/  SEL R19, R28, R17, P1 ;  /* 0x000000111c137207 */ /* 0x000fca0000800000 */
[----:B------:R-:W2:Y:S01]  /*1140*/  LDG.E R18, desc[UR6][R18.64] ;  /* 0x0000000612127981 */ /* 0x000ea2000c1e1900 */
[----:B------:R-:W-:Y:S02]  /*1150*/  IADD3 R29, P6, PT, R23, 0x4, RZ ;  /* 0x00000004171d7810 */ /* 0x000fe40007fde0ff */
[----:B------:R-:W-:-:S04]  /*1160*/  ISETP.GE.U32.AND P5, PT, R6, UR24, PT ;  /* 0x0000001806007c0c */ /* 0x000fc8000bfa6070 */
[----:B------:R-:W-:-:S04]  /*1170*/  ISETP.GE.U32.AND.EX P5, PT, RZ, UR25, PT, P5 ;  /* 0x00000019ff007c0c */ /* 0x000fc8000bfa6150 */
[----:B------:R-:W-:Y:S01]  /*1180*/  SEL R29, R29, R14, !P5 ;  /* 0x0000000e1d1d7207 */ /* 0x000fe20006800000 */
[----:B--2---:R-:W-:Y:S02]  /*1190*/  FMUL R27, R27, R18 ;  /* 0x000000121b1b7220 */ /* 0x004fe40000400000 */
[----:B------:R-:W0:Y:S02]  /*11a0*/  LDC.64 R18, c[0x0][0x450] ;  /* 0x00011400ff127b82 */ /* 0x000e240000000a00 */
[C---:B0-----:R-:W-:Y:S02]  /*11b0*/  ISETP.GT.U32.AND P4, PT, R18.reuse, 0x3, PT ;  /* 0x000000031200780c */ /* 0x041fe40003f84070 */
[C---:B------:R-:W-:Y:S02]  /*11c0*/  ISETP.GT.U32.AND P2, PT, R18.reuse, 0x2, PT ;  /* 0x000000021200780c */ /* 0x040fe40003f44070 */
[----:B------:R-:W-:Y:S02]  /*11d0*/  P2R R28, PR, RZ, 0x10 ;  /* 0x00000010ff1c7803 */ /* 0x000fe40000000000 */
[----:B------:R-:W-:-:S02]  /*11e0*/  ISETP.NE.U32.AND P4, PT, R18, RZ, PT ;  /* 0x000000ff1200720c */ /* 0x000fc40003f85070 */
[----:B------:R-:W-:Y:S01]  /*11f0*/  ISETP.GT.U32.AND P3, PT, R18, 0x1, PT ;  /* 0x000000011200780c */ /* 0x000fe20003f64070 */
[----:B------:R-:W-:Y:S01]  /*1200*/  IMAD.IADD R18, R31, 0x1, R20 ;  /* 0x000000011f127824 */ /* 0x000fe200078e0214 */
[----:B------:R-:W-:-:S04]  /*1210*/  ISETP.NE.AND.EX P4, PT, R19, RZ, PT, P4 ;  /* 0x000000ff1300720c */ /* 0x000fc80003f85340 */
[----:B------:R-:W-:Y:S02]  /*1220*/  SEL R20, R30, UR8, P4 ;  /* 0x000000081e147c07 */ /* 0x000fe4000a000000 */
[----:B------:R-:W-:Y:S02]  /*1230*/  SEL R21, R18, UR9, P4 ;  /* 0x0000000912157c07 */ /* 0x000fe4000a000000 */
[----:B------:R-:W-:Y:S01]  /*1240*/  ISETP.GE.U32.AND P4, PT, R6, UR22, PT ;  /* 0x0000001606007c0c */ /* 0x000fe2000bf86070 */
[----:B------:R-:W-:Y:S01]  /*1250*/  IMAD.X R6, RZ, RZ, R25, P6 ;  /* 0x000000ffff067224 */ /* 0x000fe200030e0619 */
[----:B------:R-:W-:Y:S01]  /*1260*/  ISETP.NE.AND P6, PT, R28, RZ, PT ;  /* 0x000000ff1c00720c */ /* 0x000fe20003fc5270 */
[----:B------:R0:W-:Y:S01]  /*1270*/  REDG.E.ADD.F32.FTZ.RN.STRONG.GPU desc[UR6][R20.64], R27 ;  /* 0x0000001b140079a6 */ /* 0x0001e2000c12f306 */
[C---:B------:R-:W-:Y:S02]  /*1280*/  ISETP.GT.U32.AND.EX P2, PT, R19.reuse, RZ, PT, P2 ;  /* 0x000000ff1300720c */ /* 0x040fe40003f44120 */
[----:B------:R-:W-:-:S02]  /*1290*/  ISETP.GT.U32.AND.EX P6, PT, R19, RZ, PT, P6 ;  /* 0x000000ff1300720c */ /* 0x000fc40003fc4160 */
[----:B------:R-:W-:Y:S02]  /*12a0*/  ISETP.GT.U32.AND.EX P3, PT, R19, RZ, PT, P3 ;  /* 0x000000ff1300720c */ /* 0x000fe40003f64130 */
[-C--:B------:R-:W-:Y:S02]  /*12b0*/  SEL R6, R6, R15.reuse, !P5 ;  /* 0x0000000f06067207 */ /* 0x080fe40006800000 */
[----:B------:R-:W-:Y:S02]  /*12c0*/  IADD3 R19, P5, PT, R22, 0x4, RZ ;  /* 0x0000000416137810 */ /* 0x000fe40007fbe0ff */
[----:B------:R-:W-:Y:S02]  /*12d0*/  ISETP.GE.U32.AND.EX P4, PT, RZ, UR23, PT, P4 ;  /* 0x00000017ff007c0c */ /* 0x000fe4000bf86140 */
[----:B0-----:R-:W-:Y:S01]  /*12e0*/  SEL R20, R29, R14, P0 ;  /* 0x0000000e1d147207 */ /* 0x001fe20000000000 */
[----:B------:R-:W-:Y:S01]  /*12f0*/  IMAD.X R28, RZ, RZ, R26, P5 ;  /* 0x000000ffff1c7224 */ /* 0x000fe200028e061a */
[----:B------:R-:W-:-:S02]  /*1300*/  SEL R21, R6, R15, P0 ;  /* 0x0000000f06157207 */ /* 0x000fc40000000000 */
[-C--:B------:R-:W-:Y:S02]  /*1310*/  SEL R19, R19, R16.reuse, !P4 ;  /* 0x0000001013137207 */ /* 0x080fe40006000000 */
[-C--:B------:R-:W-:Y:S01]  /*1320*/  SEL R28, R28, R17.reuse, !P4 ;  /* 0x000000111c1c7207 */ /* 0x080fe20006000000 */
[----:B------:R0:W2:Y:S02]  /*1330*/  LDG.E R6, desc[UR6][R20.64] ;  /* 0x0000000614067981 */ /* 0x0000a4000c1e1900 */
[----:B0-----:R-:W-:Y:S02]  /*1340*/  SEL R20, R19, R16, P1 ;  /* 0x0000001013147207 */ /* 0x001fe40000800000 */
[----:B------:R-:W-:-:S05]  /*1350*/  SEL R21, R28, R17, P1 ;  /* 0x000000111c157207 */ /* 0x000fca0000800000 */
[----:B------:R-:W2:Y:S02]  /*1360*/  LDG.E R19, desc[UR6][R20.64] ;  /* 0x0000000614137981 */ /* 0x000ea4000c1e1900 */
[----:B--2---:R-:W-:Y:S01]  /*1370*/  FMUL R27, R6, R19 ;  /* 0x00000013061b7220 */ /* 0x004fe20000400000 */
[----:B------:R-:W-:-:S04]  /*1380*/  IADD3 R6, P4, PT, R30, 0x4, RZ ;  /* 0x000000041e067810 */ /* 0x000fc80007f9e0ff */
[----:B------:R-:W-:Y:S01]  /*1390*/  SEL R20, R6, UR8, P3 ;  /* 0x0000000806147c07 */ /* 0x000fe20009800000 */
[----:B------:R-:W-:-:S05]  /*13a0*/  IMAD.X R19, RZ, RZ, R18, P4 ;  /* 0x000000ffff137224 */ /* 0x000fca00020e0612 */
[----:B------:R-:W-:Y:S02]  /*13b0*/  SEL R21, R19, UR9, P3 ;  /* 0x0000000913157c07 */ /* 0x000fe40009800000 */
[----:B------:R-:W-:Y:S02]  /*13c0*/  IADD3 R19, P4, PT, R23, 0x8, RZ ;  /* 0x0000000817137810 */ /* 0x000fe40007f9e0ff */
[----:B------:R-:W-:Y:S01]  /*13d0*/  ISETP.GE.U32.AND P3, PT, R7, UR24, PT ;  /* 0x0000001807007c0c */ /* 0x000fe2000bf66070 */
[----:B------:R0:W-:Y:S02]  /*13e0*/  REDG.E.ADD.F32.FTZ.RN.STRONG.GPU desc[UR6][R20.64], R27 ;  /* 0x0000001b140079a6 */ /* 0x0001e4000c12f306 */
[----:B------:R-:W-:Y:S01]  /*13f0*/  IMAD.X R6, RZ, RZ, R25, P4 ;  /* 0x000000ffff067224 */ /* 0x000fe200020e0619 */
[----:B------:R-:W-:-:S04]  /*1400*/  ISETP.GE.U32.AND.EX P3, PT, RZ, UR25, PT, P3 ;  /* 0x00000019ff007c0c */ /* 0x000fc8000bf66130 */
[-C--:B------:R-:W-:Y:S02]  /*1410*/  SEL R19, R19, R14.reuse, !P3 ;  /* 0x0000000e13137207 */ /* 0x080fe40005800000 */
[-C--:B------:R-:W-:Y:S02]  /*1420*/  SEL R6, R6, R15.reuse, !P3 ;  /* 0x0000000f06067207 */ /* 0x080fe40005800000 */
[----:B------:R-:W-:Y:S02]  /*1430*/  ISETP.GE.U32.AND P3, PT, R7, UR22, PT ;  /* 0x0000001607007c0c */ /* 0x000fe4000bf66070 */
[----:B------:R-:W-:Y:S02]  /*1440*/  IADD3 R7, P4, PT, R22, 0x8, RZ ;  /* 0x0000000816077810 */ /* 0x000fe40007f9e0ff */
[----:B0-----:R-:W-:Y:S02]  /*1450*/  SEL R21, R6, R15, P0 ;  /* 0x0000000f06157207 */ /* 0x001fe40000000000 */
[----:B------:R-:W-:Y:S01]  /*1460*/  ISETP.GE.U32.AND.EX P3, PT, RZ, UR23, PT, P3 ;  /* 0x00000017ff007c0c */ /* 0x000fe2000bf66130 */
[----:B------:R-:W-:Y:S01]  /*1470*/  IMAD.X R6, RZ, RZ, R26, P4 ;  /* 0x000000ffff067224 */ /* 0x000fe200020e061a */
[----:B------:R-:W-:-:S02]  /*1480*/  SEL R20, R19, R14, P0 ;  /* 0x0000000e13147207 */ /* 0x000fc40000000000 */
[-C--:B------:R-:W-:Y:S02]  /*1490*/  SEL R7, R7, R16.reuse, !P3 ;  /* 0x0000001007077207 */ /* 0x080fe40005800000 */
[-C--:B------:R-:W-:Y:S01]  /*14a0*/  SEL R28, R6, R17.reuse, !P3 ;  /* 0x00000011061c7207 */ /* 0x080fe20005800000 */
[----:B------:R0:W2:Y:S01]  /*14b0*/  LDG.E R19, desc[UR6][R20.64] ;  /* 0x0000000614137981 */ /* 0x0000a2000c1e1900 */
[----:B------:R-:W-:Y:S02]  /*14c0*/  SEL R6, R7, R16, P1 ;  /* 0x0000001007067207 */ /* 0x000fe40000800000 */
[----:B------:R-:W-:-:S05]  /*14d0*/  SEL R7, R28, R17, P1 ;  /* 0x000000111c077207 */ /* 0x000fca0000800000 */
[----:B------:R1:W2:Y:S01]  /*14e0*/  LDG.E R6, desc[UR6][R6.64] ;  /* 0x0000000606067981 */ /* 0x0002a2000c1e1900 */
[----:B------:R-:W-:Y:S02]  /*14f0*/  ISETP.GE.U32.AND P3, PT, R24, UR22, PT ;  /* 0x0000001618007c0c */ /* 0x000fe4000bf66070 */
[----:B0-----:R-:W-:Y:S02]  /*1500*/  IADD3 R21, P5, PT, R30, 0x8, RZ ;  /* 0x000000081e157810 */ /* 0x001fe40007fbe0ff */
[----:B------:R-:W-:Y:S02]  /*1510*/  ISETP.GE.U32.AND P4, PT, R24, UR24, PT ;  /* 0x0000001818007c0c */ /* 0x000fe4000bf86070 */
[----:B------:R-:W-:Y:S01]  /*1520*/  ISETP.GE.U32.AND.EX P3, PT, RZ, UR23, PT, P3 ;  /* 0x00000017ff007c0c */ /* 0x000fe2000bf66130 */
[----:B------:R-:W-:Y:S01]  /*1530*/  IMAD.X R20, RZ, RZ, R18, P5 ;  /* 0x000000ffff147224 */ /* 0x000fe200028e0612 */
[----:B------:R-:W-:Y:S02]  /*1540*/  IADD3 R27, P5, PT, R22, 0xc, RZ ;  /* 0x0000000c161b7810 */ /* 0x000fe40007fbe0ff */
[----:B------:R-:W-:-:S02]  /*1550*/  ISETP.GE.U32.AND.EX P4, PT, RZ, UR25, PT, P4 ;  /* 0x00000019ff007c0c */ /* 0x000fc4000bf86140 */
[----:B-1----:R-:W-:Y:S01]  /*1560*/  SEL R7, R20, UR9, P2 ;  /* 0x0000000914077c07 */ /* 0x002fe20009000000 */
[----:B------:R-:W-:Y:S01]  /*1570*/  IMAD.X R26, RZ, RZ, R26, P5 ;  /* 0x000000ffff1a7224 */ /* 0x000fe200028e061a */
[----:B------:R-:W-:Y:S02]  /*1580*/  IADD3 R23, P5, PT, R23, 0xc, RZ ;  /* 0x0000000c17177810 */ /* 0x000fe40007fbe0ff */
[----:B------:R-:W-:Y:S02]  /*1590*/  @P1 SEL R16, R27, R16, !P3 ;  /* 0x000000101b101207 */ /* 0x000fe40005800000 */
[----:B------:R-:W-:Y:S01]  /*15a0*/  @P1 SEL R17, R26, R17, !P3 ;  /* 0x000000111a111207 */ /* 0x000fe20005800000 */
[----:B------:R-:W-:Y:S01]  /*15b0*/  IMAD.X R22, RZ, RZ, R25, P5 ;  /* 0x000000ffff167224 */ /* 0x000fe200028e0619 */
[----:B------:R-:W-:-:S04]  /*15c0*/  @P0 SEL R14, R23, R14, !P4 ;  /* 0x0000000e170e0207 */ /* 0x000fc80006000000 */
[----:B------:R-:W-:Y:S01]  /*15d0*/  @P0 SEL R15, R22, R15, !P4 ;  /* 0x0000000f160f0207 */ /* 0x000fe20006000000 */
[----:B--2---:R-:W-:Y:S01]  /*15e0*/  FMUL R19, R19, R6 ;  /* 0x0000000613137220 */ /* 0x004fe20000400000 */
[----:B------:R-:W-:-:S05]  /*15f0*/  SEL R6, R21, UR8, P2 ;  /* 0x0000000815067c07 */ /* 0x000fca0009000000 */
[----:B------:R1:W-:Y:S04]  /*1600*/  REDG.E.ADD.F32.FTZ.RN.STRONG.GPU desc[UR6][R6.64], R19 ;  /* 0x00000013060079a6 */ /* 0x0003e8000c12f306 */
[----:B------:R-:W2:Y:S04]  /*1610*/  LDG.E R17, desc[UR6][R16.64] ;  /* 0x0000000610117981 */ /* 0x000ea8000c1e1900 */
[----:B------:R0:W2:Y:S01]  /*1620*/  LDG.E R20, desc[UR6][R14.64] ;  /* 0x000000060e147981 */ /* 0x0000a2000c1e1900 */
[----:B------:R-:W-:-:S05]  /*1630*/  IADD3 R30, P0, PT, R30, 0xc, RZ ;  /* 0x0000000c1e1e7810 */ /* 0x000fca0007f1e0ff */
[----:B------:R-:W-:Y:S01]  /*1640*/  IMAD.X R18, RZ, RZ, R18, P0 ;  /* 0x000000ffff127224 */ /* 0x000fe200000e0612 */
[----:B0-----:R-:W-:-:S04]  /*1650*/  SEL R14, R30, UR8, P6 ;  /* 0x000000081e0e7c07 */ /* 0x001fc8000b000000 */
[----:B------:R-:W-:Y:S01]  /*1660*/  SEL R15, R18, UR9, P6 ;  /* 0x00000009120f7c07 */ /* 0x000fe2000b000000 */
[----:B--2---:R-:W-:-:S05]  /*1670*/  FMUL R21, R20, R17 ;  /* 0x0000001114157220 */ /* 0x004fca0000400000 */
[----:B------:R1:W-:Y:S02]  /*1680*/  REDG.E.ADD.F32.FTZ.RN.STRONG.GPU desc[UR6][R14.64], R21 ;  /* 0x000000150e0079a6 */ /* 0x0003e4000c12f306 */
.L_x_152:
[----:B------:R-:W-:-:S04]  /*1690*/  UIADD3 UR4, UP0, UPT, UR4, 0x1, URZ ;  /* 0x0000000104047890 */ /* 0x000fc8000ff1e0ff */
[----:B------:R-:W-:Y:S02]  /*16a0*/  UIADD3.X UR5, UPT, UPT, URZ, UR5, URZ, UP0, !UPT ;  /* 0x00000005ff057290 */ /* 0x000fe400087fe4ff */
[----:B------:R-:W-:-:S09]  /*16b0*/  UISETP.NE.AND UP0, UPT, UR4, 0x4, UPT ;  /* 0x000000040400788c */ /* 0x000fd2000bf05270 */
[----:B------:R-:W-:Y:S05]  /*16c0*/  BRA.U UP0, `(.L_x_153) ;  /* 0xfffffff100387547 */ /* 0x000fea000b83ffff */
[----:B------:R-:W-:Y:S05]  /*16d0*/  EXIT ;  /* 0x000000000000794d */ /* 0x000fea0003800000 */
        .weak           $__internal_10_$__cuda_sm20_div_u64
        .type           $__internal_10_$__cuda_sm20_div_u64,@function
        .size           $__internal_10_$__cuda_sm20_div_u64,(.L_x_404 - $__internal_10_$__cuda_sm20_div_u64)
$__internal_10_$__cuda_sm20_div_u64:
[----:B------:R-:W0:Y:S08]  /*16e0*/  I2F.U64.RP R9, UR4 ;  /* 0x0000000400097d12 */ /* 0x000e300008309000 */
[----:B0-----:R-:W0:Y:S02]  /*16f0*/  MUFU.RCP R9, R9 ;  /* 0x0000000900097308 */ /* 0x001e240000001000 */
[----:B0-----:R-:W-:-:S06]  /*1700*/  VIADD R10, R9, 0x1ffffffe ;  /* 0x1ffffffe090a7836 */ /* 0x001fcc0000000000 */
[----:B------:R-:W0:Y:S02]  /*1710*/  F2I.U64.TRUNC R10, R10 ;  /* 0x0000000a000a7311 */ /* 0x000e24000020d800 */
[----:B0-----:R-:W-:-:S04]  /*1720*/  IMAD.WIDE.U32 R12, R10, UR4, RZ ;  /* 0x000000040a0c7c25 */ /* 0x001fc8000f8e00ff */
[----:B------:R-:W-:Y:S01]  /*1730*/  IMAD R13, R10, UR5, R13 ;  /* 0x000000050a0d7c24 */ /* 0x000fe2000f8e020d */
[----:B------:R-:W-:-:S03]  /*1740*/  IADD3 R15, P0, PT, RZ, -R12, RZ ;  /* 0x8000000cff0f7210 */ /* 0x000fc60007f1e0ff */
[----:B------:R-:W-:Y:S02]  /*1750*/  IMAD R13, R11, UR4, R13 ;  /* 0x000000040b0d7c24 */ /* 0x000fe4000f8e020d */
[----:B------:R-:W-:-:S04]  /*1760*/  IMAD.HI.U32 R12, R10, R15, RZ ;  /* 0x0000000f0a0c7227 */ /* 0x000fc800078e00ff */
[----:B------:R-:W-:Y:S02]  /*1770*/  IMAD.X R17, RZ, RZ, ~R13, P0 ;  /* 0x000000ffff117224 */ /* 0x000fe400000e0e0d */
[----:B------:R-:W-:Y:S02]  /*1780*/  IMAD.MOV.U32 R13, RZ, RZ, R10 ;  /* 0x000000ffff0d7224 */ /* 0x000fe400078e000a */
[-C--:B------:R-:W-:Y:S02]  /*1790*/  IMAD R19, R11, R17.reuse, RZ ;  /* 0x000000110b137224 */ /* 0x080fe400078e02ff */
[----:B------:R-:W-:-:S04]  /*17a0*/  IMAD.WIDE.U32 R12, P0, R10, R17, R12 ;  /* 0x000000110a0c7225 */ /* 0x000fc8000780000c */
[----:B------:R-:W-:-:S04]  /*17b0*/  IMAD.HI.U32 R9, R11, R17, RZ ;  /* 0x000000110b097227 */ /* 0x000fc800078e00ff */
[----:B------:R-:W-:-:S04]  /*17c0*/  IMAD.HI.U32 R12, P1, R11, R15, R12 ;  /* 0x0000000f0b0c7227 */ /* 0x000fc8000782000c */
[----:B------:R-:W-:Y:S01]  /*17d0*/  IMAD.X R9, R9, 0x1, R11, P0 ;  /* 0x0000000109097824 */ /* 0x000fe200000e060b */
[----:B------:R-:W-:-:S04]  /*17e0*/  IADD3 R13, P2, PT, R19, R12, RZ ;  /* 0x0000000c130d7210 */ /* 0x000fc80007f5e0ff */
[----:B------:R-:W-:Y:S01]  /*17f0*/  IADD3.X R9, PT, PT, RZ, RZ, R9, P2, P1 ;  /* 0x000000ffff097210 */ /* 0x000fe200017e2409 */
[----:B------:R-:W-:-:S04]  /*1800*/  IMAD.WIDE.U32 R10, R13, UR4, RZ ;  /* 0x000000040d0a7c25 */ /* 0x000fc8000f8e00ff */
[----:B------:R-:W-:Y:S01]  /*1810*/  IMAD R12, R13, UR5, R11 ;  /* 0x000000050d0c7c24 */ /* 0x000fe2000f8e020b */
[----:B------:R-:W-:-:S03]  /*1820*/  IADD3 R11, P0, PT, RZ, -R10, RZ ;  /* 0x8000000aff0b7210 */ /* 0x000fc60007f1e0ff */
[----:B------:R-:W-:Y:S02]  /*1830*/  IMAD R10, R9, UR4, R12 ;  /* 0x00000004090a7c24 */ /* 0x000fe4000f8e020c */
[----:B------:R-:W-:-:S04]  /*1840*/  IMAD.HI.U32 R12, R13, R11, RZ ;  /* 0x0000000b0d0c7227 */ /* 0x000fc800078e00ff */
[----:B------:R-:W-:-:S04]  /*1850*/  IMAD.X R10, RZ, RZ, ~R10, P0 ;  /* 0x000000ffff0a7224 */ /* 0x000fc800000e0e0a */
        /* <DEDUP_REMOVED lines=8> */
[----:B------:R-:W-:Y:S02]  /*18e0*/  IMAD.MOV.U32 R11, RZ, RZ, RZ ;  /* 0x000000ffff0b7224 */ /* 0x000fe400078e00ff */
[----:B------:R-:W-:-:S04]  /*18f0*/  IMAD.WIDE.U32 R10, R13, R8, R10 ;  /* 0x000000080d0a7225 */ /* 0x000fc800078e000a */
[C---:B------:R-:W-:Y:S02]  /*1900*/  IMAD R13, R9.reuse, R8, RZ ;  /* 0x00000008090d7224 */ /* 0x040fe400078e02ff */
[----:B------:R-:W-:-:S04]  /*1910*/  IMAD.HI.U32 R10, P0, R9, R7, R10 ;  /* 0x00000007090a7227 */ /* 0x000fc8000780000a */
[----:B------:R-:W-:Y:S01]  /*1920*/  IMAD.HI.U32 R9, R9, R8, RZ ;  /* 0x0000000809097227 */ /* 0x000fe200078e00ff */
[----:B------:R-:W-:-:S03]  /*1930*/  IADD3 R13, P1, PT, R13, R10, RZ ;  /* 0x0000000a0d0d7210 */ /* 0x000fc60007f3e0ff */
[----:B------:R-:W-:Y:S02]  /*1940*/  IMAD.X R9, RZ, RZ, R9, P0 ;  /* 0x000000ffff097224 */ /* 0x000fe400000e0609 */
[----:B------:R-:W-:-:S04]  /*1950*/  IMAD.WIDE.U32 R10, R13, UR4, RZ ;  /* 0x000000040d0a7c25 */ /* 0x000fc8000f8e00ff */
[----:B------:R-:W-:Y:S01]  /*1960*/  IMAD.X R9, RZ, RZ, R9, P1 ;  /* 0x000000ffff097224 */ /* 0x000fe200008e0609 */
[----:B------:R-:W-:Y:S01]  /*1970*/  IADD3 R14, P1, PT, -R10, R7, RZ ;  /* 0x000000070a0e7210 */ /* 0x000fe20007f3e1ff */
[----:B------:R-:W-:-:S03]  /*1980*/  IMAD R12, R13, UR5, R11 ;  /* 0x000000050d0c7c24 */ /* 0x000fc6000f8e020b */
[----:B------:R-:W-:Y:S01]  /*1990*/  ISETP.GE.U32.AND P0, PT, R14, UR4, PT ;  /* 0x000000040e007c0c */ /* 0x000fe2000bf06070 */
[----:B------:R-:W-:-:S04]  /*19a0*/  IMAD R7, R9, UR4, R12 ;  /* 0x0000000409077c24 */ /* 0x000fc8000f8e020c */
[----:B------:R-:W-:Y:S01]  /*19b0*/  IMAD.X R12, R8, 0x1, ~R7, P1 ;  /* 0x00000001080c7824 */ /* 0x000fe200008e0e07 */
[----:B------:R-:W-:Y:S02]  /*19c0*/  IADD3 R8, P2, PT, R13, 0x1, RZ ;  /* 0x000000010d087810 */ /* 0x000fe40007f5e0ff */
[----:B------:R-:W-:Y:S02]  /*19d0*/  IADD3 R7, P1, PT, R14, -UR4, RZ ;  /* 0x800000040e077c10 */ /* 0x000fe4000ff3e0ff */
[C---:B------:R-:W-:Y:S01]  /*19e0*/  ISETP.GE.U32.AND.EX P0, PT, R12.reuse, UR5, PT, P0 ;  /* 0x000000050c007c0c */ /* 0x040fe2000bf06100 */
[----:B------:R-:W-:Y:S01]  /*19f0*/  IMAD.X R10, RZ, RZ, R9, P2 ;  /* 0x000000ffff0a7224 */ /* 0x000fe200010e0609 */
[----:B------:R-:W-:Y:S02]  /*1a00*/  IADD3.X R11, PT, PT, R12, ~UR5, RZ, P1, !PT ;  /* 0x800000050c0b7c10 */ /* 0x000fe40008ffe4ff */
[----:B------:R-:W-:Y:S02]  /*1a10*/  SEL R13, R8, R13, P0 ;  /* 0x0000000d080d7207 */ /* 0x000fe40000000000 */
[----:B------:R-:W-:-:S02]  /*1a20*/  SEL R7, R7, R14, P0 ;  /* 0x0000000e07077207 */ /* 0x000fc40000000000 */
[----:B------:R-:W-:Y:S02]  /*1a30*/  SEL R10, R10, R9, P0 ;  /* 0x000000090a0a7207 */ /* 0x000fe40000000000 */
[----:B------:R-:W-:Y:S02]  /*1a40*/  IADD3 R8, P2, PT, R13, 0x1, RZ ;  /* 0x000000010d087810 */ /* 0x000fe40007f5e0ff */
[----:B------:R-:W-:Y:S02]  /*1a50*/  SEL R11, R11, R12, P0 ;  /* 0x0000000c0b0b7207 */ /* 0x000fe40000000000 */
[----:B------:R-:W-:Y:S01]  /*1a60*/  ISETP.GE.U32.AND P0, PT, R7, UR4, PT ;  /* 0x0000000407007c0c */ /* 0x000fe2000bf06070 */
[----:B------:R-:W-:Y:S01]  /*1a70*/  IMAD.X R9, RZ, RZ, R10, P2 ;  /* 0x000000ffff097224 */ /* 0x000fe200010e060a */
[----:B------:R-:W-:Y:S01]  /*1a80*/  ISETP.NE.U32.AND P1, PT, RZ, UR4, PT ;  /* 0x00000004ff007c0c */ /* 0x000fe2000bf25070 */
[----:B------:R-:W-:Y:S01]  /*1a90*/  IMAD.MOV.U32 R7, RZ, RZ, 0x0 ;  /* 0x00000000ff077424 */ /* 0x000fe200078e00ff */
[----:B------:R-:W-:-:S02]  /*1aa0*/  ISETP.GE.U32.AND.EX P0, PT, R11, UR5, PT, P0 ;  /* 0x000000050b007c0c */ /* 0x000fc4000bf06100 */
[----:B------:R-:W-:Y:S02]  /*1ab0*/  ISETP.NE.AND.EX P1, PT, RZ, UR5, PT, P1 ;  /* 0x00000005ff007c0c */ /* 0x000fe4000bf25310 */
[----:B------:R-:W-:Y:S02]  /*1ac0*/  SEL R8, R8, R13, P0 ;  /* 0x0000000d08087207 */ /* 0x000fe40000000000 */
[----:B------:R-:W-:Y:S02]  /*1ad0*/  SEL R9, R9, R10, P0 ;  /* 0x0000000a09097207 */ /* 0x000fe40000000000 */
[----:B------:R-:W-:Y:S02]  /*1ae0*/  SEL R8, R8, 0xffffffff, P1 ;  /* 0xffffffff08087807 */ /* 0x000fe40000800000 */
[----:B------:R-:W-:Y:S01]  /*1af0*/  SEL R9, R9, 0xffffffff, P1 ;  /* 0xffffffff09097807 */ /* 0x000fe20000800000 */
[----:B------:R-:W-:Y:S06]  /*1b00*/  RET.REL.NODEC R6 `(_Z20wts_ll_acts_mul_errs6TensorS_S_) ;  /* 0xffffffe4063c7950 */ /* 0x000fec0003c3ffff */
.L_x_154:
        /* <DEDUP_REMOVED lines=15> */
.L_x_404:


//--------------------- .text._Z20wts_input_mul_filter6TensorS_S_ --------------------------
	.section	.text._Z20wts_input_mul_filter6TensorS_S_,"ax",@progbits
	.align	128
        .global         _Z20wts_input_mul_filter6TensorS_S_
        .type           _Z20wts_input_mul_filter6TensorS_S_,@function
        .size           _Z20wts_input_mul_filter6TensorS_S_,(.L_x_405 - _Z20wts_input_mul_filter6TensorS_S_)
        .other          _Z20wts_input_mul_filter6TensorS_S_,@"STO_CUDA_ENTRY STV_DEFAULT"
_Z20wts_input_mul_filter6TensorS_S_:
.text._Z20wts_input_mul_filter6TensorS_S_:
        /* <DEDUP_REMOVED lines=17> */
[----:B------:R-:W-:Y:S01]  /*0110*/  HFMA2 R47, -RZ, RZ, 0, 0 ;  /* 0x00000000ff2f7431 */ /* 0x000fe200000001ff */
[----:B0-----:R-:W0:Y:S01]  /*0120*/  I2F.U32.RP R3, UR4 ;  /* 0x0000000400037d06 */ /* 0x001e220008209000 */
[----:B------:R-:W-:-:S07]  /*0130*/  ISETP.NE.U32.AND P2, PT, RZ, UR4, PT ;  /* 0x00000004ff007c0c */ /* 0x000fce000bf45070 */
[----:B0-----:R-:W0:Y:S02]  /*0140*/  MUFU.RCP R3, R3 ;  /* 0x0000000300037308 */ /* 0x001e240000001000 */
[----:B0-----:R-:W-:Y:S02]  /*0150*/  IADD3 R6, PT, PT, R3, 0xffffffe, RZ ;  /* 0x0ffffffe03067810 */ /* 0x001fe40007ffe0ff */
[----:B------:R-:W-:-:S04]  /*0160*/  MOV R3, RZ ;  /* 0x000000ff00037202 */ /* 0x000fc80000000f00 */
[----:B------:R0:W1:Y:S02]  /*0170*/  F2I.FTZ.U32.TRUNC.NTZ R7, R6 ;  /* 0x0000000600077305 */ /* 0x000064000021f000 */
[----:B0-----:R-:W-:Y:S01]  /*0180*/  HFMA2 R6, -RZ, RZ, 0, 0 ;  /* 0x00000000ff067431 */ /* 0x001fe200000001ff */
[----:B-1----:R-:W-:-:S05]  /*0190*/  IADD3 R5, PT, PT, RZ, -R7, RZ ;  /* 0x80000007ff057210 */ /* 0x002fca0007ffe0ff */
[----:B------:R-:W-:-:S04]  /*01a0*/  IMAD R5, R5, UR4, RZ ;  /* 0x0000000405057c24 */ /* 0x000fc8000f8e02ff */
[----:B------:R-:W-:-:S06]  /*01b0*/  IMAD.HI.U32 R7, R7, R5, R6 ;  /* 0x0000000507077227 */ /* 0x000fcc00078e0006 */
[----:B------:R-:W-:-:S04]  /*01c0*/  IMAD.HI.U32 R46, R7, R4, RZ ;  /* 0x00000004072e7227 */ /* 0x000fc800078e00ff */
[----:B------:R-:W-:-:S04]  /*01d0*/  IMAD.MOV R5, RZ, RZ, -R46 ;  /* 0x000000ffff057224 */ /* 0x000fc800078e0a2e */
[----:B------:R-:W-:-:S05]  /*01e0*/  IMAD R5, R5, UR4, R4 ;  /* 0x0000000405057c24 */ /* 0x000fca000f8e0204 */
[----:B------:R-:W-:-:S13]  /*01f0*/  ISETP.GE.U32.AND P0, PT, R5, UR4, PT ;  /* 0x0000000405007c0c */ /* 0x000fda000bf06070 */
[----:B------:R-:W-:Y:S02]  /*0200*/  @P0 IADD3 R5, PT, PT, R5, -UR4, RZ ;  /* 0x8000000405050c10 */ /* 0x000fe4000fffe0ff */
[----:B------:R-:W-:Y:S02]  /*0210*/  @P0 IADD3 R46, PT, PT, R46, 0x1, RZ ;  /* 0x000000012e2e0810 */ /* 0x000fe40007ffe0ff */
[----:B------:R-:W-:-:S13]  /*0220*/  ISETP.GE.U32.AND P1, PT, R5, UR4, PT ;  /* 0x0000000405007c0c */ /* 0x000fda000bf26070 */
[----:B------:R-:W-:Y:S02]  /*0230*/  @P1 IADD3 R46, PT, PT, R46, 0x1, RZ ;  /* 0x000000012e2e1810 */ /* 0x000fe40007ffe0ff */
[----:B------:R-:W-:-:S05]  /*0240*/  @!P2 LOP3.LUT R46, RZ, UR4, RZ, 0x33, !PT ;  /* 0x00000004ff2eac12 */ /* 0x000fca000f8e33ff */
[----:B------:R-:W-:-:S04]  /*0250*/  IMAD.MOV R5, RZ, RZ, -R46 ;  /* 0x000000ffff057224 */ /* 0x000fc800078e0a2e */
[----:B------:R-:W-:Y:S01]  /*0260*/  IMAD R4, R5, UR4, R4 ;  /* 0x0000000405047c24 */ /* 0x000fe2000f8e0204 */
[----:B------:R-:W-:Y:S06]  /*0270*/  BRA `(.L_x_156) ;  /* 0x0000000000287947 */ /* 0x000fec0003800000 */
.L_x_155:
[----:B------:R-:W-:-:S07]  /*0280*/  MOV R8, 0x2a0 ;  /* 0x000002a000087802 */ /* 0x000fce0000000f00 */
[----:B------:R-:W-:Y:S05]  /*0290*/  CALL.REL.NOINC `($__internal_11_$__cuda_sm20_div_u64) ;  /* 0x0000005400cc7944 */ /* 0x000fea0003c00000 */
[----:B------:R-:W0:Y:S01]  /*02a0*/  LDCU.64 UR4, c[0x0][0x410] ;  /* 0x00008200ff0477ac */ /* 0x000e220008000a00 */
[----:B------:R-:W-:Y:S01]  /*02b0*/  IADD3 R6, P0, PT, RZ, -R46, RZ ;  /* 0x8000002eff067210 */ /* 0x000fe20007f1e0ff */
[----:B------:R-:W-:-:S03]  /*02c0*/  IMAD.MOV.U32 R5, RZ, RZ, RZ ;  /* 0x000000ffff057224 */ /* 0x000fc600078e00ff */
[----:B------:R-:W-:-:S05]  /*02d0*/  IADD3.X R3, PT, PT, RZ, ~R47, RZ, P0, !PT ;  /* 0x8000002fff037210 */ /* 0x000fca00007fe4ff */
[----:B0-----:R-:W-:Y:S02]  /*02e0*/  IMAD R3, R3, UR4, RZ ;  /* 0x0000000403037c24 */ /* 0x001fe4000f8e02ff */
[----:B------:R-:W-:-:S04]  /*02f0*/  IMAD.WIDE.U32 R4, R6, UR4, R4 ;  /* 0x0000000406047c25 */ /* 0x000fc8000f8e0004 */
[----:B------:R-:W-:-:S05]  /*0300*/  IMAD R3, R6, UR5, R3 ;  /* 0x0000000506037c24 */ /* 0x000fca000f8e0203 */
[----:B------:R-:W-:-:S07]  /*0310*/  IADD3 R3, PT, PT, R5, R3, RZ ;  /* 0x0000000305037210 */ /* 0x000fce0007ffe0ff */
.L_x_156:
[----:B------:R-:W0:Y:S02]  /*0320*/  LDC R10, c[0x0][0x3f8] ;  /* 0x0000fe00ff0a7b82 */ /* 0x000e240000000800 */
[----:B0-----:R-:W-:-:S13]  /*0330*/  ISETP.GE.AND P0, PT, R10, 0x1, PT ;  /* 0x000000010a00780c */ /* 0x001fda0003f06270 */
[----:B------:R-:W-:Y:S05]  /*0340*/  @!P0 EXIT ;  /* 0x000000000000894d */ /* 0x000fea0003800000 */
[----:B------:R-:W0:Y:S01]  /*0350*/  LDCU.64 UR10, c[0x0][0x408] ;  /* 0x00008100ff0a77ac */ /* 0x000e220008000a00 */
[----:B------:R-:W-:Y:S01]  /*0360*/  MOV R5, R3 ;  /* 0x0000000300057202 */ /* 0x000fe20000000f00 */
        /* <DEDUP_REMOVED lines=14> */
.L_x_162:
[----:B0-----:R-:W0:Y:S01]  /*0450*/  LDCU.64 UR6, c[0x0][0x448] ;  /* 0x00008900ff0677ac */ /* 0x001e220008000a00 */
[----:B-1----:R-:W1:Y:S01]  /*0460*/  LDC R24, c[0x0][0x3f8] ;  /* 0x0000fe00ff187b82 */ /* 0x002e620000000800 */
[----:B------:R-:W-:Y:S01]  /*0470*/  HFMA2 R5, -RZ, RZ, 0, 0 ;  /* 0x00000000ff057431 */ /* 0x000fe200000001ff */
[----:B------:R-:W-:Y:S01]  /*0480*/  LEA R4, R2, UR4, 0x2 ;  /* 0x0000000402047c11 */ /* 0x000fe2000f8e10ff */
[----:B------:R-:W2:Y:S05]  /*0490*/  LDCU.64 UR8, c[0x0][0x420] ;  /* 0x00008400ff0877ac */ /* 0x000eaa0008000a00 */
[----:B------:R-:W2:Y:S01]  /*04a0*/  LDC.64 R14, c[0x0][0x440] ;  /* 0x00011000ff0e7b82 */ /* 0x000ea20000000a00 */
[----:B0-----:R-:W-:-:S04]  /*04b0*/  IMAD R11, R8, UR6, RZ ;  /* 0x00000006080b7c24 */ /* 0x001fc8000f8e02ff */
[C---:B------:R-:W-:Y:S02]  /*04c0*/  IMAD R17, R6.reuse, UR7, R11 ;  /* 0x0000000706117c24 */ /* 0x040fe4000f8e020b */
[----:B------:R-:W-:Y:S01]  /*04d0*/  IMAD.WIDE.U32 R10, R6, UR6, R4 ;  /* 0x00000006060a7c25 */ /* 0x000fe2000f8e0004 */
[----:B-1----:R-:W-:-:S04]  /*04e0*/  ISETP.GE.U32.AND P0, PT, R24, 0x4, PT ;  /* 0x000000041800780c */ /* 0x002fc80003f06070 */
[----:B------:R-:W-:Y:S01]  /*04f0*/  IADD3 R11, PT, PT, R11, R17, RZ ;  /* 0x000000110b0b7210 */ /* 0x000fe20007ffe0ff */
[----:B------:R-:W-:Y:S02]  /*0500*/  IMAD.MOV.U32 R17, RZ, RZ, RZ ;  /* 0x000000ffff117224 */ /* 0x000fe400078e00ff */
[----:B--2---:R-:W-:-:S04]  /*0510*/  IMAD.WIDE.U32 R14, R10, UR8, R14 ;  /* 0x000000080a0e7c25 */ /* 0x004fc8000f8e000e */
[----:B------:R-:W-:-:S04]  /*0520*/  IMAD R11, R11, UR8, RZ ;  /* 0x000000080b0b7c24 */ /* 0x000fc8000f8e02ff */
[----:B------:R-:W-:Y:S01]  /*0530*/  IMAD R11, R10, UR9, R11 ;  /* 0x000000090a0b7c24 */ /* 0x000fe2000f8e020b */
[----:B------:R-:W-:-:S04]  /*0540*/  MOV R10, R14 ;  /* 0x0000000e000a7202 */ /* 0x000fc80000000f00 */
[----:B------:R-:W-:Y:S01]  /*0550*/  IADD3 R11, PT, PT, R15, R11, RZ ;  /* 0x0000000b0f0b7210 */ /* 0x000fe20007ffe0ff */
[----:B------:R-:W-:Y:S06]  /*0560*/  @!P0 BRA `(.L_x_158) ;  /* 0x0000000000e08947 */ /* 0x000fec0003800000 */
[----:B------:R-:W-:Y:S01]  /*0570*/  ISETP.GE.U32.AND P0, PT, R4, UR6, PT ;  /* 0x0000000604007c0c */ /* 0x000fe2000bf06070 */
[----:B------:R-:W0:Y:S01]  /*0580*/  LDCU.64 UR8, c[0x0][0x450] ;  /* 0x00008a00ff0877ac */ /* 0x000e220008000a00 */
[----:B------:R-:W-:Y:S02]  /*0590*/  MOV R23, R12 ;  /* 0x0000000c00177202 */ /* 0x000fe40000000f00 */
[----:B------:R-:W-:Y:S02]  /*05a0*/  ISETP.GE.U32.AND.EX P0, PT, RZ, UR7, PT, P0 ;  /* 0x00000007ff007c0c */ /* 0x000fe4000bf06100 */
[----:B------:R-:W-:-:S11]  /*05b0*/  MOV R22, R13 ;  /* 0x0000000d00167202 */ /* 0x000fd60000000f00 */
.L_x_159:
[----:B-1----:R-:W1:Y:S01]  /*05c0*/  LDC.64 R14, c[0x0][0x468] ;  /* 0x00011a00ff0e7b82 */ /* 0x002e620000000a00 */
[C---:B------:R-:W-:Y:S01]  /*05d0*/  VIADD R21, R23.reuse, 0xffffffff ;  /* 0xffffffff17157836 */ /* 0x040fe20000000000 */
[C---:B0-----:R-:W-:Y:S01]  /*05e0*/  ISETP.GE.U32.AND P2, PT, R23.reuse, UR8, PT ;  /* 0x0000000817007c0c */ /* 0x041fe2000bf46070 */
[--C-:B------:R-:W-:Y:S01]  /*05f0*/  IMAD.WIDE.U32 R18, R23, 0x4, R10.reuse ;  /* 0x0000000417127825 */ /* 0x100fe200078e000a */
[----:B------:R-:W-:Y:S02]  /*0600*/  IADD3 R22, PT, PT, R22, 0x4, RZ ;  /* 0x0000000416167810 */ /* 0x000fe40007ffe0ff */
[C---:B------:R-:W-:Y:S01]  /*0610*/  ISETP.GE.U32.AND P1, PT, R21.reuse, UR8, PT ;  /* 0x0000000815007c0c */ /* 0x040fe2000bf26070 */
[----:B------:R-:W-:Y:S01]  /*0620*/  IMAD.WIDE.U32 R16, R21, 0x4, R10 ;  /* 0x0000000415107825 */ /* 0x000fe200078e000a */
[----:B------:R-:W-:Y:S02]  /*0630*/  ISETP.GE.U32.AND.EX P2, PT, RZ, UR9, PT, P2 ;  /* 0x00000009ff007c0c */ /* 0x000fe4000bf46120 */
[----:B------:R-:W-:-:S02]  /*0640*/  ISETP.GE.U32.AND.EX P1, PT, RZ, UR9, PT, P1 ;  /* 0x00000009ff007c0c */ /* 0x000fc4000bf26110 */
[C---:B------:R-:W-:Y:S02]  /*0650*/  ISETP.GT.AND P4, PT, R21.reuse, -0x1, PT ;  /* 0xffffffff1500780c */ /* 0x040fe40003f84270 */
[C---:B------:R-:W-:Y:S02]  /*0660*/  ISETP.GT.AND P5, PT, R21.reuse, -0x2, PT ;  /* 0xfffffffe1500780c */ /* 0x040fe40003fa4270 */
[C---:B------:R-:W-:Y:S02]  /*0670*/  ISETP.GT.AND P3, PT, R21.reuse, -0x3, PT ;  /* 0xfffffffd1500780c */ /* 0x040fe40003f64270 */
[----:B------:R-:W-:Y:S02]  /*0680*/  ISETP.GT.AND P6, PT, R21, -0x4, PT ;  /* 0xfffffffc1500780c */ /* 0x000fe40003fc4270 */
[----:B-1----:R-:W-:Y:S02]  /*0690*/  SEL R32, R17, R15, !P1 ;  /* 0x0000000f11207207 */ /* 0x002fe40004800000 */
[----:B------:R-:W-:-:S02]  /*06a0*/  IADD3 R17, PT, PT, R23, 0x1, RZ ;  /* 0x0000000117117810 */ /* 0x000fc40007ffe0ff */
[----:B------:R-:W-:Y:S02]  /*06b0*/  SEL R30, R19, R15, !P2 ;  /* 0x0000000f131e7207 */ /* 0x000fe40005000000 */
[C---:B------:R-:W-:Y:S01]  /*06c0*/  IADD3 R19, PT, PT, R23.reuse, 0x2, RZ ;  /* 0x0000000217137810 */ /* 0x040fe20007ffe0ff */
[----:B------:R-:W-:Y:S01]  /*06d0*/  VIADD R23, R23, 0x4 ;  /* 0x0000000417177836 */ /* 0x000fe20000000000 */
[-C--:B------:R-:W-:Y:S02]  /*06e0*/  SEL R27, R16, R14.reuse, !P1 ;  /* 0x0000000e101b7207 */ /* 0x080fe40004800000 */
[C---:B------:R-:W-:Y:S01]  /*06f0*/  ISETP.GE.U32.AND P1, PT, R17.reuse, UR8, PT ;  /* 0x0000000811007c0c */ /* 0x040fe2000bf26070 */
[--C-:B------:R-:W-:Y:S01]  /*0700*/  IMAD.WIDE.U32 R16, R17, 0x4, R10.reuse ;  /* 0x0000000411107825 */ /* 0x100fe200078e000a */
[----:B------:R-:W-:Y:S02]  /*0710*/  SEL R25, R18, R14, !P2 ;  /* 0x0000000e12197207 */ /* 0x000fe40005000000 */
[C---:B------:R-:W-:Y:S01]  /*0720*/  ISETP.GE.U32.AND P2, PT, R19.reuse, UR8, PT ;  /* 0x0000000813007c0c */ /* 0x040fe2000bf46070 */
[----:B------:R-:W-:Y:S01]  /*0730*/  IMAD.WIDE.U32 R18, R19, 0x4, R10 ;  /* 0x0000000413127825 */ /* 0x000fe200078e000a */
[----:B------:R-:W-:-:S02]  /*0740*/  ISETP.GE.U32.AND.EX P1, PT, RZ, UR9, PT, P1 ;  /* 0x00000009ff007c0c */ /* 0x000fc4000bf26110 */
[----:B------:R-:W-:Y:S02]  /*0750*/  ISETP.GE.U32.AND.EX P2, PT, RZ, UR9, PT, P2 ;  /* 0x00000009ff007c0c */ /* 0x000fe4000bf46120 */
[-C--:B------:R-:W-:Y:S02]  /*0760*/  SEL R21, R16, R14.reuse, !P1 ;  /* 0x0000000e10157207 */ /* 0x080fe40004800000 */
[-C--:B------:R-:W-:Y:S02]  /*0770*/  SEL R26, R19, R15.reuse, !P2 ;  /* 0x0000000f131a7207 */ /* 0x080fe40005000000 */
[-C--:B------:R-:W-:Y:S02]  /*0780*/  SEL R19, R25, R14.reuse, P5 ;  /* 0x0000000e19137207 */ /* 0x080fe40002800000 */
[----:B------:R-:W-:Y:S02]  /*0790*/  SEL R28, R17, R15, !P1 ;  /* 0x0000000f111c7207 */ /* 0x000fe40004800000 */
[----:B------:R-:W-:-:S02]  /*07a0*/  SEL R25, R27, R14, P4 ;  /* 0x0000000e1b197207 */ /* 0x000fc40002000000 */
[-C--:B------:R-:W-:Y:S02]  /*07b0*/  SEL R21, R21, R14.reuse, P3 ;  /* 0x0000000e15157207 */ /* 0x080fe40001800000 */
[-C--:B------:R-:W-:Y:S02]  /*07c0*/  SEL R17, R18, R14.reuse, !P2 ;  /* 0x0000000e12117207 */ /* 0x080fe40005000000 */
[-C--:B------:R-:W-:Y:S02]  /*07d0*/  SEL R32, R32, R15.reuse, P4 ;  /* 0x0000000f20207207 */ /* 0x080fe40002000000 */
[-C--:B------:R-:W-:Y:S02]  /*07e0*/  SEL R30, R30, R15.reuse, P5 ;  /* 0x0000000f1e1e7207 */ /* 0x080fe40002800000 */
[----:B------:R-:W-:Y:S02]  /*07f0*/  SEL R18, R19, R14, !P0 ;  /* 0x0000000e13127207 */ /* 0x000fe40004000000 */
[----:B------:R-:W-:-:S02]  /*0800*/  SEL R28, R28, R15, P3 ;  /* 0x0000000f1c1c7207 */ /* 0x000fc40001800000 */
[-C--:B------:R-:W-:Y:S02]  /*0810*/  SEL R16, R25, R14.reuse, !P0 ;  /* 0x0000000e19107207 */ /* 0x080fe40004000000 */
        /* <DEDUP_REMOVED lines=8> */
[----:B------:R1:W-:Y:S04]  /*08a0*/  STG.E desc[UR16][R18.64], RZ ;  /* 0x000000ff12007986 */ /* 0x0003e8000c101910 */
[----:B------:R1:W-:Y:S04]  /*08b0*/  STG.E desc[UR16][R20.64], RZ ;  /* 0x000000ff14007986 */ /* 0x0003e8000c101910 */
[----:B------:R1:W-:Y:S04]  /*08c0*/  STG.E desc[UR16][R14.64], RZ ;  /* 0x000000ff0e007986 */ /* 0x0003e8000c101910 */
[----:B------:R-:W-:Y:S05]  /*08d0*/  @P1 BRA `(.L_x_159) ;  /* 0xfffffffc00381947 */ /* 0x000fea000383ffff */
[----:B-1----:R-:W-:-:S07]  /*08e0*/  MOV R17, R3 ;  /* 0x0000000300117202 */ /* 0x002fce0000000f00 */
.L_x_158:
        /* <DEDUP_REMOVED lines=9> */
[C---:B------:R-:W-:Y:S01]  /*0980*/  IADD3 R21, PT, PT, R19.reuse, 0x1, RZ ;  /* 0x0000000113157810 */ /* 0x040fe20007ffe0ff */
[C---:B------:R-:W-:Y:S01]  /*0990*/  IMAD.WIDE.U32 R14, R19.reuse, 0x4, R10 ;  /* 0x00000004130e7825 */ /* 0x040fe200078e000a */
[----:B------:R-:W-:Y:S02]  /*09a0*/  ISETP.GE.U32.AND.EX P2, PT, RZ, UR7, PT, P1 ;  /* 0x00000007ff007c0c */ /* 0x000fe4000bf46110 */
[----:B------:R-:W-:-:S02]  /*09b0*/  ISETP.GT.AND P4, PT, R19, -0x1, PT ;  /* 0xffffffff1300780c */ /* 0x000fc40003f84270 */
[----:B------:R-:W-:Y:S02]  /*09c0*/  IADD3 R17, PT, PT, R17, 0x2, RZ ;  /* 0x0000000211117810 */ /* 0x000fe40007ffe0ff */
        /* <DEDUP_REMOVED lines=17> */
[----:B0-----:R-:W-:Y:S01]  /*0ae0*/  IMAD.MOV.U32 R14, RZ, RZ, R22 ;  /* 0x000000ffff0e7224 */ /* 0x001fe200078e0016 */
[----:B------:R-:W-:-:S05]  /*0af0*/  MOV R15, R23 ;  /* 0x00000017000f7202 */ /* 0x000fca0000000f00 */
[----:B------:R0:W-:Y:S02]  /*0b00*/  STG.E desc[UR16][R14.64], RZ ;  /* 0x000000ff0e007986 */ /* 0x0001e4000c101910 */
.L_x_161:
        /* <DEDUP_REMOVED lines=17> */
.L_x_160:
[----:B------:R-:W-:-:S06]  /*0c20*/  UIADD3 UR4, UPT, UPT, UR4, 0x1, URZ ;  /* 0x0000000104047890 */ /* 0x000fcc000fffe0ff */
[----:B------:R-:W-:-:S13]  /*0c30*/  ISETP.NE.AND P0, PT, R24, UR4, PT ;  /* 0x0000000418007c0c */ /* 0x000fda000bf05270 */
[----:B------:R-:W-:Y:S05]  /*0c40*/  @!P0 EXIT ;  /* 0x000000000000894d */ /* 0x000fea0003800000 */
[----:B------:R-:W-:Y:S05]  /*0c50*/  BRA `(.L_x_162) ;  /* 0xfffffff400fc7947 */ /* 0x000fea000383ffff */
.L_x_157:
[----:B------:R-:W0:Y:S01]  /*0c60*/  LDCU.64 UR4, c[0x0][0x3b8] ;  /* 0x00007700ff0477ac */ /* 0x000e220008000a00 */
[----:B------:R-:W-:Y:S01]  /*0c70*/  HFMA2 R27, -RZ, RZ, 0, 0 ;  /* 0x00000000ff1b7431 */ /* 0x000fe200000001ff */
[----:B------:R-:W-:Y:S01]  /*0c80*/  MOV R24, 0x3 ;  /* 0x0000000300187802 */ /* 0x000fe20000000f00 */
[----:B------:R-:W-:Y:S01]  /*0c90*/  HFMA2 R25, -RZ, RZ, 0, 0 ;  /* 0x00000000ff197431 */ /* 0x000fe200000001ff */
[----:B------:R-:W-:Y:S01]  /*0ca0*/  MOV R23, 0x0 ;  /* 0x0000000000177802 */ /* 0x000fe20000000f00 */
[----:B------:R-:W-:Y:S01]  /*0cb0*/  HFMA2 R19, -RZ, RZ, 0, 0 ;  /* 0x00000000ff137431 */ /* 0x000fe200000001ff */
[----:B------:R-:W-:Y:S01]  /*0cc0*/  MOV R29, 0x0 ;  /* 0x00000000001d7802 */ /* 0x000fe20000000f00 */
[----:B------:R-:W-:Y:S02]  /*0cd0*/  HFMA2 R28, -RZ, RZ, 0, 5.9604644775390625e-08 ;  /* 0x00000001ff1c7431 */ /* 0x000fe400000001ff */
[----:B------:R-:W-:Y:S02]  /*0ce0*/  IMAD.MOV.U32 R26, RZ, RZ, 0x2 ;  /* 0x00000002ff1a7424 */ /* 0x000fe400078e00ff */
[----:B------:R-:W-:-:S02]  /*0cf0*/  HFMA2 R20, -RZ, RZ, 0, 2.98023223876953125e-07 ;  /* 0x00000005ff147431 */ /* 0x000fc400000001ff */
[----:B------:R-:W-:Y:S02]  /*0d00*/  IMAD.MOV.U32 R22, RZ, RZ, 0x4 ;  /* 0x00000004ff167424 */ /* 0x000fe400078e00ff */
[----:B------:R-:W-:Y:S01]  /*0d10*/  HFMA2 R17, -RZ, RZ, 0, 0 ;  /* 0x00000000ff117431 */ /* 0x000fe200000001ff */
[----:B------:R-:W-:Y:S01]  /*0d20*/  MOV R21, 0x0 ;  /* 0x0000000000157802 */ /* 0x000fe20000000f00 */
[----:B------:R-:W-:Y:S01]  /*0d30*/  IMAD.MOV.U32 R18, RZ, RZ, 0x6 ;  /* 0x00000006ff127424 */ /* 0x000fe200078e00ff */
[----:B------:R-:W-:Y:S01]  /*0d40*/  MOV R16, 0x7 ;  /* 0x0000000700107802 */ /* 0x000fe20000000f00 */
[----:B------:R-:W-:Y:S02]  /*0d50*/  ULOP3.LUT UR18, UR10, 0xfffffff8, URZ, 0xc0, !UPT ;  /* 0xfffffff80a127892 */ /* 0x000fe4000f8ec0ff */
[----:B------:R-:W-:Y:S01]  /*0d60*/  ULOP3.LUT UR10, UR10, 0xfffffffc, URZ, 0xc0, !UPT ;  /* 0xfffffffc0a0a7892 */ /* 0x000fe2000f8ec0ff */
[----:B0-----:R-:W-:Y:S02]  /*0d70*/  IMAD R5, R47, UR4, RZ ;  /* 0x000000042f057c24 */ /* 0x001fe4000f8e02ff */
[----:B------:R-:W-:-:S04]  /*0d80*/  IMAD.WIDE.U32 R26, R46, UR4, R26 ;  /* 0x000000042e1a7c25 */ /* 0x000fc8000f8e001a */
[----:B------:R-:W-:-:S04]  /*0d90*/  IMAD.WIDE.U32 R24, R46, UR4, R24 ;  /* 0x000000042e187c25 */ /* 0x000fc8000f8e0018 */
[C---:B------:R-:W-:Y:S02]  /*0da0*/  IMAD R11, R46.reuse, UR5, R5 ;  /* 0x000000052e0b7c24 */ /* 0x040fe4000f8e0205 */
[----:B------:R-:W-:-:S03]  /*0db0*/  IMAD.WIDE.U32 R22, R46, UR4, R22 ;  /* 0x000000042e167c25 */ /* 0x000fc6000f8e0016 */
[C---:B------:R-:W-:Y:S01]  /*0dc0*/  IADD3 R6, PT, PT, R11.reuse, R27, RZ ;  /* 0x0000001b0b067210 */ /* 0x040fe20007ffe0ff */
[C---:B------:R-:W-:Y:S01]  /*0dd0*/  IMAD.WIDE.U32 R18, R46.reuse, UR4, R18 ;  /* 0x000000042e127c25 */ /* 0x040fe2000f8e0012 */
[C---:B------:R-:W-:Y:S02]  /*0de0*/  IADD3 R7, PT, PT, R11.reuse, R25, RZ ;  /* 0x000000190b077210 */ /* 0x040fe40007ffe0ff */
[C---:B------:R-:W-:Y:S01]  /*0df0*/  IADD3 R8, PT, PT, R11.reuse, R23, RZ ;  /* 0x000000170b087210 */ /* 0x040fe20007ffe0ff */
[----:B------:R-:W-:Y:S01]  /*0e00*/  IMAD.WIDE.U32 R28, R46, UR4, R28 ;  /* 0x000000042e1c7c25 */ /* 0x000fe2000f8e001c */
[----:B------:R-:W-:-:S03]  /*0e10*/  IADD3 R10, PT, PT, R11, R19, RZ ;  /* 0x000000130b0a7210 */ /* 0x000fc60007ffe0ff */
[----:B------:R-:W-:-:S04]  /*0e20*/  IMAD.WIDE.U32 R20, R46, UR4, R20 ;  /* 0x000000042e147c25 */ /* 0x000fc8000f8e0014 */
[----:B------:R-:W-:Y:S01]  /*0e30*/  IMAD.WIDE.U32 R16, R46, UR4, R16 ;  /* 0x000000042e107c25 */ /* 0x000fe2000f8e0010 */
[----:B------:R-:W-:-:S03]  /*0e40*/  UMOV UR4, URZ ;  /* 0x000000ff00047c82 */ /* 0x000fc60008000000 */
[----:B------:R-:W-:Y:S02]  /*0e50*/  IMAD.IADD R5, R29, 0x1, R11 ;  /* 0x000000011d057824 */ /* 0x000fe400078e020b */
[C---:B------:R-:W-:Y:S01]  /*0e60*/  IMAD.IADD R9, R11.reuse, 0x1, R21 ;  /* 0x000000010b097824 */ /* 0x040fe200078e0215 */
[----:B------:R-:W-:-:S07]  /*0e70*/  IADD3 R11, PT, PT, R11, R17, RZ ;  /* 0x000000110b0b7210 */ /* 0x000fce0007ffe0ff */
.L_x_203:
[----:B0-----:R-:W0:Y:S01]  /*0e80*/  LDCU.64 UR6, c[0x0][0x458] ;  /* 0x00008b00ff0677ac */ /* 0x001e220008000a00 */
[----:B------:R-:W-:Y:S01]  /*0e90*/  MOV R12, R4 ;  /* 0x00000004000c7202 */ /* 0x000fe20000000f00 */
[----:B------:R-:W-:Y:S01]  /*0ea0*/  IMAD.MOV.U32 R13, RZ, RZ, R3 ;  /* 0x000000ffff0d7224 */ /* 0x000fe200078e0003 */
[----:B------:R-:W-:Y:S01]  /*0eb0*/  LEA R44, R2, UR4, 0x2 ;  /* 0x00000004022c7c11 */ /* 0x000fe2000f8e10ff */
[----:B-1----:R-:W1:Y:S01]  /*0ec0*/  LDCU.64 UR8, c[0x0][0x448] ;  /* 0x00008900ff0877ac */ /* 0x002e620008000a00 */
[----:B------:R-:W-:Y:S01]  /*0ed0*/  MOV R45, RZ ;  /* 0x000000ff002d7202 */ /* 0x000fe20000000f00 */
[----:B------:R-:W2:Y:S01]  /*0ee0*/  LDCU.64 UR12, c[0x0][0x420] ;  /* 0x00008400ff0c77ac */ /* 0x000ea20008000a00 */
[----:B0-----:R-:W-:Y:S02]  /*0ef0*/  IMAD R15, R47, UR6, RZ ;  /* 0x000000062f0f7c24 */ /* 0x001fe4000f8e02ff */
[----:B------:R-:W-:-:S04]  /*0f00*/  IMAD.WIDE.U32 R30, R46, UR6, R12 ;  /* 0x000000062e1e7c25 */ /* 0x000fc8000f8e000c */
[----:B------:R-:W-:Y:S01]  /*0f10*/  IMAD R13, R46, UR7, R15 ;  /* 0x000000072e0d7c24 */ /* 0x000fe2000f8e020f */
[----:B------:R-:W0:Y:S01]  /*0f20*/  LDCU.64 UR6, c[0x0][0x3f8] ;  /* 0x00007f00ff0677ac */ /* 0x000e220008000a00 */
[----:B------:R-:W3:Y:S03]  /*0f30*/  LDC.64 R14, c[0x0][0x440] ;  /* 0x00011000ff0e7b82 */ /* 0x000ee60000000a00 */
[----:B------:R-:W-:-:S05]  /*0f40*/  IADD3 R13, PT, PT, R31, R13, RZ ;  /* 0x0000000d1f0d7210 */ /* 0x000fca0007ffe0ff */
[----:B-1----:R-:W-:Y:S02]  /*0f50*/  IMAD R31, R13, UR8, RZ ;  /* 0x000000080d1f7c24 */ /* 0x002fe4000f8e02ff */
[----:B------:R-:W-:-:S04]  /*0f60*/  IMAD.WIDE.U32 R12, R30, UR8, R44 ;  /* 0x000000081e0c7c25 */ /* 0x000fc8000f8e002c */
[----:B------:R-:W-:Y:S01]  /*0f70*/  IMAD R31, R30, UR9, R31 ;  /* 0x000000091e1f7c24 */ /* 0x000fe2000f8e021f */
[----:B0-----:R-:W-:-:S04]  /*0f80*/  UISETP.GE.U32.AND UP0, UPT, UR4, UR6, UPT ;  /* 0x000000060400728c */ /* 0x001fc8000bf06070 */
[----:B------:R-:W-:Y:S01]  /*0f90*/  IADD3 R13, PT, PT, R31, R13, RZ ;  /* 0x0000000d1f0d7210 */ /* 0x000fe20007ffe0ff */
[----:B------:R-:W-:-:S04]  /*0fa0*/  UISETP.GE.U32.AND.EX UP0, UPT, URZ, UR7, UPT, UP0 ;  /* 0x00000007ff00728c */ /* 0x000fc8000bf06100 */
[----:B--2---:R-:W-:Y:S02]  /*0fb0*/  IMAD R13, R13, UR12, RZ ;  /* 0x0000000c0d0d7c24 */ /* 0x004fe4000f8e02ff */
[----:B---3--:R-:W-:-:S04]  /*0fc0*/  IMAD.WIDE.U32 R14, R12, UR12, R14 ;  /* 0x0000000c0c0e7c25 */ /* 0x008fc8000f8e000e */
[----:B------:R-:W-:-:S04]  /*0fd0*/  IMAD R13, R12, UR13, R13 ;  /* 0x0000000d0c0d7c24 */ /* 0x000fc8000f8e020d */
[----:B------:R-:W-:Y:S01]  /*0fe0*/  IMAD.IADD R12, R15, 0x1, R13 ;  /* 0x000000010f0c7824 */ /* 0x000fe200078e020d */
[----:B------:R-:W-:Y:S06]  /*0ff0*/  BRA.U !UP0, `(.L_x_163) ;  /* 0x0000001908c87547 */ /* 0x000fec000b800000 */
[----:B------:R-:W-:-:S05]  /*1000*/  UMOV UR5, URZ ;  /* 0x000000ff00057c82 */ /* 0x000fca0008000000 */
.L_x_178:
        /* <DEDUP_REMOVED lines=26> */
.L_x_167:
[----:B0-----:R-:W0:Y:S01]  /*11b0*/  @P0 LDC.64 R32, c[0x0][0x3a8] ;  /* 0x0000ea00ff200b82 */ /* 0x001e220000000a00 */
[----:B------:R-:W-:Y:S01]  /*11c0*/  @P0 IADD3 R41, P1, PT, R28, UR6, RZ ;  /* 0x000000061c290c10 */ /* 0x000fe2000ff3e0ff */
[----:B------:R-:W-:Y:S01]  /*11d0*/  @P0 IMAD.MOV.U32 R42, RZ, RZ, R44 ;  /* 0x000000ffff2a0224 */ /* 0x000fe200078e002c */
[----:B------:R-:W-:Y:S02]  /*11e0*/  BSSY.RECONVERGENT B0, `(.L_x_165) ;  /* 0x0000026000007945 */ /* 0x000fe40003800200 */
        /* <DEDUP_REMOVED lines=12> */
[----:B------:R-:W-:Y:S02]  /*12b0*/  @P0 IMAD.MOV.U32 R43, RZ, RZ, RZ ;  /* 0x000000ffff2b0224 */ /* 0x000fe400078e00ff */
[----:B--2---:R-:W-:Y:S02]  /*12c0*/  @P0 IMAD R32, R33, R36, RZ ;  /* 0x0000002421200224 */ /* 0x004fe400078e02ff */
[----:B------:R-:W-:-:S04]  /*12d0*/  @P0 IMAD R41, R41, R34, RZ ;  /* 0x0000002229290224 */ /* 0x000fc800078e02ff */
[----:B------:R-:W-:Y:S01]  /*12e0*/  @P0 IMAD R51, R42, R35, R41 ;  /* 0x000000232a330224 */ /* 0x000fe200078e0229 */
[----:B------:R-:W-:-:S05]  /*12f0*/  @P0 MOV R42, R44 ;  /* 0x0000002c002a0202 */ /* 0x000fca0000000f00 */
        /* <DEDUP_REMOVED lines=17> */
[----:B------:R-:W-:-:S04]  /*1410*/  IMAD.WIDE.U32 R32, R32, UR8, R30 ;  /* 0x0000000820207c25 */ /* 0x000fc8000f8e001e */
[----:B------:R-:W-:Y:S01]  /*1420*/  IMAD.IADD R37, R33, 0x1, R37 ;  /* 0x0000000121257824 */ /* 0x000fe200078e0225 */
[----:B------:R-:W-:-:S07]  /*1430*/  MOV R38, R32 ;  /* 0x0000002000267202 */ /* 0x000fce0000000f00 */
.L_x_166:
[----:B------:R-:W-:Y:S05]  /*1440*/  BSYNC.RECONVERGENT B0 ;  /* 0x0000000000007941 */ /* 0x000fea0003800200 */
.L_x_165:
[----:B------:R-:W0:Y:S01]  /*1450*/  @P0 LDC.64 R34, c[0x0][0x3a8] ;  /* 0x0000ea00ff220b82 */ /* 0x000e220000000a00 */
[----:B------:R-:W-:Y:S02]  /*1460*/  @P0 IADD3 R50, P1, PT, R24, UR6, RZ ;  /* 0x0000000618320c10 */ /* 0x000fe4000ff3e0ff */
[----:B------:R-:W-:Y:S02]  /*1470*/  @P0 IADD3 R53, PT, PT, R43, R53, RZ ;  /* 0x000000352b350210 */ /* 0x000fe40007ffe0ff */
[----:B------:R-:W-:Y:S02]  /*1480*/  @P0 IADD3.X R43, PT, PT, R7, UR7, RZ, P1, !PT ;  /* 0x00000007072b0c10 */ /* 0x000fe40008ffe4ff */
[----:B------:R-:W-:Y:S01]  /*1490*/  MOV R41, UR13 ;  /* 0x0000000d00297c02 */ /* 0x000fe20008000f00 */
[----:B------:R-:W1:Y:S01]  /*14a0*/  @P0 LDC.64 R32, c[0x0][0x380] ;  /* 0x0000e000ff200b82 */ /* 0x000e620000000a00 */
[----:B------:R-:W-:Y:S01]  /*14b0*/  MOV R36, UR12 ;  /* 0x0000000c00247c02 */ /* 0x000fe20008000f00 */
[----:B------:R-:W-:Y:S01]  /*14c0*/  @P0 IMAD.MOV.U32 R36, RZ, RZ, R48 ;  /* 0x000000ffff240224 */ /* 0x000fe200078e0030 */
[----:B------:R-:W-:-:S02]  /*14d0*/  @P0 IADD3 R41, PT, PT, R49, R51, RZ ;  /* 0x0000003331290210 */ /* 0x000fc40007ffe0ff */
[----:B------:R-:W-:Y:S02]  /*14e0*/  @P0 MOV R48, R44 ;  /* 0x0000002c00300202 */ /* 0x000fe40000000f00 */
[----:B------:R-:W-:Y:S01]  /*14f0*/  @P0 MOV R49, RZ ;  /* 0x000000ff00310202 */ /* 0x000fe20000000f00 */
[-C--:B0-----:R-:W-:Y:S02]  /*1500*/  @P0 IMAD R43, R43, R34.reuse, RZ ;  /* 0x000000222b2b0224 */ /* 0x081fe400078e02ff */
[----:B------:R-:W-:-:S04]  /*1510*/  @P0 IMAD.WIDE.U32 R48, R50, R34, R48 ;  /* 0x0000002232300225 */ /* 0x000fc800078e0030 */
[----:B------:R-:W-:Y:S01]  /*1520*/  @P0 IMAD R51, R50, R35, R43 ;  /* 0x0000002332330224 */ /* 0x000fe200078e022b */
[----:B------:R-:W-:Y:S01]  /*1530*/  @P0 MOV R50, R44 ;  /* 0x0000002c00320202 */ /* 0x000fe20000000f00 */
[----:B------:R-:W0:Y:S01]  /*1540*/  @P0 LDC.64 R34, c[0x0][0x380] ;  /* 0x0000e000ff220b82 */ /* 0x000e220000000a00 */
[-C--:B-1----:R-:W-:Y:S02]  /*1550*/  @P0 IMAD R53, R53, R32.reuse, RZ ;  /* 0x0000002035350224 */ /* 0x082fe400078e02ff */
[----:B------:R-:W-:Y:S02]  /*1560*/  IMAD.U32 R43, RZ, RZ, UR13 ;  /* 0x0000000dff2b7e24 */ /* 0x000fe4000f8e00ff */
[C---:B------:R-:W-:Y:S02]  /*1570*/  @P0 IMAD R33, R42.reuse, R33, R53 ;  /* 0x000000212a210224 */ /* 0x040fe400078e0235 */
[----:B------:R-:W-:Y:S01]  /*1580*/  @P0 IMAD.WIDE.U32 R52, R42, R32, R30 ;  /* 0x000000202a340225 */ /* 0x000fe200078e001e */
[----:B------:R-:W-:-:S03]  /*1590*/  MOV R42, UR12 ;  /* 0x0000000c002a7c02 */ /* 0x000fc60008000f00 */
[----:B------:R-:W-:Y:S01]  /*15a0*/  @P0 IMAD.IADD R51, R49, 0x1, R51 ;  /* 0x0000000131330824 */ /* 0x000fe200078e0233 */
[----:B------:R-:W-:Y:S02]  /*15b0*/  @P0 IADD3 R43, PT, PT, R53, R33, RZ ;  /* 0x00000021352b0210 */ /* 0x000fe40007ffe0ff */
[----:B------:R-:W1:Y:S01]  /*15c0*/  @P0 LDC.64 R32, c[0x0][0x3a8] ;  /* 0x0000ea00ff200b82 */ /* 0x000e620000000a00 */
[----:B------:R-:W-:Y:S02]  /*15d0*/  @P0 IADD3 R53, P1, PT, R22, UR6, RZ ;  /* 0x0000000616350c10 */ /* 0x000fe4000ff3e0ff */
[----:B------:R-:W-:-:S06]  /*15e0*/  @P0 MOV R42, R52 ;  /* 0x00000034002a0202 */ /* 0x000fcc0000000f00 */
        /* <DEDUP_REMOVED lines=104> */
.L_x_164:
        /* <DEDUP_REMOVED lines=92> */
.L_x_171:
[----:B0-----:R-:W-:Y:S05]  /*2230*/  BSYNC.RECONVERGENT B0 ;  /* 0x0000000000007941 */ /* 0x001fea0003800200 */
.L_x_170:
        /* <DEDUP_REMOVED lines=24> */
.L_x_169:
        /* <DEDUP_REMOVED lines=55> */
.L_x_174:
[----:B0-----:R-:W-:Y:S05]  /*2730*/  BSYNC.RECONVERGENT B0 ;  /* 0x0000000000007941 */ /* 0x001fea0003800200 */
.L_x_173:
[----:B------:R-:W2:Y:S04]  /*2740*/  LDG.E R33, desc[UR16][R32.64] ;  /* 0x0000001020217981 */ /* 0x000ea8000c1e1900 */
[----:B------:R-:W2:Y:S04]  /*2750*/  LDG.E R37, desc[UR16][R36.64] ;  /* 0x0000001024257981 */ /* 0x000ea8000c1e1900 */
[----:B------:R-:W3:Y:S01]  /*2760*/  LDG.E R38, desc[UR16][R38.64] ;  /* 0x0000001026267981 */ /* 0x000ee2000c1e1900 */
[----:B------:R-:W-:Y:S01]  /*2770*/  IADD3 R42, PT, PT, R42, 0x2, RZ ;  /* 0x000000022a2a7810 */ /* 0x000fe20007ffe0ff */
[----:B------:R-:W-:Y:S01]  /*2780*/  UMOV UR6, URZ ;  /* 0x000000ff00067c82 */ /* 0x000fe20008000000 */
[----:B--2---:R-:W-:-:S04]  /*2790*/  FFMA R35, R37, R33, R40 ;  /* 0x0000002125237223 */ /* 0x004fc80000000028 */
[----:B---3--:R-:W-:-:S07]  /*27a0*/  FFMA R40, R37, R38, R35 ;  /* 0x0000002625287223 */ /* 0x008fce0000000023 */
.L_x_172:
[----:B------:R-:W-:-:S04]  /*27b0*/  ULOP3.LUT UR8, UR8, 0x1, URZ, 0xc0, !UPT ;  /* 0x0000000108087892 */ /* 0x000fc8000f8ec0ff */
[----:B------:R-:W-:-:S04]  /*27c0*/  UISETP.NE.U32.AND UP0, UPT, UR8, URZ, UPT ;  /* 0x000000ff0800728c */ /* 0x000fc8000bf05070 */
[----:B------:R-:W-:-:S09]  /*27d0*/  UISETP.NE.AND.EX UP0, UPT, URZ, URZ, UPT, UP0 ;  /* 0x000000ffff00728c */ /* 0x000fd2000bf05300 */
[----:B------:R-:W-:Y:S05]  /*27e0*/  BRA.U !UP0, `(.L_x_168) ;  /* 0x00000001087c7547 */ /* 0x000fea000b800000 */
[----:B------:R-:W1:Y:S01]  /*27f0*/  LDC.64 R32, c[0x0][0x418] ;  /* 0x00010600ff207b82 */ /* 0x000e620000000a00 */
[----:B------:R-:W2:Y:S01]  /*2800*/  LDCU.64 UR8, c[0x0][0x3c8] ;  /* 0x00007900ff0877ac */ /* 0x000ea20008000a00 */
[----:B-1----:R1:W5:Y:S01]  /*2810*/  LDG.E R37, desc[UR16][R32.64] ;  /* 0x0000001020257981 */ /* 0x002362000c1e1900 */
[----:B--2---:R-:W-:Y:S01]  /*2820*/  MOV R34, UR8 ;  /* 0x0000000800227c02 */ /* 0x004fe20008000f00 */
[----:B------:R-:W-:Y:S01]  /*2830*/  BSSY.RECONVERGENT B0, `(.L_x_175) ;  /* 0x0000016000007945 */ /* 0x000fe20003800200 */
[----:B------:R-:W-:-:S03]  /*2840*/  MOV R35, UR9 ;  /* 0x0000000900237c02 */ /* 0x000fc60008000f00 */
[----:B------:R-:W-:Y:S05]  /*2850*/  @!P0 BRA `(.L_x_176) ;  /* 0x00000000004c8947 */ /* 0x000fea0003800000 */
[----:B------:R-:W1:Y:S01]  /*2860*/  LDCU.64 UR8, c[0x0][0x3b8] ;  /* 0x00007700ff0877ac */ /* 0x000e620008000a00 */
[----:B0-----:R-:W-:Y:S01]  /*2870*/  MOV R43, UR6 ;  /* 0x00000006002b7c02 */ /* 0x001fe20008000f00 */
[----:B------:R-:W0:Y:S01]  /*2880*/  LDCU.64 UR12, c[0x0][0x3a8] ;  /* 0x00007500ff0c77ac */ /* 0x000e220008000a00 */
[----:B-1----:R-:W-:Y:S02]  /*2890*/  IMAD R33, R47, UR8, RZ ;  /* 0x000000082f217c24 */ /* 0x002fe4000f8e02ff */
[----:B------:R-:W-:-:S04]  /*28a0*/  IMAD.WIDE.U32 R34, R46, UR8, R42 ;  /* 0x000000082e227c25 */ /* 0x000fc8000f8e002a */
[----:B------:R-:W-:Y:S01]  /*28b0*/  IMAD R33, R46, UR9, R33 ;  /* 0x000000092e217c24 */ /* 0x000fe2000f8e0221 */
[----:B------:R-:W1:Y:S03]  /*28c0*/  LDCU.64 UR8, c[0x0][0x380] ;  /* 0x00007000ff0877ac */ /* 0x000e660008000a00 */
[----:B------:R-:W-:Y:S02]  /*28d0*/  IMAD.IADD R32, R33, 0x1, R35 ;  /* 0x0000000121207824 */ /* 0x000fe400078e0223 */
[----:B------:R-:W-:Y:S02]  /*28e0*/  HFMA2 R33, -RZ, RZ, 0, 0 ;  /* 0x00000000ff217431 */ /* 0x000fe400000001ff */
[----:B0-----:R-:W-:Y:S01]  /*28f0*/  IMAD R35, R32, UR12, RZ ;  /* 0x0000000c20237c24 */ /* 0x001fe2000f8e02ff */
[----:B------:R-:W-:-:S03]  /*2900*/  MOV R32, R44 ;  /* 0x0000002c00207202 */ /* 0x000fc60000000f00 */
        /* <DEDUP_REMOVED lines=8> */
.L_x_176:
[----:B0-----:R-:W-:Y:S05]  /*2990*/  BSYNC.RECONVERGENT B0 ;  /* 0x0000000000007941 */ /* 0x001fea0003800200 */
.L_x_175:
[----:B------:R-:W-:Y:S02]  /*29a0*/  MOV R30, R34 ;  /* 0x00000022001e7202 */ /* 0x000fe40000000f00 */
[----:B------:R-:W-:-:S05]  /*29b0*/  MOV R31, R35 ;  /* 0x00000023001f7202 */ /* 0x000fca0000000f00 */
[----:B------:R-:W2:Y:S02]  /*29c0*/  LDG.E R30, desc[UR16][R30.64] ;  /* 0x000000101e1e7981 */ /* 0x000ea4000c1e1900 */
[----:B--2--5:R-:W-:-:S07]  /*29d0*/  FFMA R40, R37, R30, R40 ;  /* 0x0000001e25287223 */ /* 0x024fce0000000028 */
.L_x_168:
[----:B0-----:R-:W0:Y:S01]  /*29e0*/  LDCU.64 UR6, c[0x0][0x448] ;  /* 0x00008900ff0677ac */ /* 0x001e220008000a00 */
[----:B------:R-:W2:Y:S01]  /*29f0*/  LDC.64 R30, c[0x0][0x468] ;  /* 0x00011a00ff1e7b82 */ /* 0x000ea20000000a00 */
[C---:B-1----:R-:W-:Y:S01]  /*2a00*/  LEA R33, P2, R13.reuse, R14, 0x2 ;  /* 0x0000000e0d217211 */ /* 0x042fe200078410ff */
[----:B------:R-:W1:Y:S03]  /*2a10*/  LDCU.64 UR8, c[0x0][0x450] ;  /* 0x00008a00ff0877ac */ /* 0x000e660008000a00 */
[C---:B------:R-:W-:Y:S02]  /*2a20*/  LEA.HI.X R32, R13.reuse, R12, RZ, 0x2, P2 ;  /* 0x0000000c0d207211 */ /* 0x040fe400010f14ff */
[----:B------:R-:W-:Y:S01]  /*2a30*/  ISETP.GT.AND P2, PT, R13, -0x1, PT ;  /* 0xffffffff0d00780c */ /* 0x000fe20003f44270 */
[----:B------:R-:W-:Y:S01]  /*2a40*/  UIADD3 UR5, UPT, UPT, UR5, 0x1, URZ ;  /* 0x0000000105057890 */ /* 0x000fe2000fffe0ff */
[----:B0-----:R-:W-:Y:S01]  /*2a50*/  ISETP.GE.U32.AND P0, PT, R44, UR6, PT ;  /* 0x000000062c007c0c */ /* 0x001fe2000bf06070 */
[----:B------:R-:W0:Y:S03]  /*2a60*/  LDCU UR6, c[0x0][0x3f8] ;  /* 0x00007f00ff0677ac */ /* 0x000e260008000800 */
[----:B------:R-:W-:-:S02]  /*2a70*/  ISETP.GE.U32.AND.EX P0, PT, RZ, UR7, PT, P0 ;  /* 0x00000007ff007c0c */ /* 0x000fc4000bf06100 */
[----:B-1----:R-:W-:-:S04]  /*2a80*/  ISETP.GE.U32.AND P1, PT, R13, UR8, PT ;  /* 0x000000080d007c0c */ /* 0x002fc8000bf26070 */
[----:B------:R-:W-:-:S04]  /*2a90*/  ISETP.GE.U32.AND.EX P1, PT, RZ, UR9, PT, P1 ;  /* 0x00000009ff007c0c */ /* 0x000fc8000bf26110 */
[-C--:B--2---:R-:W-:Y:S02]  /*2aa0*/  SEL R13, R33, R30.reuse, !P1 ;  /* 0x0000001e210d7207 */ /* 0x084fe40004800000 */
[-C--:B------:R-:W-:Y:S02]  /*2ab0*/  SEL R32, R32, R31.reuse, !P1 ;  /* 0x0000001f20207207 */ /* 0x080fe40004800000 */
[----:B------:R-:W-:Y:S01]  /*2ac0*/  @!P0 SEL R30, R13, R30, P2 ;  /* 0x0000001e0d1e8207 */ /* 0x000fe20001000000 */
[----:B0-----:R-:W-:Y:S01]  /*2ad0*/  UISETP.NE.AND UP0, UPT, UR5, UR6, UPT ;  /* 0x000000060500728c */ /* 0x001fe2000bf05270 */
[----:B------:R-:W-:-:S05]  /*2ae0*/  @!P0 SEL R31, R32, R31, P2 ;  /* 0x0000001f201f8207 */ /* 0x000fca0001000000 */
[----:B------:R1:W-:Y:S03]  /*2af0*/  STG.E desc[UR16][R30.64], R40 ;  /* 0x000000281e007986 */ /* 0x0003e6000c101910 */
[----:B------:R-:W-:Y:S05]  /*2b00*/  BRA.U !UP0, `(.L_x_177) ;  /* 0x0000002d08a07547 */ /* 0x000fea000b800000 */
[----:B------:R-:W-:Y:S05]  /*2b10*/  BRA `(.L_x_178) ;  /* 0xffffffe4003c7947 */ /* 0x000fea000383ffff */
.L_x_163:
[----:B------:R-:W-:-:S05]  /*2b20*/  UMOV UR5, URZ ;  /* 0x000000ff00057c82 */ /* 0x000fca0008000000 */
.L_x_202:
        /* <DEDUP_REMOVED lines=15> */
[----:B------:R-:W-:Y:S01]  /*2c20*/  HFMA2 R12, -RZ, RZ, 0, 0 ;  /* 0x00000000ff0c7431 */ /* 0x000fe200000001ff */
        /* <DEDUP_REMOVED lines=8> */
[----:B------:R-:W-:Y:S01]  /*2cb0*/  MOV R12, RZ ;  /* 0x000000ff000c7202 */ /* 0x000fe20000000f00 */
[----:B------:R-:W0:Y:S01]  /*2cc0*/  LDCU.64 UR20, c[0x0][0x3c8] ;  /* 0x00007900ff1477ac */ /* 0x000e220008000a00 */
[----:B------:R-:W1:Y:S01]  /*2cd0*/  LDCU.64 UR22, c[0x0][0x3a8] ;  /* 0x00007500ff1677ac */ /* 0x000e620008000a00 */
[----:B------:R-:W2:Y:S01]  /*2ce0*/  LDCU.64 UR24, c[0x0][0x380] ;  /* 0x00007000ff1877ac */ /* 0x000ea20008000a00 */
[----:B------:R-:W3:Y:S01]  /*2cf0*/  LDCU.64 UR14, c[0x0][0x408] ;  /* 0x00008100ff0e77ac */ /* 0x000ee20008000a00 */
[----:B------:R-:W-:Y:S01]  /*2d00*/  UMOV UR6, URZ ;  /* 0x000000ff00067c82 */ /* 0x000fe20008000000 */
[----:B------:R-:W-:-:S05]  /*2d10*/  UMOV UR7, URZ ;  /* 0x000000ff00077c82 */ /* 0x000fca0008000000 */
.L_x_183:
[----:B------:R-:W4:Y:S01]  /*2d20*/  LDC.64 R30, c[0x0][0x3f8] ;  /* 0x0000fe00ff1e7b82 */ /* 0x000f220000000a00 */
[----:B------:R-:W-:Y:S01]  /*2d30*/  MOV R37, UR7 ;  /* 0x0000000700257c02 */ /* 0x000fe20008000f00 */
[----:B------:R-:W-:Y:S01]  /*2d40*/  IMAD.U32 R36, RZ, RZ, UR6 ;  /* 0x00000006ff247e24 */ /* 0x000fe2000f8e00ff */
[----:B------:R-:W-:Y:S01]  /*2d50*/  BSSY.RECONVERGENT B0, `(.L_x_181) ;  /* 0x000001a000007945 */ /* 0x000fe20003800200 */
[----:B---3--:R-:W-:Y:S01]  /*2d60*/  IMAD R13, R3, UR14, RZ ;  /* 0x0000000e030d7c24 */ /* 0x008fe2000f8e02ff */
[----:B0-----:R-:W-:Y:S01]  /*2d70*/  MOV R42, UR20 ;  /* 0x00000014002a7c02 */ /* 0x001fe20008000f00 */
[C---:B------:R-:W-:Y:S01]  /*2d80*/  IMAD.WIDE.U32 R36, R4.reuse, UR14, R36 ;  /* 0x0000000e04247c25 */ /* 0x040fe2000f8e0024 */
[----:B------:R-:W-:Y:S01]  /*2d90*/  MOV R43, UR21 ;  /* 0x00000015002b7c02 */ /* 0x000fe20008000f00 */
[----:B------:R-:W0:Y:S02]  /*2da0*/  LDC.64 R32, c[0x0][0x3d0] ;  /* 0x0000f400ff207b82 */ /* 0x000e240000000a00 */
[----:B------:R-:W-:-:S05]  /*2db0*/  IMAD R13, R4, UR15, R13 ;  /* 0x0000000f040d7c24 */ /* 0x000fca000f8e020d */
[----:B------:R-:W-:-:S05]  /*2dc0*/  IADD3 R13, PT, PT, R37, R13, RZ ;  /* 0x0000000d250d7210 */ /* 0x000fca0007ffe0ff */
[----:B----4-:R-:W-:Y:S01]  /*2dd0*/  IMAD R13, R13, R30, RZ ;  /* 0x0000001e0d0d7224 */ /* 0x010fe200078e02ff */
[----:B------:R-:W-:Y:S06]  /*2de0*/  @!P0 BRA `(.L_x_182) ;  /* 0x0000000000408947 */ /* 0x000fec0003800000 */
[----:B------:R-:W3:Y:S02]  /*2df0*/  LDC.64 R34, c[0x0][0x3b8] ;  /* 0x0000ee00ff227b82 */ /* 0x000ee40000000a00 */
[-C--:B---3--:R-:W-:Y:S02]  /*2e00*/  IMAD R42, R47, R34.reuse, RZ ;  /* 0x000000222f2a7224 */ /* 0x088fe400078e02ff */
[----:B------:R-:W-:-:S04]  /*2e10*/  IMAD.WIDE.U32 R40, R46, R34, UR6 ;  /* 0x000000062e287e25 */ /* 0x000fc8000f8e0022 */
[----:B------:R-:W-:-:S04]  /*2e20*/  IMAD R35, R46, R35, R42 ;  /* 0x000000232e237224 */ /* 0x000fc800078e022a */
[----:B------:R-:W-:Y:S02]  /*2e30*/  IMAD.IADD R34, R35, 0x1, R41 ;  /* 0x0000000123227824 */ /* 0x000fe400078e0229 */
[----:B------:R-:W-:Y:S02]  /*2e40*/  HFMA2 R35, -RZ, RZ, 0, 0 ;  /* 0x00000000ff237431 */ /* 0x000fe400000001ff */
[----:B-1----:R-:W-:Y:S01]  /*2e50*/  IMAD R41, R34, UR22, RZ ;  /* 0x0000001622297c24 */ /* 0x002fe2000f8e02ff */
[----:B------:R-:W-:-:S03]  /*2e60*/  MOV R34, R44 ;  /* 0x0000002c00227202 */ /* 0x000fc60000000f00 */
[C---:B------:R-:W-:Y:S02]  /*2e70*/  IMAD R41, R40.reuse, UR23, R41 ;  /* 0x0000001728297c24 */ /* 0x040fe4000f8e0229 */
[----:B------:R-:W-:-:S05]  /*2e80*/  IMAD.WIDE.U32 R34, R40, UR22, R34 ;  /* 0x0000001628227c25 */ /* 0x000fca000f8e0022 */
[----:B------:R-:W-:Y:S01]  /*2e90*/  IADD3 R35, PT, PT, R35, R41, RZ ;  /* 0x0000002923237210 */ /* 0x000fe20007ffe0ff */
[----:B--2---:R-:W-:-:S04]  /*2ea0*/  IMAD.WIDE.U32 R40, R34, UR24, R38 ;  /* 0x0000001822287c25 */ /* 0x004fc8000f8e0026 */
[----:B------:R-:W-:Y:S01]  /*2eb0*/  IMAD R35, R35, UR24, RZ ;  /* 0x0000001823237c24 */ /* 0x000fe2000f8e02ff */
[----:B------:R-:W-:-:S03]  /*2ec0*/  MOV R42, R40 ;  /* 0x00000028002a7202 */ /* 0x000fc60000000f00 */
[----:B------:R-:W-:-:S04]  /*2ed0*/  IMAD R35, R34, UR25, R35 ;  /* 0x0000001922237c24 */ /* 0x000fc8000f8e0223 */
[----:B------:R-:W-:-:S07]  /*2ee0*/  IMAD.IADD R43, R41, 0x1, R35 ;  /* 0x00000001292b7824 */ /* 0x000fce00078e0223 */
.L_x_182:
[----:B-12---:R-:W-:Y:S05]  /*2ef0*/  BSYNC.RECONVERGENT B0 ;  /* 0x0000000000007941 */ /* 0x006fea0003800200 */
.L_x_181:
        /* <DEDUP_REMOVED lines=8> */
[----:B0-----:R-:W-:-:S04]  /*2f80*/  IMAD.WIDE.U32 R36, R40, R32, UR8 ;  /* 0x0000000828247e25 */ /* 0x001fc8000f8e0020 */
[----:B------:R-:W-:-:S04]  /*2f90*/  IMAD R34, R13, R32, RZ ;  /* 0x000000200d227224 */ /* 0x000fc800078e02ff */
[----:B------:R-:W-:-:S05]  /*2fa0*/  IMAD R35, R40, R33, R34 ;  /* 0x0000002128237224 */ /* 0x000fca00078e0222 */
[----:B------:R-:W-:Y:S02]  /*2fb0*/  IADD3 R37, PT, PT, R37, R35, RZ ;  /* 0x0000002325257210 */ /* 0x000fe40007ffe0ff */
[----:B------:R-:W0:Y:S03]  /*2fc0*/  @P0 LDC.64 R34, c[0x0][0x3a8] ;  /* 0x0000ea00ff220b82 */ /* 0x000e260000000a00 */
[----:B------:R1:W2:Y:S01]  /*2fd0*/  LDG.E R41, desc[UR16][R36.64] ;  /* 0x0000001024297981 */ /* 0x0002a2000c1e1900 */
[----:B------:R-:W-:-:S04]  /*2fe0*/  @P0 IADD3 R51, P1, PT, R28, UR6, RZ ;  /* 0x000000061c330c10 */ /* 0x000fc8000ff3e0ff */
[----:B------:R-:W-:Y:S01]  /*2ff0*/  @P0 IADD3.X R49, PT, PT, R5, UR7, RZ, P1, !PT ;  /* 0x0000000705310c10 */ /* 0x000fe20008ffe4ff */
[----:B-1----:R-:W1:Y:S04]  /*3000*/  @P0 LDC.64 R36, c[0x0][0x3a8] ;  /* 0x0000ea00ff240b82 */ /* 0x002e680000000a00 */
[----:B0-----:R-:W-:Y:S01]  /*3010*/  @P0 IMAD R48, R49, R34, RZ ;  /* 0x0000002231300224 */ /* 0x001fe200078e02ff */
[----:B------:R-:W-:-:S03]  /*3020*/  @P0 MOV R49, RZ ;  /* 0x000000ff00310202 */ /* 0x000fc60000000f00 */
[----:B------:R-:W-:Y:S01]  /*3030*/  @P0 IMAD R53, R51, R35, R48 ;  /* 0x0000002333350224 */ /* 0x000fe200078e0230 */
[----:B------:R-:W-:-:S05]  /*3040*/  @P0 MOV R48, R44 ;  /* 0x0000002c00300202 */ /* 0x000fca0000000f00 */
[----:B------:R-:W-:Y:S02]  /*3050*/  @P0 IMAD.WIDE.U32 R48, R51, R34, R48 ;  /* 0x0000002233300225 */ /* 0x000fe400078e0030 */
[----:B------:R-:W0:Y:S02]  /*3060*/  @P0 LDC.64 R34, c[0x0][0x380] ;  /* 0x0000e000ff220b82 */ /* 0x000e240000000a00 */
[----:B------:R-:W-:Y:S01]  /*3070*/  @P0 IMAD.IADD R49, R49, 0x1, R53 ;  /* 0x0000000131310824 */ /* 0x000fe200078e0235 */
[----:B------:R-:W-:Y:S02]  /*3080*/  @P0 IADD3 R53, P1, PT, R26, UR6, RZ ;  /* 0x000000061a350c10 */ /* 0x000fe4000ff3e0ff */
[----:B------:R-:W-:Y:S01]  /*3090*/  MOV R42, UR20 ;  /* 0x00000014002a7c02 */ /* 0x000fe20008000f00 */
[----:B0-----:R-:W-:-:S04]  /*30a0*/  @P0 IMAD R49, R49, R34, RZ ;  /* 0x0000002231310224 */ /* 0x001fc800078e02ff */
[C---:B------:R-:W-:Y:S02]  /*30b0*/  @P0 IMAD R51, R48.reuse, R35, R49 ;  /* 0x0000002330330224 */ /* 0x040fe400078e0231 */
[----:B------:R-:W-:Y:S01]  /*30c0*/  @P0 IMAD.WIDE.U32 R34, R48, R34, R38 ;  /* 0x0000002230220225 */ /* 0x000fe200078e0026 */
[----:B------:R-:W-:-:S04]  /*30d0*/  MOV R49, UR21 ;  /* 0x0000001500317c02 */ /* 0x000fc80008000f00 */
[----:B------:R-:W-:Y:S02]  /*30e0*/  @P0 IADD3 R49, PT, PT, R35, R51, RZ ;  /* 0x0000003323310210 */ /* 0x000fe40007ffe0ff */
[----:B------:R-:W-:Y:S02]  /*30f0*/  @P0 IADD3.X R35, PT, PT, R6, UR7, RZ, P1, !PT ;  /* 0x0000000706230c10 */ /* 0x000fe40008ffe4ff */
[----:B------:R-:W-:-:S03]  /*3100*/  @P0 MOV R42, R34 ;  /* 0x00000022002a0202 */ /* 0x000fc60000000f00 */
[----:B-1----:R-:W-:Y:S01]  /*3110*/  @P0 IMAD R34, R35, R36, RZ ;  /* 0x0000002423220224 */ /* 0x002fe200078e02ff */
[----:B------:R-:W-:-:S03]  /*3120*/  @P0 MOV R35, RZ ;  /* 0x000000ff00230202 */ /* 0x000fc60000000f00 */
[----:B------:R-:W-:Y:S02]  /*3130*/  @P0 IMAD R51, R53, R37, R34 ;  /* 0x0000002535330224 */ /* 0x000fe400078e0222 */
[----:B------:R-:W-:-:S04]  /*3140*/  @P0 IMAD.MOV.U32 R34, RZ, RZ, R44 ;  /* 0x000000ffff220224 */ /* 0x000fc800078e002c */
[----:B------:R-:W-:Y:S02]  /*3150*/  @P0 IMAD.WIDE.U32 R36, R53, R36, R34 ;  /* 0x0000002435240225 */ /* 0x000fe400078e0022 */
[----:B------:R-:W0:Y:S03]  /*3160*/  @P0 LDC.64 R34, c[0x0][0x380] ;  /* 0x0000e000ff220b82 */ /* 0x000e260000000a00 */
[----:B------:R-:W-:Y:S02]  /*3170*/  @P0 IADD3 R51, PT, PT, R37, R51, RZ ;  /* 0x0000003325330210 */ /* 0x000fe40007ffe0ff */
[----:B------:R-:W-:Y:S02]  /*3180*/  IADD3 R37, P1, PT, R40, R30, RZ ;  /* 0x0000001e28257210 */ /* 0x000fe40007f3e0ff */
[----:B------:R-:W-:Y:S02]  /*3190*/  MOV R40, UR20 ;  /* 0x0000001400287c02 */ /* 0x000fe40008000f00 */
[----:B------:R-:W-:Y:S01]  /*31a0*/  IADD3.X R13, PT, PT, R13, R31, RZ, P1, !PT ;  /* 0x0000001f0d0d7210 */ /* 0x000fe20000ffe4ff */
[----:B0-----:R-:W-:-:S04]  /*31b0*/  @P0 IMAD R51, R51, R34, RZ ;  /* 0x0000002233330224 */ /* 0x001fc800078e02ff */
[C---:B------:R-:W-:Y:S02]  /*31c0*/  @P0 IMAD R51, R36.reuse, R35, R51 ;  /* 0x0000002324330224 */ /* 0x040fe400078e0233 */
[----:B------:R-:W-:-:S03]  /*31d0*/  @P0 IMAD.WIDE.U32 R34, R36, R34, R38 ;  /* 0x0000002224220225 */ /* 0x000fc600078e0026 */
[----:B------:R-:W-:Y:S02]  /*31e0*/  @P0 MOV R40, R34 ;  /* 0x0000002200280202 */ /* 0x000fe40000000f00 */
[----:B------:R-:W-:Y:S01]  /*31f0*/  MOV R34, R42 ;  /* 0x0000002a00227202 */ /* 0x000fe20000000f00 */
[----:B--2---:R-:W-:Y:S01]  /*3200*/  FFMA R41, R43, R41, R12 ;  /* 0x000000292b297223 */ /* 0x004fe2000000000c */
[----:B------:R-:W-:Y:S01]  /*3210*/  MOV R43, UR21 ;  /* 0x00000015002b7c02 */ /* 0x000fe20008000f00 */
[----:B------:R-:W-:Y:S02]  /*3220*/  @P0 IMAD.IADD R43, R35, 0x1, R51 ;  /* 0x00000001232b0824 */ /* 0x000fe400078e0233 */
[----:B------:R-:W-:Y:S01]  /*3230*/  IMAD.MOV.U32 R35, RZ, RZ, R49 ;  /* 0x000000ffff237224 */ /* 0x000fe200078e0031 */
[----:B------:R-:W-:Y:S01]  /*3240*/  IADD3 R51, P1, PT, R37, R30, RZ ;  /* 0x0000001e25337210 */ /* 0x000fe20007f3e0ff */
[----:B------:R-:W-:-:S03]  /*3250*/  IMAD R12, R13, R32, RZ ;  /* 0x000000200d0c7224 */ /* 0x000fc600078e02ff */
[----:B------:R0:W2:Y:S01]  /*3260*/  LDG.E R42, desc[UR16][R34.64] ;  /* 0x00000010222a7981 */ /* 0x0000a2000c1e1900 */
[----:B------:R-:W-:Y:S01]  /*3270*/  IADD3.X R48, PT, PT, R13, R31, RZ, P1, !PT ;  /* 0x0000001f0d307210 */ /* 0x000fe20000ffe4ff */
[C---:B------:R-:W-:Y:S02]  /*3280*/  IMAD R53, R37.reuse, R33, R12 ;  /* 0x0000002125357224 */ /* 0x040fe400078e020c */
[-C--:B------:R-:W-:Y:S01]  /*3290*/  IMAD.WIDE.U32 R12, R37, R32.reuse, UR8 ;  /* 0x00000008250c7e25 */ /* 0x080fe2000f8e0020 */
[----:B0-----:R-:W0:Y:S03]  /*32a0*/  @P0 LDC.64 R34, c[0x0][0x3a8] ;  /* 0x0000ea00ff220b82 */ /* 0x001e260000000a00 */
[----:B------:R-:W-:Y:S01]  /*32b0*/  IMAD R36, R48, R32, RZ ;  /* 0x0000002030247224 */ /* 0x000fe200078e02ff */
[----:B------:R-:W-:-:S03]  /*32c0*/  IADD3 R53, PT, PT, R13, R53, RZ ;  /* 0x000000350d357210 */ /* 0x000fc60007ffe0ff */
[C---:B------:R-:W-:Y:S02]  /*32d0*/  IMAD R13, R51.reuse, R33, R36 ;  /* 0x00000021330d7224 */ /* 0x040fe400078e0224 */
[----:B------:R-:W-:Y:S01]  /*32e0*/  IMAD.WIDE.U32 R36, R51, R32, UR8 ;  /* 0x0000000833247e25 */ /* 0x000fe2000f8e0020 */
[----:B------:R-:W-:-:S04]  /*32f0*/  @P0 IADD3 R50, P1, PT, R24, UR6, RZ ;  /* 0x0000000618320c10 */ /* 0x000fc8000ff3e0ff */
[----:B------:R-:W-:Y:S02]  /*3300*/  IADD3 R37, PT, PT, R37, R13, RZ ;  /* 0x0000000d25257210 */ /* 0x000fe40007ffe0ff */
[----:B------:R-:W-:Y:S02]  /*3310*/  @P0 IADD3.X R13, PT, PT, R7, UR7, RZ, P1, !PT ;  /* 0x00000007070d0c10 */ /* 0x000fe40008ffe4ff */
[----:B------:R-:W-:Y:S01]  /*3320*/  MOV R52, R12 ;  /* 0x0000000c00347202 */ /* 0x000fe20000000f00 */
[----:B------:R-:W3:Y:S01]  /*3330*/  LDG.E R36, desc[UR16][R36.64] ;  /* 0x0000001024247981 */ /* 0x000ee2000c1e1900 */
[----:B------:R-:W-:Y:S02]  /*3340*/  @P0 MOV R12, R44 ;  /* 0x0000002c000c0202 */ /* 0x000fe40000000f00 */
[----:B------:R-:W-:Y:S02]  /*3350*/  IADD3 R30, P1, PT, R51, R30, RZ ;  /* 0x0000001e331e7210 */ /* 0x000fe40007f3e0ff */
[----:B------:R-:W2:Y:S01]  /*3360*/  LDG.E R52, desc[UR16][R52.64] ;  /* 0x0000001034347981 */ /* 0x000ea2000c1e1900 */
[----:B0-----:R-:W-:-:S04]  /*3370*/  @P0 IMAD R13, R13, R34, RZ ;  /* 0x000000220d0d0224 */ /* 0x001fc800078e02ff */
[C---:B------:R-:W-:Y:S02]  /*3380*/  @P0 IMAD R49, R50.reuse, R35, R13 ;  /* 0x0000002332310224 */ /* 0x040fe400078e020d */
[----:B------:R-:W-:Y:S02]  /*3390*/  @P0 IMAD.MOV.U32 R13, RZ, RZ, RZ ;  /* 0x000000ffff0d0224 */ /* 0x000fe400078e00ff */
[----:B------:R-:W-:-:S04]  /*33a0*/  @P0 IMAD.WIDE.U32 R34, R50, R34, R12 ;  /* 0x0000002232220225 */ /* 0x000fc800078e000c */
[----:B------:R-:W0:Y:S01]  /*33b0*/  @P0 LDC.64 R12, c[0x0][0x380] ;  /* 0x0000e000ff0c0b82 */ /* 0x000e220000000a00 */
[----:B------:R-:W-:Y:S02]  /*33c0*/  @P0 IADD3 R49, PT, PT, R35, R49, RZ ;  /* 0x0000003123310210 */ /* 0x000fe40007ffe0ff */
[----:B------:R-:W-:-:S05]  /*33d0*/  IADD3.X R31, PT, PT, R48, R31, RZ, P1, !PT ;  /* 0x0000001f301f7210 */ /* 0x000fca0000ffe4ff */
[----:B------:R-:W-:Y:S01]  /*33e0*/  IMAD R31, R31, R32, RZ ;  /* 0x000000201f1f7224 */ /* 0x000fe200078e02ff */
[----:B------:R-:W-:-:S03]  /*33f0*/  MOV R35, UR21 ;  /* 0x0000001500237c02 */ /* 0x000fc60008000f00 */
[C---:B------:R-:W-:Y:S02]  /*3400*/  IMAD R31, R30.reuse, R33, R31 ;  /* 0x000000211e1f7224 */ /* 0x040fe400078e021f */
[----:B------:R-:W-:-:S04]  /*3410*/  IMAD.WIDE.U32 R32, R30, R32, UR8 ;  /* 0x000000081e207e25 */ /* 0x000fc8000f8e0020 */
[----:B0-----:R-:W-:-:S04]  /*3420*/  @P0 IMAD R49, R49, R12, RZ ;  /* 0x0000000c31310224 */ /* 0x001fc800078e02ff */
[C---:B------:R-:W-:Y:S02]  /*3430*/  @P0 IMAD R49, R34.reuse, R13, R49 ;  /* 0x0000000d22310224 */ /* 0x040fe400078e0231 */
[----:B------:R-:W-:Y:S01]  /*3440*/  @P0 IMAD.WIDE.U32 R12, R34, R12, R38 ;  /* 0x0000000c220c0225 */ /* 0x000fe200078e0026 */
[----:B------:R-:W-:-:S03]  /*3450*/  MOV R30, UR20 ;  /* 0x00000014001e7c02 */ /* 0x000fc60008000f00 */
[----:B------:R-:W-:Y:S01]  /*3460*/  @P0 IMAD.IADD R35, R13, 0x1, R49 ;  /* 0x000000010d230824 */ /* 0x000fe200078e0231 */
[----:B------:R-:W-:Y:S02]  /*3470*/  @P0 MOV R30, R12 ;  /* 0x0000000c001e0202 */ /* 0x000fe40000000f00 */
[----:B------:R-:W-:Y:S02]  /*3480*/  MOV R13, R43 ;  /* 0x0000002b000d7202 */ /* 0x000fe40000000f00 */
[----:B------:R-:W-:Y:S02]  /*3490*/  MOV R12, R40 ;  /* 0x00000028000c7202 */ /* 0x000fe40000000f00 */
[----:B------:R-:W-:Y:S01]  /*34a0*/  IADD3 R33, PT, PT, R33, R31, RZ ;  /* 0x0000001f21217210 */ /* 0x000fe20007ffe0ff */
[----:B------:R-:W-:Y:S02]  /*34b0*/  IMAD.MOV.U32 R31, RZ, RZ, R35 ;  /* 0x000000ffff1f7224 */ /* 0x000fe400078e0023 */
[----:B------:R-:W3:Y:S04]  /*34c0*/  LDG.E R13, desc[UR16][R12.64] ;  /* 0x000000100c0d7981 */ /* 0x000ee8000c1e1900 */
[----:B------:R-:W4:Y:S04]  /*34d0*/  LDG.E R33, desc[UR16][R32.64] ;  /* 0x0000001020217981 */ /* 0x000f28000c1e1900 */
[----:B------:R-:W4:Y:S01]  /*34e0*/  LDG.E R30, desc[UR16][R30.64] ;  /* 0x000000101e1e7981 */ /* 0x000f22000c1e1900 */
[----:B------:R-:W-:-:S04]  /*34f0*/  UIADD3 UR6, UP0, UPT, UR6, 0x4, URZ ;  /* 0x0000000406067890 */ /* 0x000fc8000ff1e0ff */
[----:B------:R-:W-:Y:S02]  /*3500*/  UIADD3.X UR7, UPT, UPT, URZ, UR7, URZ, UP0, !UPT ;  /* 0x00000007ff077290 */ /* 0x000fe400087fe4ff */
[----:B------:R-:W-:-:S04]  /*3510*/  UISETP.NE.U32.AND UP0, UPT, UR6, UR10, UPT ;  /* 0x0000000a0600728c */ /* 0x000fc8000bf05070 */
[----:B------:R-:W-:Y:S01]  /*3520*/  UISETP.NE.AND.EX UP0, UPT, UR7, UR15, UPT, UP0 ;  /* 0x0000000f0700728c */ /* 0x000fe2000bf05300 */
[----:B--2---:R-:W-:-:S04]  /*3530*/  FFMA R42, R42, R52, R41 ;  /* 0x000000342a2a7223 */ /* 0x004fc80000000029 */
[----:B---3--:R-:W-:-:S04]  /*3540*/  FFMA R35, R13, R36, R42 ;  /* 0x000000240d237223 */ /* 0x008fc8000000002a */
[----:B----4-:R-:W-:Y:S01]  /*3550*/  FFMA R12, R30, R33, R35 ;  /* 0x000000211e0c7223 */ /* 0x010fe20000000023 */
[----:B------:R-:W-:Y:S06]  /*3560*/  BRA.U UP0, `(.L_x_183) ;  /* 0xfffffff500ec7547 */ /* 0x000fec000b83ffff */
[----:B------:R-:W0:Y:S01]  /*3570*/  LDCU UR7, c[0x0][0x40c] ;  /* 0x00008180ff0777ac */ /* 0x000e220008000800 */
[----:B------:R-:W-:-:S05]  /*3580*/  UMOV UR6, UR10 ;  /* 0x0000000a00067c82 */ /* 0x000fca0008000000 */
.L_x_180:
        /* <DEDUP_REMOVED lines=10> */
[----:B------:R-:W1:Y:S01]  /*3630*/  LDC.64 R34, c[0x0][0x3f8] ;  /* 0x0000fe00ff227b82 */ /* 0x000e620000000a00 */
[----:B------:R-:W2:Y:S01]  /*3640*/  LDCU.64 UR20, c[0x0][0x3c8] ;  /* 0x00007900ff1477ac */ /* 0x000ea20008000a00 */
[----:B------:R-:W-:Y:S01]  /*3650*/  MOV R42, UR6 ;  /* 0x00000006002a7c02 */ /* 0x000fe20008000f00 */
[----:B------:R-:W-:Y:S01]  /*3660*/  IMAD R13, R3, UR14, RZ ;  /* 0x0000000e030d7c24 */ /* 0x000fe2000f8e02ff */
[----:B0-----:R-:W-:Y:S01]  /*3670*/  MOV R43, UR7 ;  /* 0x00000007002b7c02 */ /* 0x001fe20008000f00 */
[----:B------:R-:W-:Y:S02]  /*3680*/  BSSY.RECONVERGENT B0, `(.L_x_186) ;  /* 0x000001b000007945 */ /* 0x000fe40003800200 */
[C---:B------:R-:W-:Y:S01]  /*3690*/  IMAD R13, R4.reuse, UR15, R13 ;  /* 0x0000000f040d7c24 */ /* 0x040fe2000f8e020d */
[----:B------:R-:W0:Y:S01]  /*36a0*/  LDC.64 R30, c[0x0][0x3d0] ;  /* 0x0000f400ff1e7b82 */ /* 0x000e220000000a00 */
[----:B------:R-:W-:-:S05]  /*36b0*/  IMAD.WIDE.U32 R42, R4, UR14, R42 ;  /* 0x0000000e042a7c25 */ /* 0x000fca000f8e002a */
[----:B------:R-:W-:Y:S02]  /*36c0*/  IADD3 R37, PT, PT, R13, R43, RZ ;  /* 0x0000002b0d257210 */ /* 0x000fe40007ffe0ff */
[----:B------:R-:W3:Y:S01]  /*36d0*/  @P0 LDC.64 R32, c[0x0][0x3b8] ;  /* 0x0000ee00ff200b82 */ /* 0x000ee20000000a00 */
[----:B--2---:R-:W-:Y:S01]  /*36e0*/  MOV R48, UR20 ;  /* 0x0000001400307c02 */ /* 0x004fe20008000f00 */
[----:B------:R-:W-:Y:S02]  /*36f0*/  IMAD.U32 R49, RZ, RZ, UR21 ;  /* 0x00000015ff317e24 */ /* 0x000fe4000f8e00ff */
[----:B-1----:R-:W-:Y:S01]  /*3700*/  IMAD R40, R37, R34, RZ ;  /* 0x0000002225287224 */ /* 0x002fe200078e02ff */
[----:B------:R-:W-:Y:S06]  /*3710*/  @!P0 BRA `(.L_x_187) ;  /* 0x0000000000448947 */ /* 0x000fec0003800000 */
[----:B------:R-:W1:Y:S01]  /*3720*/  LDC.64 R36, c[0x0][0x3b8] ;  /* 0x0000ee00ff247b82 */ /* 0x000e620000000a00 */
[----:B------:R-:W2:Y:S01]  /*3730*/  LDCU.64 UR8, c[0x0][0x3a8] ;  /* 0x00007500ff0877ac */ /* 0x000ea20008000a00 */
[----:B------:R-:W4:Y:S01]  /*3740*/  LDCU.64 UR22, c[0x0][0x380] ;  /* 0x00007000ff1677ac */ /* 0x000f220008000a00 */
[-C--:B-1----:R-:W-:Y:S02]  /*3750*/  IMAD R41, R47, R36.reuse, RZ ;  /* 0x000000242f297224 */ /* 0x082fe400078e02ff */
[----:B------:R-:W-:-:S04]  /*3760*/  IMAD.WIDE.U32 R48, R46, R36, UR6 ;  /* 0x000000062e307e25 */ /* 0x000fc8000f8e0024 */
[----:B------:R-:W-:-:S05]  /*3770*/  IMAD R37, R46, R37, R41 ;  /* 0x000000252e257224 */ /* 0x000fca00078e0229 */
[----:B------:R-:W-:-:S05]  /*3780*/  IADD3 R36, PT, PT, R37, R49, RZ ;  /* 0x0000003125247210 */ /* 0x000fca0007ffe0ff */
[----:B--2---:R-:W-:Y:S01]  /*3790*/  IMAD R37, R36, UR8, RZ ;  /* 0x0000000824257c24 */ /* 0x004fe2000f8e02ff */
[----:B------:R-:W-:-:S03]  /*37a0*/  MOV R36, R44 ;  /* 0x0000002c00247202 */ /* 0x000fc60000000f00 */
[----:B------:R-:W-:Y:S02]  /*37b0*/  IMAD R41, R48, UR9, R37 ;  /* 0x0000000930297c24 */ /* 0x000fe4000f8e0225 */
[----:B------:R-:W-:-:S03]  /*37c0*/  HFMA2 R37, -RZ, RZ, 0, 0 ;  /* 0x00000000ff257431 */ /* 0x000fc600000001ff */
[----:B------:R-:W-:-:S05]  /*37d0*/  IMAD.WIDE.U32 R36, R48, UR8, R36 ;  /* 0x0000000830247c25 */ /* 0x000fca000f8e0024 */
[----:B------:R-:W-:Y:S01]  /*37e0*/  IADD3 R37, PT, PT, R37, R41, RZ ;  /* 0x0000002925257210 */ /* 0x000fe20007ffe0ff */
[----:B----4-:R-:W-:-:S04]  /*37f0*/  IMAD.WIDE.U32 R48, R36, UR22, R38 ;  /* 0x0000001624307c25 */ /* 0x010fc8000f8e0026 */
[----:B------:R-:W-:-:S04]  /*3800*/  IMAD R37, R37, UR22, RZ ;  /* 0x0000001625257c24 */ /* 0x000fc8000f8e02ff */
[----:B------:R-:W-:-:S04]  /*3810*/  IMAD R37, R36, UR23, R37 ;  /* 0x0000001724257c24 */ /* 0x000fc8000f8e0225 */
[----:B------:R-:W-:-:S07]  /*3820*/  IMAD.IADD R49, R49, 0x1, R37 ;  /* 0x0000000131317824 */ /* 0x000fce00078e0225 */
.L_x_187:
[----:B------:R-:W-:Y:S05]  /*3830*/  BSYNC.RECONVERGENT B0 ;  /* 0x0000000000007941 */ /* 0x000fea0003800200 */
.L_x_186:
[----:B------:R-:W-:Y:S01]  /*3840*/  UMOV UR8, UR4 ;  /* 0x0000000400087c82 */ /* 0x000fe20008000000 */
[----:B------:R-:W-:Y:S01]  /*3850*/  UMOV UR9, URZ ;  /* 0x000000ff00097c82 */ /* 0x000fe20008000000 */
[C---:B------:R-:W-:Y:S01]  /*3860*/  IMAD R41, R42.reuse, R35, R40 ;  /* 0x000000232a297224 */ /* 0x040fe200078e0228 */
[----:B------:R-:W1:Y:S01]  /*3870*/  @P0 LDC.64 R36, c[0x0][0x3a8] ;  /* 0x0000ea00ff240b82 */ /* 0x000e620000000a00 */
[----:B------:R-:W-:Y:S01]  /*3880*/  IMAD.WIDE.U32 R42, R42, R34, UR8 ;  /* 0x000000082a2a7e25 */ /* 0x000fe2000f8e0022 */
[----:B------:R-:W-:Y:S01]  /*3890*/  UIADD3 UR7, UPT, UPT, UR6, 0x1, URZ ;  /* 0x0000000106077890 */ /* 0x000fe2000fffe0ff */
[----:B------:R-:W2:Y:S02]  /*38a0*/  LDG.E R49, desc[UR16][R48.64] ;  /* 0x0000001030317981 */ /* 0x000ea4000c1e1900 */
[----:B---3--:R-:W-:Y:S01]  /*38b0*/  @P0 IMAD R51, R47, R32, RZ ;  /* 0x000000202f330224 */ /* 0x008fe200078e02ff */
[----:B------:R-:W-:Y:S02]  /*38c0*/  IADD3 R41, PT, PT, R43, R41, RZ ;  /* 0x000000292b297210 */ /* 0x000fe40007ffe0ff */
[----:B------:R-:W-:Y:S01]  /*38d0*/  MOV R40, UR7 ;  /* 0x0000000700287c02 */ /* 0x000fe20008000f00 */
[----:B------:R-:W-:-:S02]  /*38e0*/  @P0 IMAD R51, R46, R33, R51 ;  /* 0x000000212e330224 */ /* 0x000fc400078e0233 */
[----:B0-----:R-:W-:-:S04]  /*38f0*/  IMAD R41, R41, R30, RZ ;  /* 0x0000001e29297224 */ /* 0x001fc800078e02ff */
[C---:B------:R-:W-:Y:S02]  /*3900*/  IMAD R53, R42.reuse, R31, R41 ;  /* 0x0000001f2a357224 */ /* 0x040fe400078e0229 */
[----:B------:R-:W-:Y:S01]  /*3910*/  HFMA2 R41, -RZ, RZ, 0, 0 ;  /* 0x00000000ff297431 */ /* 0x000fe200000001ff */
[----:B------:R-:W-:Y:S01]  /*3920*/  @P0 MOV R50, R44 ;  /* 0x0000002c00320202 */ /* 0x000fe20000000f00 */
[----:B------:R-:W-:-:S05]  /*3930*/  IMAD.WIDE.U32 R42, R42, R30, UR12 ;  /* 0x0000000c2a2a7e25 */ /* 0x000fca000f8e001e */
[----:B------:R-:W-:Y:S01]  /*3940*/  IADD3 R43, PT, PT, R43, R53, RZ ;  /* 0x000000352b2b7210 */ /* 0x000fe20007ffe0ff */
[----:B------:R-:W-:-:S04]  /*3950*/  @P0 IMAD.WIDE.U32 R32, R46, R32, R40 ;  /* 0x000000202e200225 */ /* 0x000fc800078e0028 */
[----:B------:R-:W2:Y:S01]  /*3960*/  LDG.E R42, desc[UR16][R42.64] ;  /* 0x000000102a2a7981 */ /* 0x000ea2000c1e1900 */
[----:B------:R-:W-:-:S04]  /*3970*/  @P0 IMAD.IADD R51, R51, 0x1, R33 ;  /* 0x0000000133330824 */ /* 0x000fc800078e0221 */
[----:B-1----:R-:W-:Y:S01]  /*3980*/  @P0 IMAD R33, R51, R36, RZ ;  /* 0x0000002433210224 */ /* 0x002fe200078e02ff */
[----:B------:R-:W-:Y:S01]  /*3990*/  @P0 MOV R51, RZ ;  /* 0x000000ff00330202 */ /* 0x000fe20000000f00 */
[----:B------:R-:W-:-:S04]  /*39a0*/  IMAD.WIDE.U32 R40, R4, UR14, R40 ;  /* 0x0000000e04287c25 */ /* 0x000fc8000f8e0028 */
[----:B------:R-:W-:Y:S01]  /*39b0*/  @P0 IMAD.WIDE.U32 R50, R32, R36, R50 ;  /* 0x0000002420320225 */ /* 0x000fe200078e0032 */
[----:B------:R-:W-:-:S03]  /*39c0*/  IADD3 R13, PT, PT, R13, R41, RZ ;  /* 0x000000290d0d7210 */ /* 0x000fc60007ffe0ff */
[----:B------:R-:W-:Y:S02]  /*39d0*/  @P0 IMAD R37, R32, R37, R33 ;  /* 0x0000002520250224 */ /* 0x000fe400078e0221 */
[----:B------:R-:W0:Y:S01]  /*39e0*/  @P0 LDC.64 R32, c[0x0][0x380] ;  /* 0x0000e000ff200b82 */ /* 0x000e220000000a00 */
[----:B------:R-:W-:-:S04]  /*39f0*/  IMAD R13, R13, R34, RZ ;  /* 0x000000220d0d7224 */ /* 0x000fc800078e02ff */
[C---:B------:R-:W-:Y:S02]  /*3a00*/  IMAD R13, R40.reuse, R35, R13 ;  /* 0x00000023280d7224 */ /* 0x040fe400078e020d */
[----:B------:R-:W-:-:S05]  /*3a10*/  IMAD.WIDE.U32 R34, R40, R34, UR8 ;  /* 0x0000000828227e25 */ /* 0x000fca000f8e0022 */
[----:B------:R-:W-:Y:S01]  /*3a20*/  IADD3 R13, PT, PT, R35, R13, RZ ;  /* 0x0000000d230d7210 */ /* 0x000fe20007ffe0ff */
[----:B------:R-:W-:-:S04]  /*3a30*/  @P0 IMAD.IADD R37, R51, 0x1, R37 ;  /* 0x0000000133250824 */ /* 0x000fc800078e0225 */
[----:B------:R-:W-:-:S04]  /*3a40*/  IMAD R13, R13, R30, RZ ;  /* 0x0000001e0d0d7224 */ /* 0x000fc800078e02ff */
[C---:B------:R-:W-:Y:S02]  /*3a50*/  IMAD R41, R34.reuse, R31, R13 ;  /* 0x0000001f22297224 */ /* 0x040fe400078e020d */
[----:B0-----:R-:W-:Y:S02]  /*3a60*/  @P0 IMAD R37, R37, R32, RZ ;  /* 0x0000002025250224 */ /* 0x001fe400078e02ff */
[----:B------:R-:W-:Y:S01]  /*3a70*/  IMAD.WIDE.U32 R30, R34, R30, UR12 ;  /* 0x0000000c221e7e25 */ /* 0x000fe2000f8e001e */
[----:B------:R-:W-:-:S03]  /*3a80*/  MOV R36, UR21 ;  /* 0x0000001500247c02 */ /* 0x000fc60008000f00 */
[----:B------:R-:W-:Y:S01]  /*3a90*/  @P0 IMAD.WIDE.U32 R34, R50, R32, R38 ;  /* 0x0000002032220225 */ /* 0x000fe200078e0026 */
[----:B------:R-:W-:-:S03]  /*3aa0*/  IADD3 R31, PT, PT, R31, R41, RZ ;  /* 0x000000291f1f7210 */ /* 0x000fc60007ffe0ff */
[----:B------:R-:W-:Y:S01]  /*3ab0*/  @P0 IMAD R33, R50, R33, R37 ;  /* 0x0000002132210224 */ /* 0x000fe200078e0225 */
[----:B------:R-:W-:Y:S01]  /*3ac0*/  MOV R13, UR20 ;  /* 0x00000014000d7c02 */ /* 0x000fe20008000f00 */
[----:B------:R0:W3:Y:S01]  /*3ad0*/  LDG.E R32, desc[UR16][R30.64] ;  /* 0x000000101e207981 */ /* 0x0000e2000c1e1900 */
[----:B------:R-:W-:Y:S01]  /*3ae0*/  @P0 MOV R13, R34 ;  /* 0x00000022000d0202 */ /* 0x000fe20000000f00 */
[----:B------:R-:W-:-:S03]  /*3af0*/  @P0 IMAD.IADD R36, R35, 0x1, R33 ;  /* 0x0000000123240824 */ /* 0x000fc600078e0221 */
[----:B0-----:R-:W-:Y:S02]  /*3b00*/  MOV R30, R13 ;  /* 0x0000000d001e7202 */ /* 0x001fe40000000f00 */
[----:B------:R-:W-:-:S05]  /*3b10*/  MOV R31, R36 ;  /* 0x00000024001f7202 */ /* 0x000fca0000000f00 */
[----:B------:R-:W3:Y:S01]  /*3b20*/  LDG.E R13, desc[UR16][R30.64] ;  /* 0x000000101e0d7981 */ /* 0x000ee2000c1e1900 */
[----:B------:R-:W-:Y:S01]  /*3b30*/  UIADD3 UR6, UPT, UPT, UR6, 0x2, URZ ;  /* 0x0000000206067890 */ /* 0x000fe2000fffe0ff */
[----:B------:R-:W-:Y:S01]  /*3b40*/  UMOV UR7, URZ ;  /* 0x000000ff00077c82 */ /* 0x000fe20008000000 */
[----:B--2---:R-:W-:-:S04]  /*3b50*/  FFMA R12, R49, R42, R12 ;  /* 0x0000002a310c7223 */ /* 0x004fc8000000000c */
[----:B---3--:R-:W-:-:S07]  /*3b60*/  FFMA R12, R13, R32, R12 ;  /* 0x000000200d0c7223 */ /* 0x008fce000000000c */
.L_x_185:
[----:B------:R-:W-:-:S04]  /*3b70*/  ULOP3.LUT UR11, UR11, 0x1, URZ, 0xc0, !UPT ;  /* 0x000000010b0b7892 */ /* 0x000fc8000f8ec0ff */
[----:B------:R-:W-:-:S04]  /*3b80*/  UISETP.NE.U32.AND UP0, UPT, UR11, URZ, UPT ;  /* 0x000000ff0b00728c */ /* 0x000fc8000bf05070 */
[----:B------:R-:W-:-:S09]  /*3b90*/  UISETP.NE.AND.EX UP0, UPT, URZ, URZ, UPT, UP0 ;  /* 0x000000ffff00728c */ /* 0x000fd2000bf05300 */
        /* <DEDUP_REMOVED lines=9> */
[----:B------:R-:W-:-:S04]  /*3c30*/  IMAD.WIDE.U32 R36, R4, UR14, R36 ;  /* 0x0000000e04247c25 */ /* 0x000fc8000f8e0024 */
[----:B------:R-:W-:Y:S01]  /*3c40*/  IMAD.IADD R13, R13, 0x1, R37 ;  /* 0x000000010d0d7824 */ /* 0x000fe200078e0225 */
[----:B--2---:R-:W-:Y:S02]  /*3c50*/  MOV R34, UR8 ;  /* 0x0000000800227c02 */ /* 0x004fe40008000f00 */
[----:B------:R-:W-:Y:S01]  /*3c60*/  MOV R35, UR9 ;  /* 0x0000000900237c02 */ /* 0x000fe20008000f00 */
[----:B-1----:R-:W-:Y:S01]  /*3c70*/  IMAD R13, R13, R32, RZ ;  /* 0x000000200d0d7224 */ /* 0x002fe200078e02ff */
[----:B------:R-:W-:Y:S06]  /*3c80*/  @!P0 BRA `(.L_x_189) ;  /* 0x0000000000488947 */ /* 0x000fec0003800000 */
[----:B------:R-:W1:Y:S01]  /*3c90*/  LDC.64 R34, c[0x0][0x3b8] ;  /* 0x0000ee00ff227b82 */ /* 0x000e620000000a00 */
[----:B------:R-:W2:Y:S01]  /*3ca0*/  LDCU.64 UR8, c[0x0][0x3a8] ;  /* 0x00007500ff0877ac */ /* 0x000ea20008000a00 */
[----:B------:R-:W3:Y:S01]  /*3cb0*/  LDCU.64 UR20, c[0x0][0x380] ;  /* 0x00007000ff1477ac */ /* 0x000ee20008000a00 */
[-C--:B-1----:R-:W-:Y:S02]  /*3cc0*/  IMAD R42, R47, R34.reuse, RZ ;  /* 0x000000222f2a7224 */ /* 0x082fe400078e02ff */
[----:B------:R-:W-:-:S04]  /*3cd0*/  IMAD.WIDE.U32 R40, R46, R34, UR6 ;  /* 0x000000062e287e25 */ /* 0x000fc8000f8e0022 */
[----:B------:R-:W-:-:S05]  /*3ce0*/  IMAD R35, R46, R35, R42 ;  /* 0x000000232e237224 */ /* 0x000fca00078e022a */
[----:B------:R-:W-:Y:S01]  /*3cf0*/  IADD3 R34, PT, PT, R35, R41, RZ ;  /* 0x0000002923227210 */ /* 0x000fe20007ffe0ff */
[----:B------:R-:W-:-:S04]  /*3d00*/  IMAD.MOV.U32 R35, RZ, RZ, RZ ;  /* 0x000000ffff237224 */ /* 0x000fc800078e00ff */
[----:B--2---:R-:W-:Y:S01]  /*3d10*/  IMAD R41, R34, UR8, RZ ;  /* 0x0000000822297c24 */ /* 0x004fe2000f8e02ff */
[----:B------:R-:W-:-:S03]  /*3d20*/  MOV R34, R44 ;  /* 0x0000002c00227202 */ /* 0x000fc60000000f00 */
[C---:B------:R-:W-:Y:S02]  /*3d30*/  IMAD R41, R40.reuse, UR9, R41 ;  /* 0x0000000928297c24 */ /* 0x040fe4000f8e0229 */
[----:B------:R-:W-:-:S05]  /*3d40*/  IMAD.WIDE.U32 R34, R40, UR8, R34 ;  /* 0x0000000828227c25 */ /* 0x000fca000f8e0022 */
[----:B------:R-:W-:Y:S01]  /*3d50*/  IADD3 R35, PT, PT, R35, R41, RZ ;  /* 0x0000002923237210 */ /* 0x000fe20007ffe0ff */
[----:B---3--:R-:W-:-:S04]  /*3d60*/  IMAD.WIDE.U32 R38, R34, UR20, R38 ;  /* 0x0000001422267c25 */ /* 0x008fc8000f8e0026 */
[----:B------:R-:W-:-:S04]  /*3d70*/  IMAD R35, R35, UR20, RZ ;  /* 0x0000001423237c24 */ /* 0x000fc8000f8e02ff */
[----:B------:R-:W-:Y:S01]  /*3d80*/  IMAD R35, R34, UR21, R35 ;  /* 0x0000001522237c24 */ /* 0x000fe2000f8e0223 */
[----:B------:R-:W-:-:S04]  /*3d90*/  MOV R34, R38 ;  /* 0x0000002600227202 */ /* 0x000fc80000000f00 */
[----:B------:R-:W-:-:S07]  /*3da0*/  IADD3 R35, PT, PT, R39, R35, RZ ;  /* 0x0000002327237210 */ /* 0x000fce0007ffe0ff */
.L_x_189:
[----:B------:R-:W-:Y:S05]  /*3db0*/  BSYNC.RECONVERGENT B0 ;  /* 0x0000000000007941 */ /* 0x000fea0003800200 */
.L_x_188:
        /* <DEDUP_REMOVED lines=10> */
[----:B------:R-:W-:-:S04]  /*3e60*/  IMAD R13, R36, R31, R13 ;  /* 0x0000001f240d7224 */ /* 0x000fc800078e020d */
[----:B------:R-:W-:-:S05]  /*3e70*/  IMAD.IADD R33, R33, 0x1, R13 ;  /* 0x0000000121217824 */ /* 0x000fca00078e020d */
[----:B------:R-:W2:Y:S02]  /*3e80*/  LDG.E R32, desc[UR16][R32.64] ;  /* 0x0000001020207981 */ /* 0x000ea4000c1e1900 */
[----:B--2---:R-:W-:Y:S01]  /*3e90*/  FFMA R12, R35, R32, R12 ;  /* 0x00000020230c7223 */ /* 0x004fe2000000000c */
[----:B------:R-:W-:Y:S06]  /*3ea0*/  BRA `(.L_x_184) ;  /* 0x0000001800207947 */ /* 0x000fec0003800000 */
.L_x_179:
[----:B------:R-:W0:Y:S01]  /*3eb0*/  LDCU.64 UR6, c[0x0][0x408] ;  /* 0x00008100ff0677ac */ /* 0x000e220008000a00 */
[----:B------:R-:W-:Y:S01]  /*3ec0*/  HFMA2 R12, -RZ, RZ, 0, 0 ;  /* 0x00000000ff0c7431 */ /* 0x000fe200000001ff */
[----:B------:R-:W-:Y:S01]  /*3ed0*/  MOV R40, RZ ;  /* 0x000000ff00287202 */ /* 0x000fe20000000f00 */
        /* <DEDUP_REMOVED lines=13> */
.L_x_193:
[----:B------:R-:W1:Y:S01]  /*3fb0*/  @P0 LDC.64 R34, c[0x0][0x3a8] ;  /* 0x0000ea00ff220b82 */ /* 0x000e620000000a00 */
[----:B------:R-:W-:Y:S01]  /*3fc0*/  @P0 IADD3 R37, P1, PT, R28, UR6, RZ ;  /* 0x000000061c250c10 */ /* 0x000fe2000ff3e0ff */
[----:B------:R-:W-:Y:S01]  /*3fd0*/  BSSY.RECONVERGENT B0, `(.L_x_191) ;  /* 0x0000035000007945 */ /* 0x000fe20003800200 */
[----:B------:R-:W-:Y:S02]  /*3fe0*/  @P0 MOV R40, R44 ;  /* 0x0000002c00280202 */ /* 0x000fe40000000f00 */
[----:B------:R-:W-:Y:S02]  /*3ff0*/  @P0 IADD3.X R41, PT, PT, R5, UR7, RZ, P1, !PT ;  /* 0x0000000705290c10 */ /* 0x000fe40008ffe4ff */
[----:B------:R-:W-:Y:S01]  /*4000*/  @P0 IADD3 R49, P1, PT, R26, UR6, RZ ;  /* 0x000000061a310c10 */ /* 0x000fe2000ff3e0ff */
[----:B0-----:R-:W0:Y:S08]  /*4010*/  @P0 LDC.64 R30, c[0x0][0x380] ;  /* 0x0000e000ff1e0b82 */ /* 0x001e300000000a00 */
[----:B------:R-:W2:Y:S01]  /*4020*/  @P0 LDC.64 R32, c[0x0][0x3a8] ;  /* 0x0000ea00ff200b82 */ /* 0x000ea20000000a00 */
[----:B-1----:R-:W-:-:S02]  /*4030*/  @P0 IMAD R36, R41, R34, RZ ;  /* 0x0000002229240224 */ /* 0x002fc400078e02ff */
[----:B------:R-:W-:Y:S02]  /*4040*/  @P0 IMAD.MOV.U32 R41, RZ, RZ, RZ ;  /* 0x000000ffff290224 */ /* 0x000fe400078e00ff */
[C---:B------:R-:W-:Y:S02]  /*4050*/  @P0 IMAD R43, R37.reuse, R35, R36 ;  /* 0x00000023252b0224 */ /* 0x040fe400078e0224 */
[----:B------:R-:W-:Y:S02]  /*4060*/  @P0 IMAD.WIDE.U32 R40, R37, R34, R40 ;  /* 0x0000002225280225 */ /* 0x000fe400078e0028 */
[----:B------:R-:W1:Y:S03]  /*4070*/  @P0 LDC.64 R34, c[0x0][0x380] ;  /* 0x0000e000ff220b82 */ /* 0x000e660000000a00 */
[----:B------:R-:W-:Y:S02]  /*4080*/  @P0 IADD3 R43, PT, PT, R41, R43, RZ ;  /* 0x0000002b292b0210 */ /* 0x000fe40007ffe0ff */
[----:B------:R-:W-:-:S02]  /*4090*/  @P0 IADD3.X R41, PT, PT, R6, UR7, RZ, P1, !PT ;  /* 0x0000000706290c10 */ /* 0x000fc40008ffe4ff */
[----:B------:R-:W-:Y:S01]  /*40a0*/  @P0 IADD3 R53, P1, PT, R24, UR6, RZ ;  /* 0x0000000618350c10 */ /* 0x000fe2000ff3e0ff */
[----:B------:R-:W3:Y:S01]  /*40b0*/  @P0 LDC.64 R36, c[0x0][0x3a8] ;  /* 0x0000ea00ff240b82 */ /* 0x000ee20000000a00 */
[----:B0-----:R-:W-:Y:S02]  /*40c0*/  @P0 IMAD R43, R43, R30, RZ ;  /* 0x0000001e2b2b0224 */ /* 0x001fe400078e02ff */
[----:B--2---:R-:W-:Y:S02]  /*40d0*/  @P0 IMAD R42, R41, R32, RZ ;  /* 0x00000020292a0224 */ /* 0x004fe400078e02ff */
[C---:B------:R-:W-:Y:S01]  /*40e0*/  @P0 IMAD R51, R40.reuse, R31, R43 ;  /* 0x0000001f28330224 */ /* 0x040fe200078e022b */
[----:B------:R-:W-:Y:S01]  /*40f0*/  @P0 MOV R43, RZ ;  /* 0x000000ff002b0202 */ /* 0x000fe20000000f00 */
[----:B------:R-:W-:Y:S01]  /*4100*/  @P0 IMAD R48, R49, R33, R42 ;  /* 0x0000002131300224 */ /* 0x000fe200078e022a */
[----:B------:R-:W-:Y:S01]  /*4110*/  @P0 MOV R42, R44 ;  /* 0x0000002c002a0202 */ /* 0x000fe20000000f00 */
[----:B------:R-:W-:Y:S01]  /*4120*/  @P0 IMAD.WIDE.U32 R40, R40, R30, R38 ;  /* 0x0000001e28280225 */ /* 0x000fe200078e0026 */
[----:B------:R-:W-:-:S02]  /*4130*/  MOV R31, UR9 ;  /* 0x00000009001f7c02 */ /* 0x000fc40008000f00 */
[----:B------:R-:W-:Y:S01]  /*4140*/  MOV R30, UR8 ;  /* 0x00000008001e7c02 */ /* 0x000fe20008000f00 */
[----:B------:R-:W-:Y:S01]  /*4150*/  @P0 IMAD.WIDE.U32 R32, R49, R32, R42 ;  /* 0x0000002031200225 */ /* 0x000fe200078e002a */
[----:B------:R-:W-:Y:S02]  /*4160*/  @P0 MOV R30, R40 ;  /* 0x00000028001e0202 */ /* 0x000fe40000000f00 */
[----:B------:R-:W-:Y:S01]  /*4170*/  MOV R40, UR8 ;  /* 0x0000000800287c02 */ /* 0x000fe20008000f00 */
[----:B------:R-:W-:Y:S01]  /*4180*/  @P0 IMAD.IADD R31, R41, 0x1, R51 ;  /* 0x00000001291f0824 */ /* 0x000fe200078e0233 */
[----:B------:R-:W-:Y:S01]  /*4190*/  @P0 IADD3 R41, PT, PT, R33, R48, RZ ;  /* 0x0000003021290210 */ /* 0x000fe20007ffe0ff */
[----:B-1----:R-:W-:Y:S01]  /*41a0*/  @P0 IMAD.WIDE.U32 R48, R32, R34, R38 ;  /* 0x0000002220300225 */ /* 0x002fe200078e0026 */
[----:B------:R-:W-:-:S03]  /*41b0*/  @P0 IADD3.X R33, PT, PT, R7, UR7, RZ, P1, !PT ;  /* 0x0000000707210c10 */ /* 0x000fc60008ffe4ff */
[----:B------:R-:W-:Y:S02]  /*41c0*/  @P0 IMAD R41, R41, R34, RZ ;  /* 0x0000002229290224 */ /* 0x000fe400078e02ff */
[-C--:B---3--:R-:W-:Y:S02]  /*41d0*/  @P0 IMAD R34, R33, R36.reuse, RZ ;  /* 0x0000002421220224 */ /* 0x088fe400078e02ff */
[----:B------:R-:W-:Y:S02]  /*41e0*/  @P0 IMAD R51, R32, R35, R41 ;  /* 0x0000002320330224 */ /* 0x000fe400078e0229 */
[----:B------:R-:W-:-:S04]  /*41f0*/  @P0 IMAD.WIDE.U32 R42, R53, R36, R42 ;  /* 0x00000024352a0225 */ /* 0x000fc800078e002a */
[----:B------:R-:W-:Y:S02]  /*4200*/  @P0 IMAD R53, R53, R37, R34 ;  /* 0x0000002535350224 */ /* 0x000fe400078e0222 */
[----:B------:R-:W-:Y:S01]  /*4210*/  IMAD.U32 R41, RZ, RZ, UR9 ;  /* 0x00000009ff297e24 */ /* 0x000fe2000f8e00ff */
[----:B------:R-:W-:Y:S06]  /*4220*/  @!P0 BRA `(.L_x_192) ;  /* 0x00000000003c8947 */ /* 0x000fec0003800000 */
[----:B------:R-:W0:Y:S02]  /*4230*/  LDC.64 R32, c[0x0][0x3b8] ;  /* 0x0000ee00ff207b82 */ /* 0x000e240000000a00 */
[-C--:B0-----:R-:W-:Y:S02]  /*4240*/  IMAD R36, R47, R32.reuse, RZ ;  /* 0x000000202f247224 */ /* 0x081fe400078e02ff */
[----:B------:R-:W-:-:S04]  /*4250*/  IMAD.WIDE.U32 R34, R46, R32, UR6 ;  /* 0x000000062e227e25 */ /* 0x000fc8000f8e0020 */
[----:B------:R-:W-:-:S05]  /*4260*/  IMAD R33, R46, R33, R36 ;  /* 0x000000212e217224 */ /* 0x000fca00078e0224 */
[----:B------:R-:W-:-:S05]  /*4270*/  IADD3 R32, PT, PT, R33, R35, RZ ;  /* 0x0000002321207210 */ /* 0x000fca0007ffe0ff */
[----:B------:R-:W-:Y:S01]  /*4280*/  IMAD R33, R32, UR12, RZ ;  /* 0x0000000c20217c24 */ /* 0x000fe2000f8e02ff */
[----:B------:R-:W-:-:S03]  /*4290*/  MOV R32, R44 ;  /* 0x0000002c00207202 */ /* 0x000fc60000000f00 */
[----:B------:R-:W-:Y:S02]  /*42a0*/  IMAD R35, R34, UR13, R33 ;  /* 0x0000000d22237c24 */ /* 0x000fe4000f8e0221 */
[----:B------:R-:W-:-:S03]  /*42b0*/  HFMA2 R33, -RZ, RZ, 0, 0 ;  /* 0x00000000ff217431 */ /* 0x000fc600000001ff */
[----:B------:R-:W-:-:S05]  /*42c0*/  IMAD.WIDE.U32 R32, R34, UR12, R32 ;  /* 0x0000000c22207c25 */ /* 0x000fca000f8e0020 */
[----:B------:R-:W-:Y:S01]  /*42d0*/  IADD3 R33, PT, PT, R33, R35, RZ ;  /* 0x0000002321217210 */ /* 0x000fe20007ffe0ff */
[----:B------:R-:W-:-:S04]  /*42e0*/  IMAD.WIDE.U32 R40, R32, UR14, R38 ;  /* 0x0000000e20287c25 */ /* 0x000fc8000f8e0026 */
[----:B------:R-:W-:-:S04]  /*42f0*/  IMAD R33, R33, UR14, RZ ;  /* 0x0000000e21217c24 */ /* 0x000fc8000f8e02ff */
[----:B------:R-:W-:-:S04]  /*4300*/  IMAD R33, R32, UR15, R33 ;  /* 0x0000000f20217c24 */ /* 0x000fc8000f8e0221 */
[----:B------:R-:W-:-:S07]  /*4310*/  IMAD.IADD R41, R41, 0x1, R33 ;  /* 0x0000000129297824 */ /* 0x000fce00078e0221 */
.L_x_192:
[----:B------:R-:W-:Y:S05]  /*4320*/  BSYNC.RECONVERGENT B0 ;  /* 0x0000000000007941 */ /* 0x000fea0003800200 */
.L_x_191:
[----:B------:R-:W0:Y:S01]  /*4330*/  @P0 LDC.64 R34, c[0x0][0x3a8] ;  /* 0x0000ea00ff220b82 */ /* 0x000e220000000a00 */
[----:B------:R-:W-:Y:S01]  /*4340*/  @P0 IADD3 R50, P1, PT, R22, UR6, RZ ;  /* 0x0000000616320c10 */ /* 0x000fe2000ff3e0ff */
[----:B------:R-:W-:Y:S01]  /*4350*/  @P0 IMAD.IADD R53, R43, 0x1, R53 ;  /* 0x000000012b350824 */ /* 0x000fe200078e0235 */
[----:B------:R-:W-:Y:S01]  /*4360*/  MOV R37, UR9 ;  /* 0x0000000900257c02 */ /* 0x000fe20008000f00 */
[----:B------:R1:W2:Y:S01]  /*4370*/  LDG.E R40, desc[UR16][R40.64] ;  /* 0x0000001028287981 */ /* 0x0002a2000c1e1900 */
[----:B------:R-:W-:Y:S02]  /*4380*/  @P0 IADD3.X R43, PT, PT, R8, UR7, RZ, P1, !PT ;  /* 0x00000007082b0c10 */ /* 0x000fe40008ffe4ff */
[----:B------:R-:W-:Y:S01]  /*4390*/  MOV R36, UR8 ;  /* 0x0000000800247c02 */ /* 0x000fe20008000f00 */
[----:B------:R-:W3:Y:S01]  /*43a0*/  @P0 LDC.64 R32, c[0x0][0x380] ;  /* 0x0000e000ff200b82 */ /* 0x000ee20000000a00 */
[----:B------:R-:W-:Y:S02]  /*43b0*/  @P0 IADD3 R37, PT, PT, R49, R51, RZ ;  /* 0x0000003331250210 */ /* 0x000fe40007ffe0ff */
[----:B------:R-:W-:-:S02]  /*43c0*/  @P0 MOV R36, R48 ;  /* 0x0000003000240202 */ /* 0x000fc40000000f00 */
[----:B------:R-:W-:Y:S02]  /*43d0*/  @P0 MOV R48, R44 ;  /* 0x0000002c00300202 */ /* 0x000fe40000000f00 */
[----:B------:R-:W-:Y:S02]  /*43e0*/  @P0 MOV R49, RZ ;  /* 0x000000ff00310202 */ /* 0x000fe40000000f00 */
[----:B------:R-:W4:Y:S01]  /*43f0*/  LDG.E R36, desc[UR16][R36.64] ;  /* 0x0000001024247981 */ /* 0x000f22000c1e1900 */
[-C--:B0-----:R-:W-:Y:S02]  /*4400*/  @P0 IMAD R43, R43, R34.reuse, RZ ;  /* 0x000000222b2b0224 */ /* 0x081fe400078e02ff */
[----:B------:R-:W-:-:S04]  /*4410*/  @P0 IMAD.WIDE.U32 R48, R50, R34, R48 ;  /* 0x0000002232300225 */ /* 0x000fc800078e0030 */
[----:B------:R-:W-:Y:S01]  /*4420*/  @P0 IMAD R51, R50, R35, R43 ;  /* 0x0000002332330224 */ /* 0x000fe200078e022b */
[----:B------:R-:W-:Y:S01]  /*4430*/  MOV R43, UR9 ;  /* 0x00000009002b7c02 */ /* 0x000fe20008000f00 */
[----:B------:R-:W0:Y:S01]  /*4440*/  @P0 LDC.64 R34, c[0x0][0x380] ;  /* 0x0000e000ff220b82 */ /* 0x000e220000000a00 */
[----:B---3--:R-:W-:Y:S01]  /*4450*/  @P0 IMAD R53, R53, R32, RZ ;  /* 0x0000002035350224 */ /* 0x008fe200078e02ff */
[----:B------:R-:W-:Y:S02]  /*4460*/  @P0 MOV R50, R44 ;  /* 0x0000002c00320202 */ /* 0x000fe40000000f00 */
[----:B------:R-:W-:Y:S01]  /*4470*/  @P0 IADD3 R51, PT, PT, R49, R51, RZ ;  /* 0x0000003331330210 */ /* 0x000fe20007ffe0ff */
[C---:B------:R-:W-:Y:S02]  /*4480*/  @P0 IMAD R33, R42.reuse, R33, R53 ;  /* 0x000000212a210224 */ /* 0x040fe400078e0235 */
[----:B------:R-:W-:-:S04]  /*4490*/  @P0 IMAD.WIDE.U32 R52, R42, R32, R38 ;  /* 0x000000202a340225 */ /* 0x000fc800078e0026 */
[----:B------:R-:W-:Y:S01]  /*44a0*/  IMAD.U32 R42, RZ, RZ, UR8 ;  /* 0x00000008ff2a7e24 */ /* 0x000fe2000f8e00ff */
[----:B------:R-:W-:Y:S02]  /*44b0*/  @P0 IADD3 R43, PT, PT, R53, R33, RZ ;  /* 0x00000021352b0210 */ /* 0x000fe40007ffe0ff */
[----:B------:R-:W3:Y:S01]  /*44c0*/  @P0 LDC.64 R32, c[0x0][0x3a8] ;  /* 0x0000ea00ff200b82 */ /* 0x000ee20000000a00 */
[----:B------:R-:W-:Y:S02]  /*44d0*/  @P0 IADD3 R53, P1, PT, R20, UR6, RZ ;  /* 0x0000000614350c10 */ /* 0x000fe4000ff3e0ff */
[----:B------:R-:W-:Y:S01]  /*44e0*/  @P0 MOV R42, R52 ;  /* 0x00000034002a0202 */ /* 0x000fe20000000f00 */
[----:B0-----:R-:W-:Y:S01]  /*44f0*/  @P0 IMAD R51, R51, R34, RZ ;  /* 0x0000002233330224 */ /* 0x001fe200078e02ff */
[----:B------:R-:W-:-:S04]  /*4500*/  MOV R52, R30 ;  /* 0x0000001e00347202 */ /* 0x000fc80000000f00 */
[----:B------:R-:W4:Y:S01]  /*4510*/  LDG.E R42, desc[UR16][R42.64] ;  /* 0x000000102a2a7981 */ /* 0x000f22000c1e1900 */
[C---:B------:R-:W-:Y:S01]  /*4520*/  @P0 IMAD R51, R48.reuse, R35, R51 ;  /* 0x0000002330330224 */ /* 0x040fe200078e0233 */
[----:B------:R-:W-:Y:S01]  /*4530*/  MOV R35, UR9 ;  /* 0x0000000900237c02 */ /* 0x000fe20008000f00 */
[----:B------:R-:W-:-:S04]  /*4540*/  @P0 IMAD.WIDE.U32 R48, R48, R34, R38 ;  /* 0x0000002230300225 */ /* 0x000fc800078e0026 */
[----:B------:R-:W-:Y:S01]  /*4550*/  IMAD.U32 R34, RZ, RZ, UR8 ;  /* 0x00000008ff227e24 */ /* 0x000fe2000f8e00ff */
[----:B------:R-:W-:Y:S02]  /*4560*/  @P0 IADD3 R35, PT, PT, R49, R51, RZ ;  /* 0x0000003331230210 */ /* 0x000fe40007ffe0ff */
[----:B------:R-:W-:Y:S02]  /*4570*/  @P0 IADD3.X R49, PT, PT, R9, UR7, RZ, P1, !PT ;  /* 0x0000000709310c10 */ /* 0x000fe40008ffe4ff */
[----:B------:R-:W-:Y:S02]  /*4580*/  @P0 MOV R34, R48 ;  /* 0x0000003000220202 */ /* 0x000fe40000000f00 */
[----:B------:R-:W-:Y:S01]  /*4590*/  @P0 MOV R51, RZ ;  /* 0x000000ff00330202 */ /* 0x000fe20000000f00 */
[----:B---3--:R-:W-:Y:S01]  /*45a0*/  @P0 IMAD R48, R49, R32, RZ ;  /* 0x0000002031300224 */ /* 0x008fe200078e02ff */
[----:B------:R-:W-:Y:S02]  /*45b0*/  @P0 MOV R30, R44 ;  /* 0x0000002c001e0202 */ /* 0x000fe40000000f00 */
[----:B------:R-:W3:Y:S01]  /*45c0*/  LDG.E R34, desc[UR16][R34.64] ;  /* 0x0000001022227981 */ /* 0x000ee2000c1e1900 */
[C---:B------:R-:W-:Y:S01]  /*45d0*/  @P0 IMAD R49, R53.reuse, R33, R48 ;  /* 0x0000002135310224 */ /* 0x040fe200078e0230 */
[----:B------:R-:W-:Y:S01]  /*45e0*/  MOV R48, UR8 ;  /* 0x0000000800307c02 */ /* 0x000fe20008000f00 */
[----:B------:R-:W-:-:S02]  /*45f0*/  @P0 IMAD.WIDE.U32 R50, R53, R32, R50 ;  /* 0x0000002035320225 */ /* 0x000fc400078e0032 */
[----:B------:R-:W0:Y:S03]  /*4600*/  @P0 LDC.64 R32, c[0x0][0x380] ;  /* 0x0000e000ff200b82 */ /* 0x000e260000000a00 */
[----:B------:R-:W-:-:S05]  /*4610*/  @P0 IADD3 R49, PT, PT, R51, R49, RZ ;  /* 0x0000003133310210 */ /* 0x000fca0007ffe0ff */
[----:B0-----:R-:W-:-:S04]  /*4620*/  @P0 IMAD R49, R49, R32, RZ ;  /* 0x0000002031310224 */ /* 0x001fc800078e02ff */
[C---:B------:R-:W-:Y:S02]  /*4630*/  @P0 IMAD R53, R50.reuse, R33, R49 ;  /* 0x0000002132350224 */ /* 0x040fe400078e0231 */
[----:B------:R-:W-:Y:S02]  /*4640*/  @P0 IMAD.WIDE.U32 R50, R50, R32, R38 ;  /* 0x0000002032320225 */ /* 0x000fe400078e0026 */
[----:B------:R-:W1:Y:S02]  /*4650*/  @P0 LDC.64 R32, c[0x0][0x3a8] ;  /* 0x0000ea00ff200b82 */ /* 0x000e640000000a00 */
[----:B------:R-:W-:Y:S01]  /*4660*/  IMAD.U32 R49, RZ, RZ, UR9 ;  /* 0x00000009ff317e24 */ /* 0x000fe2000f8e00ff */
[----:B------:R-:W-:Y:S02]  /*4670*/  @P0 IADD3 R49, PT, PT, R51, R53, RZ ;  /* 0x0000003533310210 */ /* 0x000fe40007ffe0ff */
[----:B------:R-:W-:Y:S02]  /*4680*/  @P0 IADD3 R51, P1, PT, R18, UR6, RZ ;  /* 0x0000000612330c10 */ /* 0x000fe4000ff3e0ff */
[----:B------:R-:W-:-:S02]  /*4690*/  @P0 MOV R48, R50 ;  /* 0x0000003200300202 */ /* 0x000fc40000000f00 */
[----:B------:R-:W-:-:S04]  /*46a0*/  @P0 IADD3.X R53, PT, PT, R10, UR7, RZ, P1, !PT ;  /* 0x000000070a350c10 */ /* 0x000fc80008ffe4ff */
[----:B------:R-:W3:Y:S01]  /*46b0*/  LDG.E R48, desc[UR16][R48.64] ;  /* 0x0000001030307981 */ /* 0x000ee2000c1e1900 */
[----:B-1----:R-:W-:Y:S02]  /*46c0*/  @P0 IMAD R41, R53, R32, RZ ;  /* 0x0000002035290224 */ /* 0x002fe400078e02ff */
[----:B------:R-:W-:Y:S01]  /*46d0*/  IMAD.MOV.U32 R53, RZ, RZ, R31 ;  /* 0x000000ffff357224 */ /* 0x000fe200078e001f */
[----:B------:R-:W-:Y:S01]  /*46e0*/  @P0 MOV R31, RZ ;  /* 0x000000ff001f0202 */ /* 0x000fe20000000f00 */
[----:B------:R-:W-:-:S03]  /*46f0*/  @P0 IMAD R41, R51, R33, R41 ;  /* 0x0000002133290224 */ /* 0x000fc600078e0229 */
[----:B------:R0:W4:Y:S01]  /*4700*/  LDG.E R50, desc[UR16][R52.64] ;  /* 0x0000001034327981 */ /* 0x000122000c1e1900 */
[----:B------:R-:W-:Y:S02]  /*4710*/  @P0 IMAD.WIDE.U32 R32, R51, R32, R30 ;  /* 0x0000002033200225 */ /* 0x000fe400078e001e */
[----:B------:R-:W1:Y:S03]  /*4720*/  @P0 LDC.64 R30, c[0x0][0x380] ;  /* 0x0000e000ff1e0b82 */ /* 0x000e660000000a00 */
[----:B------:R-:W-:Y:S02]  /*4730*/  @P0 IADD3 R33, PT, PT, R33, R41, RZ ;  /* 0x0000002921210210 */ /* 0x000fe40007ffe0ff */
[----:B------:R-:W-:-:S03]  /*4740*/  MOV R51, UR9 ;  /* 0x0000000900337c02 */ /* 0x000fc60008000f00 */
[----:B-1----:R-:W-:-:S04]  /*4750*/  @P0 IMAD R33, R33, R30, RZ ;  /* 0x0000001e21210224 */ /* 0x002fc800078e02ff */
[C---:B------:R-:W-:Y:S02]  /*4760*/  @P0 IMAD R41, R32.reuse, R31, R33 ;  /* 0x0000001f20290224 */ /* 0x040fe400078e0221 */
[----:B------:R-:W-:Y:S02]  /*4770*/  @P0 IMAD.WIDE.U32 R32, R32, R30, R38 ;  /* 0x0000001e20200225 */ /* 0x000fe400078e0026 */
[----:B------:R-:W1:Y:S02]  /*4780*/  @P0 LDC.64 R30, c[0x0][0x3a8] ;  /* 0x0000ea00ff1e0b82 */ /* 0x000e640000000a00 */
[----:B------:R-:W-:Y:S01]  /*4790*/  @P0 IMAD.IADD R51, R33, 0x1, R41 ;  /* 0x0000000121330824 */ /* 0x000fe200078e0229 */
[----:B------:R-:W-:-:S04]  /*47a0*/  @P0 IADD3 R41, P1, PT, R16, UR6, RZ ;  /* 0x0000000610290c10 */ /* 0x000fc8000ff3e0ff */
[----:B------:R-:W-:Y:S02]  /*47b0*/  @P0 IADD3.X R33, PT, PT, R11, UR7, RZ, P1, !PT ;  /* 0x000000070b210c10 */ /* 0x000fe40008ffe4ff */
[----:B0-----:R-:W-:Y:S02]  /*47c0*/  MOV R52, UR8 ;  /* 0x0000000800347c02 */ /* 0x001fe40008000f00 */
[----:B------:R-:W-:Y:S01]  /*47d0*/  @P0 MOV R52, R32 ;  /* 0x0000002000340202 */ /* 0x000fe20000000f00 */
[----:B-1----:R-:W-:Y:S01]  /*47e0*/  @P0 IMAD R32, R33, R30, RZ ;  /* 0x0000001e21200224 */ /* 0x002fe200078e02ff */
[----:B------:R-:W-:-:S03]  /*47f0*/  @P0 MOV R33, RZ ;  /* 0x000000ff00210202 */ /* 0x000fc60000000f00 */
[----:B------:R-:W-:Y:S01]  /*4800*/  @P0 IMAD R37, R41, R31, R32 ;  /* 0x0000001f29250224 */ /* 0x000fe200078e0220 */
[----:B------:R-:W-:-:S05]  /*4810*/  @P0 MOV R32, R44 ;  /* 0x0000002c00200202 */ /* 0x000fca0000000f00 */
[----:B------:R-:W-:Y:S02]  /*4820*/  @P0 IMAD.WIDE.U32 R32, R41, R30, R32 ;  /* 0x0000001e29200225 */ /* 0x000fe400078e0020 */
[----:B------:R-:W0:Y:S02]  /*4830*/  @P0 LDC.64 R30, c[0x0][0x380] ;  /* 0x0000e000ff1e0b82 */ /* 0x000e240000000a00 */
[----:B------:R-:W-:Y:S02]  /*4840*/  @P0 IMAD.IADD R33, R33, 0x1, R37 ;  /* 0x0000000121210824 */ /* 0x000fe400078e0225 */
[----:B------:R-:W-:-:S05]  /*4850*/  IMAD.MOV.U32 R53, RZ, RZ, R51 ;  /* 0x000000ffff357224 */ /* 0x000fca00078e0033 */
[----:B------:R-:W3:Y:S01]  /*4860*/  LDG.E R52, desc[UR16][R52.64] ;  /* 0x0000001034347981 */ /* 0x000ee2000c1e1900 */
[----:B0-----:R-:W-:-:S04]  /*4870*/  @P0 IMAD R33, R33, R30, RZ ;  /* 0x0000001e21210224 */ /* 0x001fc800078e02ff */
[C---:B------:R-:W-:Y:S02]  /*4880*/  @P0 IMAD R37, R32.reuse, R31, R33 ;  /* 0x0000001f20250224 */ /* 0x040fe400078e0221 */
[----:B------:R-:W-:Y:S01]  /*4890*/  @P0 IMAD.WIDE.U32 R30, R32, R30, R38 ;  /* 0x0000001e201e0225 */ /* 0x000fe200078e0026 */
[----:B------:R-:W-:Y:S02]  /*48a0*/  MOV R32, UR8 ;  /* 0x0000000800207c02 */ /* 0x000fe40008000f00 */
[----:B------:R-:W-:Y:S02]  /*48b0*/  MOV R33, UR9 ;  /* 0x0000000900217c02 */ /* 0x000fe40008000f00 */
[----:B------:R-:W-:Y:S02]  /*48c0*/  @P0 MOV R32, R30 ;  /* 0x0000001e00200202 */ /* 0x000fe40000000f00 */
[----:B------:R-:W-:Y:S02]  /*48d0*/  @P0 IADD3 R33, PT, PT, R31, R37, RZ ;  /* 0x000000251f210210 */ /* 0x000fe40007ffe0ff */
[----:B------:R-:W-:-:S02]  /*48e0*/  MOV R30, R32 ;  /* 0x00000020001e7202 */ /* 0x000fc40000000f00 */
[----:B------:R-:W-:-:S05]  /*48f0*/  MOV R31, R33 ;  /* 0x00000021001f7202 */ /* 0x000fca0000000f00 */
[----:B------:R-:W3:Y:S01]  /*4900*/  LDG.E R30, desc[UR16][R30.64] ;  /* 0x000000101e1e7981 */ /* 0x000ee2000c1e1900 */
[----:B------:R-:W-:-:S04]  /*4910*/  UIADD3 UR6, UP0, UPT, UR6, 0x8, URZ ;  /* 0x0000000806067890 */ /* 0x000fc8000ff1e0ff */
[----:B------:R-:W-:Y:S02]  /*4920*/  UIADD3.X UR7, UPT, UPT, URZ, UR7, URZ, UP0, !UPT ;  /* 0x00000007ff077290 */ /* 0x000fe400087fe4ff */
[----:B------:R-:W-:-:S04]  /*4930*/  UISETP.NE.U32.AND UP0, UPT, UR6, UR18, UPT ;  /* 0x000000120600728c */ /* 0x000fc8000bf05070 */
[----:B------:R-:W-:Y:S01]  /*4940*/  UISETP.NE.AND.EX UP0, UPT, UR7, UR11, UPT, UP0 ;  /* 0x0000000b0700728c */ /* 0x000fe2000bf05300 */
[----:B--2--5:R-:W-:-:S04]  /*4950*/  FFMA R33, R13, R40, R12 ;  /* 0x000000280d217223 */ /* 0x024fc8000000000c */
[----:B----4-:R-:W-:-:S04]  /*4960*/  FFMA R33, R13, R50, R33 ;  /* 0x000000320d217223 */ /* 0x010fc80000000021 */
[----:B------:R-:W-:-:S04]  /*4970*/  FFMA R33, R13, R36, R33 ;  /* 0x000000240d217223 */ /* 0x000fc80000000021 */
[----:B------:R-:W-:-:S04]  /*4980*/  FFMA R33, R13, R42, R33 ;  /* 0x0000002a0d217223 */ /* 0x000fc80000000021 */
[----:B---3--:R-:W-:-:S04]  /*4990*/  FFMA R33, R13, R34, R33 ;  /* 0x000000220d217223 */ /* 0x008fc80000000021 */
[----:B------:R-:W-:-:S04]  /*49a0*/  FFMA R33, R13, R48, R33 ;  /* 0x000000300d217223 */ /* 0x000fc80000000021 */
[----:B------:R-:W-:-:S04]  /*49b0*/  FFMA R33, R13, R52, R33 ;  /* 0x000000340d217223 */ /* 0x000fc80000000021 */
[----:B------:R-:W-:Y:S01]  /*49c0*/  FFMA R12, R13, R30, R33 ;  /* 0x0000001e0d0c7223 */ /* 0x000fe20000000021 */
[----:B------:R-:W-:Y:S06]  /*49d0*/  BRA.U UP0, `(.L_x_193) ;  /* 0xfffffff500747547 */ /* 0x000fec000b83ffff */
[----:B------:R-:W-:Y:S01]  /*49e0*/  MOV R40, UR18 ;  /* 0x0000001200287c02 */ /* 0x000fe20008000f00 */
[----:B------:R-:W0:Y:S06]  /*49f0*/  LDCU UR6, c[0x0][0x40c] ;  /* 0x00008180ff0677ac */ /* 0x000e2c0008000800 */
.L_x_190:
        /* <DEDUP_REMOVED lines=14> */
[----:B------:R-:W-:Y:S01]  /*4ae0*/  @P0 IMAD.MOV.U32 R49, RZ, RZ, RZ ;  /* 0x000000ffff310224 */ /* 0x000fe200078e00ff */
[----:B------:R-:W-:Y:S01]  /*4af0*/  @P0 MOV R51, RZ ;  /* 0x000000ff00330202 */ /* 0x000fe20000000f00 */
[----:B------:R-:W2:Y:S01]  /*4b00*/  LDCU.64 UR12, c[0x0][0x3c8] ;  /* 0x00007900ff0c77ac */ /* 0x000ea20008000a00 */
[----:B------:R-:W-:Y:S01]  /*4b10*/  BSSY.RECONVERGENT B0, `(.L_x_195) ;  /* 0x000004d000007945 */ /* 0x000fe20003800200 */
[----:B------:R-:W3:Y:S08]  /*4b20*/  @P0 LDC.64 R34, c[0x0][0x3b8] ;  /* 0x0000ee00ff220b82 */ /* 0x000ef00000000a00 */
[----:B------:R-:W4:Y:S08]  /*4b30*/  @P0 LDC.64 R30, c[0x0][0x3a8] ;  /* 0x0000ea00ff1e0b82 */ /* 0x000f300000000a00 */
[----:B------:R-:W5:Y:S01]  /*4b40*/  @P0 LDC.64 R32, c[0x0][0x3a8] ;  /* 0x0000ea00ff200b82 */ /* 0x000f620000000a00 */
[----:B-1----:R-:W-:-:S02]  /*4b50*/  @P0 IMAD R13, R47, R36, RZ ;  /* 0x000000242f0d0224 */ /* 0x002fc400078e02ff */
[----:B------:R-:W-:-:S04]  /*4b60*/  @P0 IMAD.WIDE.U32 R42, R46, R36, R42 ;  /* 0x000000242e2a0225 */ /* 0x000fc800078e002a */
[C---:B------:R-:W-:Y:S02]  /*4b70*/  @P0 IMAD R13, R46.reuse, R37, R13 ;  /* 0x000000252e0d0224 */ /* 0x040fe400078e020d */
[-C--:B---3--:R-:W-:Y:S01]  /*4b80*/  @P0 IMAD R48, R47, R34.reuse, RZ ;  /* 0x000000222f300224 */ /* 0x088fe200078e02ff */
[----:B------:R-:W1:Y:S01]  /*4b90*/  @P0 LDC.64 R36, c[0x0][0x3b8] ;  /* 0x0000ee00ff240b82 */ /* 0x000e620000000a00 */
[C---:B------:R-:W-:Y:S01]  /*4ba0*/  @P0 IMAD.WIDE.U32 R50, R46.reuse, R34, R50 ;  /* 0x000000222e320225 */ /* 0x040fe200078e0032 */
[----:B------:R-:W-:Y:S02]  /*4bb0*/  @P0 IADD3 R41, PT, PT, R13, R43, RZ ;  /* 0x0000002b0d290210 */ /* 0x000fe40007ffe0ff */
[----:B------:R-:W-:Y:S01]  /*4bc0*/  @P0 MOV R43, RZ ;  /* 0x000000ff002b0202 */ /* 0x000fe20000000f00 */
[----:B------:R-:W-:Y:S01]  /*4bd0*/  @P0 IMAD R13, R46, R35, R48 ;  /* 0x000000232e0d0224 */ /* 0x000fe200078e0230 */
[----:B------:R-:W-:Y:S01]  /*4be0*/  @P0 MOV R48, R44 ;  /* 0x0000002c00300202 */ /* 0x000fe20000000f00 */
[----:B----4-:R-:W-:-:S02]  /*4bf0*/  @P0 IMAD R35, R41, R30, RZ ;  /* 0x0000001e29230224 */ /* 0x010fc400078e02ff */
[----:B--2---:R-:W-:Y:S01]  /*4c00*/  IMAD.U32 R41, RZ, RZ, UR13 ;  /* 0x0000000dff297e24 */ /* 0x004fe2000f8e00ff */
[----:B------:R-:W-:Y:S01]  /*4c10*/  @P0 IADD3 R13, PT, PT, R13, R51, RZ ;  /* 0x000000330d0d0210 */ /* 0x000fe20007ffe0ff */
[----:B------:R-:W-:-:S04]  /*4c20*/  @P0 IMAD.WIDE.U32 R48, R42, R30, R48 ;  /* 0x0000001e2a300225 */ /* 0x000fc800078e0030 */
[----:B------:R-:W-:Y:S01]  /*4c30*/  @P0 IMAD R35, R42, R31, R35 ;  /* 0x0000001f2a230224 */ /* 0x000fe200078e0223 */
[----:B------:R-:W-:Y:S01]  /*4c40*/  @P0 MOV R42, R44 ;  /* 0x0000002c002a0202 */ /* 0x000fe20000000f00 */
[----:B------:R-:W2:Y:S01]  /*4c50*/  @P0 LDC.64 R30, c[0x0][0x380] ;  /* 0x0000e000ff1e0b82 */ /* 0x000ea20000000a00 */
[-C--:B-----5:R-:W-:Y:S02]  /*4c60*/  @P0 IMAD R13, R13, R32.reuse, RZ ;  /* 0x000000200d0d0224 */ /* 0x0a0fe400078e02ff */
[----:B------:R-:W-:Y:S01]  /*4c70*/  @P0 IMAD.MOV.U32 R51, RZ, RZ, RZ ;  /* 0x000000ffff330224 */ /* 0x000fe200078e00ff */
[----:B------:R-:W-:Y:S01]  /*4c80*/  @P0 IADD3 R35, PT, PT, R49, R35, RZ ;  /* 0x0000002331230210 */ /* 0x000fe20007ffe0ff */
[----:B------:R-:W-:-:S04]  /*4c90*/  @P0 IMAD.WIDE.U32 R42, R50, R32, R42 ;  /* 0x00000020322a0225 */ /* 0x000fc800078e002a */
[----:B------:R-:W-:Y:S01]  /*4ca0*/  @P0 IMAD R13, R50, R33, R13 ;  /* 0x00000021320d0224 */ /* 0x000fe200078e020d */
[----:B------:R-:W-:Y:S01]  /*4cb0*/  @P0 IADD3 R50, PT, PT, R40, 0x3, RZ ;  /* 0x0000000328320810 */ /* 0x000fe20007ffe0ff */
[----:B------:R-:W3:Y:S01]  /*4cc0*/  @P0 LDC.64 R32, c[0x0][0x3a8] ;  /* 0x0000ea00ff200b82 */ /* 0x000ee20000000a00 */
[-C--:B-1----:R-:W-:Y:S02]  /*4cd0*/  @P0 IMAD R34, R47, R36.reuse, RZ ;  /* 0x000000242f220224 */ /* 0x082fe400078e02ff */
[----:B------:R-:W-:Y:S01]  /*4ce0*/  @P0 IADD3 R13, PT, PT, R43, R13, RZ ;  /* 0x0000000d2b0d0210 */ /* 0x000fe20007ffe0ff */
[----:B------:R-:W-:-:S04]  /*4cf0*/  @P0 IMAD.WIDE.U32 R50, R46, R36, R50 ;  /* 0x000000242e320225 */ /* 0x000fc800078e0032 */
[----:B------:R-:W-:Y:S02]  /*4d00*/  @P0 IMAD R37, R46, R37, R34 ;  /* 0x000000252e250224 */ /* 0x000fe400078e0222 */
[----:B--2---:R-:W-:-:S03]  /*4d10*/  @P0 IMAD R36, R35, R30, RZ ;  /* 0x0000001e23240224 */ /* 0x004fc600078e02ff */
[----:B------:R-:W-:Y:S01]  /*4d20*/  @P0 IADD3 R37, PT, PT, R37, R51, RZ ;  /* 0x0000003325250210 */ /* 0x000fe20007ffe0ff */
[----:B------:R-:W1:Y:S01]  /*4d30*/  @P0 LDC.64 R34, c[0x0][0x380] ;  /* 0x0000e000ff220b82 */ /* 0x000e620000000a00 */
[C---:B------:R-:W-:Y:S01]  /*4d40*/  @P0 IMAD R31, R48.reuse, R31, R36 ;  /* 0x0000001f301f0224 */ /* 0x040fe200078e0224 */
[----:B------:R-:W-:Y:S01]  /*4d50*/  @P0 MOV R36, R44 ;  /* 0x0000002c00240202 */ /* 0x000fe20000000f00 */
[----:B------:R-:W-:-:S04]  /*4d60*/  @P0 IMAD.WIDE.U32 R48, R48, R30, R38 ;  /* 0x0000001e30300225 */ /* 0x000fc800078e0026 */
[-C--:B---3--:R-:W-:Y:S01]  /*4d70*/  @P0 IMAD R51, R37, R32.reuse, RZ ;  /* 0x0000002025330224 */ /* 0x088fe200078e02ff */
[----:B------:R-:W-:Y:S02]  /*4d80*/  @P0 MOV R37, RZ ;  /* 0x000000ff00250202 */ /* 0x000fe40000000f00 */
[----:B------:R-:W-:Y:S01]  /*4d90*/  @P0 IADD3 R41, PT, PT, R49, R31, RZ ;  /* 0x0000001f31290210 */ /* 0x000fe20007ffe0ff */
[C---:B------:R-:W-:Y:S01]  /*4da0*/  @P0 IMAD R51, R50.reuse, R33, R51 ;  /* 0x0000002132330224 */ /* 0x040fe200078e0233 */
[----:B------:R-:W2:Y:S01]  /*4db0*/  @P0 LDC.64 R30, c[0x0][0x380] ;  /* 0x0000e000ff1e0b82 */ /* 0x000ea20000000a00 */
[----:B------:R-:W-:Y:S01]  /*4dc0*/  @P0 IMAD.WIDE.U32 R36, R50, R32, R36 ;  /* 0x0000002032240225 */ /* 0x000fe200078e0024 */
[----:B------:R-:W-:Y:S02]  /*4dd0*/  MOV R50, UR12 ;  /* 0x0000000c00327c02 */ /* 0x000fe40008000f00 */
[----:B------:R-:W-:Y:S01]  /*4de0*/  @P0 MOV R50, R48 ;  /* 0x0000003000320202 */ /* 0x000fe20000000f00 */
[----:B------:R-:W-:Y:S01]  /*4df0*/  IMAD.U32 R49, RZ, RZ, UR13 ;  /* 0x0000000dff317e24 */ /* 0x000fe2000f8e00ff */
[----:B------:R-:W-:Y:S01]  /*4e00*/  MOV R48, UR12 ;  /* 0x0000000c00307c02 */ /* 0x000fe20008000f00 */
[----:B------:R-:W-:Y:S01]  /*4e10*/  @P0 IMAD.IADD R51, R37, 0x1, R51 ;  /* 0x0000000125330824 */ /* 0x000fe200078e0233 */
[----:B------:R-:W3:Y:S01]  /*4e20*/  LDC.64 R32, c[0x0][0x418] ;  /* 0x00010600ff207b82 */ /* 0x000ee20000000a00 */
[----:B-1----:R-:W-:-:S04]  /*4e30*/  @P0 IMAD R13, R13, R34, RZ ;  /* 0x000000220d0d0224 */ /* 0x002fc800078e02ff */
[C---:B------:R-:W-:Y:S02]  /*4e40*/  @P0 IMAD R13, R42.reuse, R35, R13 ;  /* 0x000000232a0d0224 */ /* 0x040fe400078e020d */
[----:B------:R-:W-:-:S05]  /*4e50*/  @P0 IMAD.WIDE.U32 R34, R42, R34, R38 ;  /* 0x000000222a220225 */ /* 0x000fca00078e0026 */
[----:B------:R-:W-:Y:S02]  /*4e60*/  @P0 IADD3 R49, PT, PT, R35, R13, RZ ;  /* 0x0000000d23310210 */ /* 0x000fe40007ffe0ff */
[----:B------:R-:W-:Y:S02]  /*4e70*/  @P0 MOV R48, R34 ;  /* 0x0000002200300202 */ /* 0x000fe40000000f00 */
[----:B------:R-:W-:Y:S02]  /*4e80*/  MOV R34, UR12 ;  /* 0x0000000c00227c02 */ /* 0x000fe40008000f00 */
[----:B------:R-:W-:Y:S01]  /*4e90*/  MOV R35, UR13 ;  /* 0x0000000d00237c02 */ /* 0x000fe20008000f00 */
[----:B--2---:R-:W-:Y:S06]  /*4ea0*/  @!P0 BRA `(.L_x_196) ;  /* 0x00000000004c8947 */ /* 0x004fec0003800000 */
[----:B------:R-:W1:Y:S01]  /*4eb0*/  LDCU.64 UR14, c[0x0][0x3b8] ;  /* 0x00007700ff0e77ac */ /* 0x000e620008000a00 */
[----:B0-----:R-:W-:Y:S02]  /*4ec0*/  MOV R35, UR6 ;  /* 0x0000000600237c02 */ /* 0x001fe40008000f00 */
[----:B------:R-:W-:Y:S01]  /*4ed0*/  MOV R34, R40 ;  /* 0x0000002800227202 */ /* 0x000fe20000000f00 */
[----:B------:R-:W0:Y:S01]  /*4ee0*/  LDCU.64 UR20, c[0x0][0x3a8] ;  /* 0x00007500ff1477ac */ /* 0x000e220008000a00 */
[----:B-1----:R-:W-:-:S03]  /*4ef0*/  IMAD R13, R47, UR14, RZ ;  /* 0x0000000e2f0d7c24 */ /* 0x002fc6000f8e02ff */
[----:B------:R-:W-:-:S04]  /*4f00*/  IMAD.WIDE.U32 R42, R46, UR14, R34 ;  /* 0x0000000e2e2a7c25 */ /* 0x000fc8000f8e0022 */
[----:B------:R-:W-:Y:S02]  /*4f10*/  HFMA2 R35, -RZ, RZ, 0, 0 ;  /* 0x00000000ff237431 */ /* 0x000fe400000001ff */
[----:B------:R-:W-:Y:S01]  /*4f20*/  IMAD R13, R46, UR15, R13 ;  /* 0x0000000f2e0d7c24 */ /* 0x000fe2000f8e020d */
[----:B------:R-:W1:Y:S01]  /*4f30*/  LDCU.64 UR14, c[0x0][0x380] ;  /* 0x00007000ff0e77ac */ /* 0x000e620008000a00 */
[----:B------:R-:W-:-:S03]  /*4f40*/  IMAD.MOV.U32 R34, RZ, RZ, R44 ;  /* 0x000000ffff227224 */ /* 0x000fc600078e002c */
[----:B------:R-:W-:Y:S01]  /*4f50*/  IADD3 R13, PT, PT, R13, R43, RZ ;  /* 0x0000002b0d0d7210 */ /* 0x000fe20007ffe0ff */
[----:B0-----:R-:W-:-:S04]  /*4f60*/  IMAD.WIDE.U32 R34, R42, UR20, R34 ;  /* 0x000000142a227c25 */ /* 0x001fc8000f8e0022 */
[----:B------:R-:W-:-:S04]  /*4f70*/  IMAD R13, R13, UR20, RZ ;  /* 0x000000140d0d7c24 */ /* 0x000fc8000f8e02ff */
[----:B------:R-:W-:-:S05]  /*4f80*/  IMAD R13, R42, UR21, R13 ;  /* 0x000000152a0d7c24 */ /* 0x000fca000f8e020d */
[----:B------:R-:W-:-:S05]  /*4f90*/  IADD3 R13, PT, PT, R35, R13, RZ ;  /* 0x0000000d230d7210 */ /* 0x000fca0007ffe0ff */
[----:B-1----:R-:W-:-:S04]  /*4fa0*/  IMAD R13, R13, UR14, RZ ;  /* 0x0000000e0d0d7c24 */ /* 0x002fc8000f8e02ff */
[C---:B------:R-:W-:Y:S02]  /*4fb0*/  IMAD R13, R34.reuse, UR15, R13 ;  /* 0x0000000f220d7c24 */ /* 0x040fe4000f8e020d */
[----:B------:R-:W-:-:S05]  /*4fc0*/  IMAD.WIDE.U32 R34, R34, UR14, R38 ;  /* 0x0000000e22227c25 */ /* 0x000fca000f8e0026 */
[----:B------:R-:W-:-:S07]  /*4fd0*/  IADD3 R35, PT, PT, R35, R13, RZ ;  /* 0x0000000d23237210 */ /* 0x000fce0007ffe0ff */
.L_x_196:
[----:B0-----:R-:W-:Y:S05]  /*4fe0*/  BSYNC.RECONVERGENT B0 ;  /* 0x0000000000007941 */ /* 0x001fea0003800200 */
.L_x_195:
[-C--:B------:R-:W-:Y:S01]  /*4ff0*/  @P0 IMAD R51, R51, R30.reuse, RZ ;  /* 0x0000001e33330224 */ /* 0x080fe200078e02ff */
[----:B------:R-:W2:Y:S03]  /*5000*/  LDG.E R35, desc[UR16][R34.64] ;  /* 0x0000001022237981 */ /* 0x000ea6000c1e1900 */
[C---:B------:R-:W-:Y:S01]  /*5010*/  @P0 IMAD R37, R36.reuse, R31, R51 ;  /* 0x0000001f24250224 */ /* 0x040fe200078e0233 */
[----:B------:R-:W-:Y:S01]  /*5020*/  MOV R51, R41 ;  /* 0x0000002900337202 */ /* 0x000fe20000000f00 */
[----:B---3--:R-:W2:Y:S01]  /*5030*/  LDG.E R32, desc[UR16][R32.64] ;  /* 0x0000001020207981 */ /* 0x008ea2000c1e1900 */
[----:B------:R-:W-:Y:S01]  /*5040*/  @P0 IMAD.WIDE.U32 R42, R36, R30, R38 ;  /* 0x0000001e242a0225 */ /* 0x000fe200078e0026 */
[----:B------:R-:W-:Y:S02]  /*5050*/  MOV R30, UR12 ;  /* 0x0000000c001e7c02 */ /* 0x000fe40008000f00 */
[----:B------:R-:W3:Y:S01]  /*5060*/  LDG.E R49, desc[UR16][R48.64] ;  /* 0x0000001030317981 */ /* 0x000ee2000c1e1900 */
[----:B------:R-:W-:Y:S01]  /*5070*/  IMAD.U32 R31, RZ, RZ, UR13 ;  /* 0x0000000dff1f7e24 */ /* 0x000fe2000f8e00ff */
[----:B------:R-:W-:-:S02]  /*5080*/  @P0 IADD3 R31, PT, PT, R43, R37, RZ ;  /* 0x000000252b1f0210 */ /* 0x000fc40007ffe0ff */
[----:B------:R-:W4:Y:S01]  /*5090*/  LDG.E R51, desc[UR16][R50.64] ;  /* 0x0000001032337981 */ /* 0x000f22000c1e1900 */
[----:B------:R-:W-:-:S05]  /*50a0*/  @P0 MOV R30, R42 ;  /* 0x0000002a001e0202 */ /* 0x000fca0000000f00 */
[----:B------:R-:W5:Y:S01]  /*50b0*/  LDG.E R31, desc[UR16][R30.64] ;  /* 0x000000101e1f7981 */ /* 0x000f62000c1e1900 */
[----:B------:R-:W-:Y:S01]  /*50c0*/  IADD3 R40, PT, PT, R40, 0x4, RZ ;  /* 0x0000000428287810 */ /* 0x000fe20007ffe0ff */
[----:B------:R-:W-:Y:S01]  /*50d0*/  UMOV UR6, URZ ;  /* 0x000000ff00067c82 */ /* 0x000fe20008000000 */
[----:B--2---:R-:W-:-:S04]  /*50e0*/  FFMA R35, R35, R32, R12 ;  /* 0x0000002023237223 */ /* 0x004fc8000000000c */
[----:B----4-:R-:W-:-:S04]  /*50f0*/  FFMA R12, R32, R51, R35 ;  /* 0x00000033200c7223 */ /* 0x010fc80000000023 */
[----:B---3--:R-:W-:-:S04]  /*5100*/  FFMA R12, R32, R49, R12 ;  /* 0x00000031200c7223 */ /* 0x008fc8000000000c */
[----:B-----5:R-:W-:-:S07]  /*5110*/  FFMA R12, R32, R31, R12 ;  /* 0x0000001f200c7223 */ /* 0x020fce000000000c */
.L_x_194:
        /* <DEDUP_REMOVED lines=10> */
[----:B------:R-:W-:Y:S01]  /*51c0*/  @P0 MOV R35, RZ ;  /* 0x000000ff00230202 */ /* 0x000fe20000000f00 */
[----:B------:R-:W-:Y:S01]  /*51d0*/  @P0 VIADD R34, R40, 0x1 ;  /* 0x0000000128220836 */ /* 0x000fe20000000000 */
[----:B------:R-:W-:Y:S01]  /*51e0*/  @P0 MOV R36, R44 ;  /* 0x0000002c00240202 */ /* 0x000fe20000000f00 */
        /* <DEDUP_REMOVED lines=12> */
[----:B------:R-:W3:Y:S02]  /*52b0*/  LDC.64 R34, c[0x0][0x418] ;  /* 0x00010600ff227b82 */ /* 0x000ee40000000a00 */
[----:B------:R-:W-:-:S04]  /*52c0*/  @P0 IMAD.IADD R13, R37, 0x1, R13 ;  /* 0x00000001250d0824 */ /* 0x000fc800078e020d */
[-C--:B-1----:R-:W-:Y:S02]  /*52d0*/  @P0 IMAD R13, R13, R32.reuse, RZ ;  /* 0x000000200d0d0224 */ /* 0x082fe400078e02ff */
[----:B------:R-:W-:-:S04]  /*52e0*/  @P0 IMAD.WIDE.U32 R30, R36, R32, R38 ;  /* 0x00000020241e0225 */ /* 0x000fc800078e0026 */
[----:B------:R-:W-:Y:S01]  /*52f0*/  @P0 IMAD R33, R36, R33, R13 ;  /* 0x0000002124210224 */ /* 0x000fe200078e020d */
[----:B--2---:R-:W-:Y:S02]  /*5300*/  MOV R36, UR12 ;  /* 0x0000000c00247c02 */ /* 0x004fe40008000f00 */
[----:B------:R-:W-:Y:S02]  /*5310*/  MOV R13, UR13 ;  /* 0x0000000d000d7c02 */ /* 0x000fe40008000f00 */
[----:B------:R-:W-:Y:S01]  /*5320*/  @P0 MOV R36, R30 ;  /* 0x0000001e00240202 */ /* 0x000fe20000000f00 */
[----:B------:R-:W-:Y:S01]  /*5330*/  IMAD.U32 R30, RZ, RZ, UR12 ;  /* 0x0000000cff1e7e24 */ /* 0x000fe2000f8e00ff */
[----:B------:R-:W-:Y:S02]  /*5340*/  @P0 IADD3 R13, PT, PT, R31, R33, RZ ;  /* 0x000000211f0d0210 */ /* 0x000fe40007ffe0ff */
[----:B------:R-:W-:Y:S01]  /*5350*/  MOV R31, UR13 ;  /* 0x0000000d001f7c02 */ /* 0x000fe20008000f00 */
[----:B---3--:R-:W-:Y:S06]  /*5360*/  @!P0 BRA `(.L_x_199) ;  /* 0x0000000000488947 */ /* 0x008fec0003800000 */
[----:B------:R-:W1:Y:S01]  /*5370*/  LDCU.64 UR14, c[0x0][0x3b8] ;  /* 0x00007700ff0e77ac */ /* 0x000e620008000a00 */
[----:B0-----:R-:W-:Y:S02]  /*5380*/  MOV R41, UR6 ;  /* 0x0000000600297c02 */ /* 0x001fe40008000f00 */
        /* <DEDUP_REMOVED lines=8> */
[----:B------:R-:W-:Y:S02]  /*5410*/  IMAD.MOV.U32 R33, RZ, RZ, RZ ;  /* 0x000000ffff217224 */ /* 0x000fe400078e00ff */
[C---:B------:R-:W-:Y:S02]  /*5420*/  IMAD R31, R30.reuse, UR21, R31 ;  /* 0x000000151e1f7c24 */ /* 0x040fe4000f8e021f */
[----:B------:R-:W-:-:S05]  /*5430*/  IMAD.WIDE.U32 R32, R30, UR20, R32 ;  /* 0x000000141e207c25 */ /* 0x000fca000f8e0020 */
[----:B------:R-:W-:-:S05]  /*5440*/  IADD3 R31, PT, PT, R33, R31, RZ ;  /* 0x0000001f211f7210 */ /* 0x000fca0007ffe0ff */
[----:B-1----:R-:W-:Y:S02]  /*5450*/  IMAD R33, R31, UR14, RZ ;  /* 0x0000000e1f217c24 */ /* 0x002fe4000f8e02ff */
[----:B------:R-:W-:-:S04]  /*5460*/  IMAD.WIDE.U32 R30, R32, UR14, R38 ;  /* 0x0000000e201e7c25 */ /* 0x000fc8000f8e0026 */
[----:B------:R-:W-:-:S05]  /*5470*/  IMAD R33, R32, UR15, R33 ;  /* 0x0000000f20217c24 */ /* 0x000fca000f8e0221 */
[----:B------:R-:W-:-:S07]  /*5480*/  IADD3 R31, PT, PT, R31, R33, RZ ;  /* 0x000000211f1f7210 */ /* 0x000fce0007ffe0ff */
.L_x_199:
[----:B0-----:R-:W-:Y:S05]  /*5490*/  BSYNC.RECONVERGENT B0 ;  /* 0x0000000000007941 */ /* 0x001fea0003800200 */
.L_x_198:
[----:B------:R-:W-:Y:S01]  /*54a0*/  MOV R37, R13 ;  /* 0x0000000d00257202 */ /* 0x000fe20000000f00 */
[----:B------:R-:W2:Y:S04]  /*54b0*/  LDG.E R31, desc[UR16][R30.64] ;  /* 0x000000101e1f7981 */ /* 0x000ea8000c1e1900 */
[----:B------:R-:W2:Y:S04]  /*54c0*/  LDG.E R35, desc[UR16][R34.64] ;  /* 0x0000001022237981 */ /* 0x000ea8000c1e1900 */
[----:B------:R-:W3:Y:S01]  /*54d0*/  LDG.E R36, desc[UR16][R36.64] ;  /* 0x0000001024247981 */ /* 0x000ee2000c1e1900 */
[----:B------:R-:W-:Y:S01]  /*54e0*/  IADD3 R40, PT, PT, R40, 0x2, RZ ;  /* 0x0000000228287810 */ /* 0x000fe20007ffe0ff */
[----:B------:R-:W-:Y:S01]  /*54f0*/  UMOV UR6, URZ ;  /* 0x000000ff00067c82 */ /* 0x000fe20008000000 */
[----:B--2---:R-:W-:-:S04]  /*5500*/  FFMA R13, R35, R31, R12 ;  /* 0x0000001f230d7223 */ /* 0x004fc8000000000c */
[----:B---3--:R-:W-:-:S07]  /*5510*/  FFMA R12, R35, R36, R13 ;  /* 0x00000024230c7223 */ /* 0x008fce000000000d */
.L_x_197:
        /* <DEDUP_REMOVED lines=8> */
[----:B--2---:R-:W-:Y:S01]  /*55a0*/  IMAD.U32 R30, RZ, RZ, UR8 ;  /* 0x00000008ff1e7e24 */ /* 0x004fe2000f8e00ff */
        /* <DEDUP_REMOVED lines=10> */
[----:B------:R-:W-:Y:S01]  /*5650*/  IADD3 R31, PT, PT, R33, R31, RZ ;  /* 0x0000001f211f7210 */ /* 0x000fe20007ffe0ff */
[----:B------:R-:W-:-:S04]  /*5660*/  IMAD.MOV.U32 R33, RZ, RZ, RZ ;  /* 0x000000ffff217224 */ /* 0x000fc800078e00ff */
[----:B0-----:R-:W-:Y:S02]  /*5670*/  IMAD R31, R31, UR12, RZ ;  /* 0x0000000c1f1f7c24 */ /* 0x001fe4000f8e02ff */
[----:B------:R-:W-:-:S04]  /*5680*/  IMAD.WIDE.U32 R32, R30, UR12, R32 ;  /* 0x0000000c1e207c25 */ /* 0x000fc8000f8e0020 */
[----:B------:R-:W-:Y:S02]  /*5690*/  IMAD R31, R30, UR13, R31 ;  /* 0x0000000d1e1f7c24 */ /* 0x000fe4000f8e021f */
[----:B-1----:R-:W-:-:S03]  /*56a0*/  IMAD.WIDE.U32 R38, R32, UR8, R38 ;  /* 0x0000000820267c25 */ /* 0x002fc6000f8e0026 */
[----:B------:R-:W-:-:S05]  /*56b0*/  IADD3 R30, PT, PT, R33, R31, RZ ;  /* 0x0000001f211e7210 */ /* 0x000fca0007ffe0ff */
[----:B------:R-:W-:Y:S01]  /*56c0*/  IMAD R31, R30, UR8, RZ ;  /* 0x000000081e1f7c24 */ /* 0x000fe2000f8e02ff */
[----:B------:R-:W-:-:S03]  /*56d0*/  MOV R30, R38 ;  /* 0x00000026001e7202 */ /* 0x000fc60000000f00 */
[----:B------:R-:W-:-:S05]  /*56e0*/  IMAD R31, R32, UR9, R31 ;  /* 0x00000009201f7c24 */ /* 0x000fca000f8e021f */
[----:B------:R-:W-:-:S07]  /*56f0*/  IADD3 R31, PT, PT, R39, R31, RZ ;  /* 0x0000001f271f7210 */ /* 0x000fce0007ffe0ff */
.L_x_201:
[----:B0-----:R-:W-:Y:S05]  /*5700*/  BSYNC.RECONVERGENT B0 ;  /* 0x0000000000007941 */ /* 0x001fea0003800200 */
.L_x_200:
[----:B------:R-:W2:Y:S02]  /*5710*/  LDG.E R30, desc[UR16][R30.64] ;  /* 0x000000101e1e7981 */ /* 0x000ea4000c1e1900 */
[----:B--2--5:R-:W-:-:S07]  /*5720*/  FFMA R12, R13, R30, R12 ;  /* 0x0000001e0d0c7223 */ /* 0x024fce000000000c */
.L_x_184:
[----:B0-----:R-:W0:Y:S01]  /*5730*/  LDCU.64 UR6, c[0x0][0x458] ;  /* 0x00008b00ff0677ac */ /* 0x001e220008000a00 */
[----:B------:R-:W-:Y:S01]  /*5740*/  MOV R30, R4 ;  /* 0x00000004001e7202 */ /* 0x000fe20000000f00 */
[----:B------:R-:W-:Y:S02]  /*5750*/  IMAD.MOV.U32 R31, RZ, RZ, R3 ;  /* 0x000000ffff1f7224 */ /* 0x000fe400078e0003 */
[----:B------:R-:W-:Y:S01]  /*5760*/  HFMA2 R33, -RZ, RZ, 0, 0 ;  /* 0x00000000ff217431 */ /* 0x000fe200000001ff */
[----:B------:R-:W1:Y:S01]  /*5770*/  LDCU.64 UR12, c[0x0][0x448] ;  /* 0x00008900ff0c77ac */ /* 0x000e620008000a00 */
[----:B------:R-:W-:Y:S02]  /*5780*/  MOV R32, R44 ;  /* 0x0000002c00207202 */ /* 0x000fe40000000f00 */
[----:B------:R-:W-:Y:S01]  /*5790*/  LEA R35, R0, UR5, 0x2 ;  /* 0x0000000500237c11 */ /* 0x000fe2000f8e10ff */
[----:B------:R-:W2:Y:S01]  /*57a0*/  LDCU.64 UR14, c[0x0][0x420] ;  /* 0x00008400ff0e77ac */ /* 0x000ea20008000a00 */
[----:B------:R-:W3:Y:S01]  /*57b0*/  LDCU.64 UR8, c[0x0][0x450] ;  /* 0x00008a00ff0877ac */ /* 0x000ee20008000a00 */
[----:B------:R-:W-:Y:S01]  /*57c0*/  UIADD3 UR5, UPT, UPT, UR5, 0x1, URZ ;  /* 0x0000000105057890 */ /* 0x000fe2000fffe0ff */
[----:B0-----:R-:W-:-:S02]  /*57d0*/  IMAD R13, R47, UR6, RZ ;  /* 0x000000062f0d7c24 */ /* 0x001fc4000f8e02ff */
[----:B------:R-:W-:-:S04]  /*57e0*/  IMAD.WIDE.U32 R30, R46, UR6, R30 ;  /* 0x000000062e1e7c25 */ /* 0x000fc8000f8e001e */
        /* <DEDUP_REMOVED lines=11> */
[----:B------:R-:W-:-:S02]  /*58a0*/  ISETP.GE.U32.AND.EX P1, PT, RZ, UR7, PT, P0 ;  /* 0x00000007ff007c0c */ /* 0x000fc4000bf26100 */
[C---:B---3--:R-:W-:Y:S01]  /*58b0*/  ISETP.GE.U32.AND P0, PT, R35.reuse, UR8, PT ;  /* 0x0000000823007c0c */ /* 0x048fe2000bf06070 */
[----:B------:R-:W-:Y:S01]  /*58c0*/  IMAD R33, R32, UR15, R13 ;  /* 0x0000000f20217c24 */ /* 0x000fe2000f8e020d */
[----:B------:R-:W-:Y:S02]  /*58d0*/  LEA R13, P2, R35, R14, 0x2 ;  /* 0x0000000e230d7211 */ /* 0x000fe400078410ff */
[----:B------:R-:W-:Y:S01]  /*58e0*/  ISETP.GE.U32.AND.EX P0, PT, RZ, UR9, PT, P0 ;  /* 0x00000009ff007c0c */ /* 0x000fe2000bf06100 */
[----:B------:R-:W-:-:S05]  /*58f0*/  IMAD.IADD R32, R15, 0x1, R33 ;  /* 0x000000010f207824 */ /* 0x000fca00078e0221 */
        /* <DEDUP_REMOVED lines=9> */
.L_x_177:
[----:B------:R-:W-:-:S04]  /*5990*/  UIADD3 UR4, UPT, UPT, UR4, 0x1, URZ ;  /* 0x0000000104047890 */ /* 0x000fc8000fffe0ff */
[----:B------:R-:W-:-:S09]  /*59a0*/  UISETP.NE.AND UP0, UPT, UR4, UR6, UPT ;  /* 0x000000060400728c */ /* 0x000fd2000bf05270 */
[----:B------:R-:W-:Y:S05]  /*59b0*/  BRA.U UP0, `(.L_x_203) ;  /* 0xffffffb500307547 */ /* 0x000fea000b83ffff */
[----:B------:R-:W-:Y:S05]  /*59c0*/  EXIT ;  /* 0x000000000000794d */ /* 0x000fea0003800000 */
        .weak           $__internal_11_$__cuda_sm20_div_u64
        .type           $__internal_11_$__cuda_sm20_div_u64,@function
        .size           $__internal_11_$__cuda_sm20_div_u64,(.L_x_405 - $__internal_11_$__cuda_sm20_div_u64)
$__internal_11_$__cuda_sm20_div_u64:
[----:B------:R-:W0:Y:S01]  /*59d0*/  LDCU.64 UR4, c[0x0][0x410] ;  /* 0x00008200ff0477ac */ /* 0x000e220008000a00 */
[----:B------:R-:W1:Y:S01]  /*59e0*/  LDC.64 R6, c[0x0][0x410] ;  /* 0x00010400ff067b82 */ /* 0x000e620000000a00 */
[----:B0-----:R-:W0:Y:S08]  /*59f0*/  I2F.U64.RP R3, UR4 ;  /* 0x0000000400037d12 */ /* 0x001e300008309000 */
[----:B0-----:R-:W0:Y:S02]  /*5a00*/  MUFU.RCP R3, R3 ;  /* 0x0000000300037308 */ /* 0x001e240000001000 */
[----:B0-----:R-:W-:-:S06]  /*5a10*/  IADD3 R10, PT, PT, R3, 0x1ffffffe, RZ ;  /* 0x1ffffffe030a7810 */ /* 0x001fcc0007ffe0ff */
[----:B------:R-:W1:Y:S02]  /*5a20*/  F2I.U64.TRUNC R10, R10 ;  /* 0x0000000a000a7311 */ /* 0x000e64000020d800 */
[----:B-1----:R-:W-:-:S04]  /*5a30*/  IMAD.WIDE.U32 R12, R10, R6, RZ ;  /* 0x000000060a0c7225 */ /* 0x002fc800078e00ff */
[C---:B------:R-:W-:Y:S01]  /*5a40*/  IMAD R9, R10.reuse, R7, R13 ;  /* 0x000000070a097224 */ /* 0x040fe200078e020d */
[----:B------:R-:W-:Y:S02]  /*5a50*/  IADD3 R15, P0, PT, RZ, -R12, RZ ;  /* 0x8000000cff0f7210 */ /* 0x000fe40007f1e0ff */
[----:B------:R-:W-:Y:S01]  /*5a60*/  MOV R13, R10 ;  /* 0x0000000a000d7202 */ /* 0x000fe20000000f00 */
[----:B------:R-:W-:Y:S02]  /*5a70*/  IMAD R9, R11, R6, R9 ;  /* 0x000000060b097224 */ /* 0x000fe400078e0209 */
[----:B------:R-:W-:-:S03]  /*5a80*/  IMAD.HI.U32 R12, R10, R15, RZ ;  /* 0x0000000f0a0c7227 */ /* 0x000fc600078e00ff */
[----:B------:R-:W-:-:S05]  /*5a90*/  IADD3.X R9, PT, PT, RZ, ~R9, RZ, P0, !PT ;  /* 0x80000009ff097210 */ /* 0x000fca00007fe4ff */
        /* <DEDUP_REMOVED lines=16> */
[----:B------:R-:W-:Y:S02]  /*5ba0*/  HFMA2 R11, -RZ, RZ, 0, 0 ;  /* 0x00000000ff0b7431 */ /* 0x000fe400000001ff */
        /* <DEDUP_REMOVED lines=26> */
[----:B------:R-:W-:Y:S02]  /*5d50*/  IADD3 R46, P2, PT, R9, 0x1, RZ ;  /* 0x00000001092e7810 */ /* 0x000fe40007f5e0ff */
[----:B------:R-:W-:Y:S02]  /*5d60*/  ISETP.GE.U32.AND.EX P0, PT, R14, R7, PT, P0 ;  /* 0x000000070e00720c */ /* 0x000fe40003f06100 */
[----:B------:R-:W-:Y:S02]  /*5d70*/  ISETP.NE.U32.AND P1, PT, R6, RZ, PT ;  /* 0x000000ff0600720c */ /* 0x000fe40003f25070 */
[----:B------:R-:W-:Y:S02]  /*5d80*/  IADD3.X R47, PT, PT, RZ, R10, RZ, P2, !PT ;  /* 0x0000000aff2f7210 */ /* 0x000fe400017fe4ff */
[----:B------:R-:W-:-:S02]  /*5d90*/  SEL R46, R46, R9, P0 ;  /* 0x000000092e2e7207 */ /* 0x000fc40000000000 */
[----:B------:R-:W-:Y:S02]  /*5da0*/  MOV R9, 0x0 ;  /* 0x0000000000097802 */ /* 0x000fe40000000f00 */
[----:B------:R-:W-:Y:S02]  /*5db0*/  ISETP.NE.AND.EX P1, PT, R7, RZ, PT, P1 ;  /* 0x000000ff0700720c */ /* 0x000fe40003f25310 */
[----:B------:R-:W-:Y:S02]  /*5dc0*/  SEL R47, R47, R10, P0 ;  /* 0x0000000a2f2f7207 */ /* 0x000fe40000000000 */
[----:B------:R-:W-:Y:S02]  /*5dd0*/  SEL R46, R46, 0xffffffff, P1 ;  /* 0xffffffff2e2e7807 */ /* 0x000fe40000800000 */
[----:B------:R-:W-:Y:S01]  /*5de0*/  SEL R47, R47, 0xffffffff, P1 ;  /* 0xffffffff2f2f7807 */ /* 0x000fe20000800000 */
[----:B------:R-:W-:Y:S06]  /*5df0*/  RET.REL.NODEC R8 `(_Z20wts_input_mul_filter6TensorS_S_) ;  /* 0xffffffa008807950 */ /* 0x000fec0003c3ffff */
.L_x_204:
        /* <DEDUP_REMOVED lines=16> */
.L_x_405:


//--------------------- .text._Z20conv_relu_derivative6TensorS_ --------------------------
	.section	.text._Z20conv_relu_derivative6TensorS_,"ax",@progbits
	.align	128
        .global         _Z20conv_relu_derivative6TensorS_
        .type           _Z20conv_relu_derivative6TensorS_,@function
        .size           _Z20conv_relu_derivative6TensorS_,(.L_x_406 - _Z20conv_relu_derivative6TensorS_)
        .other          _Z20conv_relu_derivative6TensorS_,@"STO_CUDA_ENTRY STV_DEFAULT"
_Z20conv_relu_derivative6TensorS_:
.text._Z20conv_relu_derivative6TensorS_:
[----:B------:R-:W-:Y:S01]  /*0000*/  LDC R1, c[0x0][0x37c] ;  /* 0x0000df00ff017b82 */ /* 0x000fe20000000800 */
[----:B------:R-:W0:Y:S01]  /*0010*/  S2R R3, SR_TID.Z ;  /* 0x0000000000037919 */ /* 0x000e220000002300 */
[----:B------:R-:W1:Y:S06]  /*0020*/  LDCU UR9, c[0x0][0x3bc] ;  /* 0x00007780ff0977ac */ /* 0x000e6c0008000800 */
[----:B------:R-:W0:Y:S01]  /*0030*/  S2UR UR6, SR_CTAID.Z ;  /* 0x00000000000679c3 */ /* 0x000e220000002700 */
[----:B------:R-:W2:Y:S07]  /*0040*/  LDCU.64 UR4, c[0x0][0x358] ;  /* 0x00006b00ff0477ac */ /* 0x000eae0008000a00 */
[----:B------:R-:W0:Y:S01]  /*0050*/  LDC R2, c[0x0][0x368] ;  /* 0x0000da00ff027b82 */ /* 0x000e220000000800 */
[----:B-1----:R-:W-:Y:S01]  /*0060*/  UISETP.NE.U32.AND UP0, UPT, UR9, URZ, UPT ;  /* 0x000000ff0900728c */ /* 0x002fe2000bf05070 */
[----:B0-----:R-:W-:-:S08]  /*0070*/  IMAD R2, R2, UR6, R3 ;  /* 0x0000000602027c24 */ /* 0x001fd0000f8e0203 */
[----:B--2---:R-:W-:Y:S05]  /*0080*/  BRA.U UP0, `(.L_x_205) ;  /* 0x0000000100607547 */ /* 0x004fea000b800000 */
[----:B------:R-:W0:Y:S01]  /*0090*/  LDCU UR8, c[0x0][0x3b8] ;  /* 0x00007700ff0877ac */ /* 0x000e220008000800 */
[----:B------:R-:W-:Y:S02]  /*00a0*/  IMAD.MOV.U32 R13, RZ, RZ, RZ ;  /* 0x000000ffff0d7224 */ /* 0x000fe400078e00ff */
[----:B------:R-:W-:Y:S01]  /*00b0*/  IMAD.MOV.U32 R9, RZ, RZ, RZ ;  /* 0x000000ffff097224 */ /* 0x000fe200078e00ff */
[----:B0-----:R-:W0:Y:S01]  /*00c0*/  I2F.U32.RP R0, UR8 ;  /* 0x0000000800007d06 */ /* 0x001e220008209000 */
[----:B------:R-:W-:-:S07]  /*00d0*/  ISETP.NE.U32.AND P2, PT, RZ, UR8, PT ;  /* 0x00000008ff007c0c */ /* 0x000fce000bf45070 */
[----:B0-----:R-:W0:Y:S02]  /*00e0*/  MUFU.RCP R0, R0 ;  /* 0x0000000000007308 */ /* 0x001e240000001000 */
[----:B0-----:R-:W-:-:S06]  /*00f0*/  VIADD R4, R0, 0xffffffe ;  /* 0x0ffffffe00047836 */ /* 0x001fcc0000000000 */
[----:B------:R0:W1:Y:S02]  /*0100*/  F2I.FTZ.U32.TRUNC.NTZ R5, R4 ;  /* 0x0000000400057305 */ /* 0x000064000021f000 */
[----:B0-----:R-:W-:Y:S02]  /*0110*/  IMAD.MOV.U32 R4, RZ, RZ, RZ ;  /* 0x000000ffff047224 */ /* 0x001fe400078e00ff */
[----:B-1----:R-:W-:-:S04]  /*0120*/  IMAD R3, R5, UR8, RZ ;  /* 0x0000000805037c24 */ /* 0x002fc8000f8e02ff */
[----:B------:R-:W-:-:S04]  /*0130*/  IMAD.MOV R3, RZ, RZ, -R3 ;  /* 0x000000ffff037224 */ /* 0x000fc800078e0a03 */
        /* <DEDUP_REMOVED lines=11> */
[----:B------:R-:W-:Y:S01]  /*01f0*/  IMAD R12, R3, UR8, R2 ;  /* 0x00000008030c7c24 */ /* 0x000fe2000f8e0202 */
[----:B------:R-:W-:Y:S06]  /*0200*/  BRA `(.L_x_206) ;  /* 0x00000000002c7947 */ /* 0x000fec0003800000 */
.L_x_205:
[----:B------:R-:W-:-:S07]  /*0210*/  MOV R0, 0x230 ;  /* 0x0000023000007802 */ /* 0x000fce0000000f00 */
[----:B------:R-:W-:Y:S05]  /*0220*/  CALL.REL.NOINC `($__internal_12_$__cuda_sm20_div_u64) ;  /* 0x0000000800447944 */ /* 0x000fea0003c00000 */
        /* <DEDUP_REMOVED lines=8> */
[----:B------:R-:W-:-:S07]  /*02b0*/  IMAD.IADD R13, R3, 0x1, R13 ;  /* 0x00000001030d7824 */ /* 0x000fce00078e020d */
.L_x_206:
[----:B------:R-:W0:Y:S01]  /*02c0*/  S2R R2, SR_TID.Y ;  /* 0x0000000000027919 */ /* 0x000e220000002200 */
[----:B------:R-:W1:Y:S01]  /*02d0*/  LDCU UR6, c[0x0][0x360] ;  /* 0x00006c00ff0677ac */ /* 0x000e620008000800 */
[----:B------:R-:W-:Y:S01]  /*02e0*/  IMAD R5, R9, UR8, RZ ;  /* 0x0000000809057c24 */ /* 0x000fe2000f8e02ff */
[----:B------:R-:W0:Y:S01]  /*02f0*/  S2R R3, SR_CTAID.Y ;  /* 0x0000000000037919 */ /* 0x000e220000002600 */
[----:B------:R-:W0:Y:S02]  /*0300*/  LDCU UR7, c[0x0][0x364] ;  /* 0x00006c80ff0777ac */ /* 0x000e240008000800 */
[C---:B------:R-:W-:Y:S01]  /*0310*/  IMAD R7, R8.reuse, UR9, R5 ;  /* 0x0000000908077c24 */ /* 0x040fe2000f8e0205 */
[----:B------:R-:W1:Y:S01]  /*0320*/  S2R R0, SR_TID.X ;  /* 0x0000000000007919 */ /* 0x000e620000002100 */
[----:B------:R-:W2:Y:S01]  /*0330*/  LDCU.64 UR10, c[0x0][0x3a8] ;  /* 0x00007500ff0a77ac */ /* 0x000ea20008000a00 */
[----:B------:R-:W-:Y:S01]  /*0340*/  IMAD.WIDE.U32 R4, R8, UR8, R12 ;  /* 0x0000000808047c25 */ /* 0x000fe2000f8e000c */
[----:B------:R-:W1:Y:S01]  /*0350*/  S2R R15, SR_CTAID.X ;  /* 0x00000000000f7919 */ /* 0x000e620000002500 */
[----:B------:R-:W3:Y:S02]  /*0360*/  LDCU.64 UR12, c[0x0][0x380] ;  /* 0x00007000ff0c77ac */ /* 0x000ee40008000a00 */
[----:B------:R-:W-:-:S02]  /*0370*/  IMAD.IADD R5, R5, 0x1, R7 ;  /* 0x0000000105057824 */ /* 0x000fc400078e0207 */
[----:B------:R-:W4:Y:S01]  /*0380*/  LDC.64 R6, c[0x0][0x3a0] ;  /* 0x0000e800ff067b82 */ /* 0x000f220000000a00 */
[----:B------:R-:W5:Y:S01]  /*0390*/  LDCU.64 UR16, c[0x0][0x3b0] ;  /* 0x00007600ff1077ac */ /* 0x000f620008000a00 */
[----:B------:R-:W5:Y:S01]  /*03a0*/  LDCU.128 UR20, c[0x0][0x400] ;  /* 0x00008000ff1477ac */ /* 0x000f620008000c00 */
[----:B------:R-:W5:Y:S01]  /*03b0*/  LDCU.64 UR14, c[0x0][0x3d0] ;  /* 0x00007a00ff0e77ac */ /* 0x000f620008000a00 */
[----:B--2---:R-:W-:-:S04]  /*03c0*/  IMAD R5, R5, UR10, RZ ;  /* 0x0000000a05057c24 */ /* 0x004fc8000f8e02ff */
[----:B------:R-:W-:Y:S02]  /*03d0*/  IMAD R5, R4, UR11, R5 ;  /* 0x0000000b04057c24 */ /* 0x000fe4000f8e0205 */
[----:B0-----:R-:W-:Y:S02]  /*03e0*/  IMAD R2, R3, UR7, R2 ;  /* 0x0000000703027c24 */ /* 0x001fe4000f8e0202 */
[----:B------:R-:W-:Y:S02]  /*03f0*/  IMAD.MOV.U32 R3, RZ, RZ, RZ ;  /* 0x000000ffff037224 */ /* 0x000fe400078e00ff */
[----:B------:R-:W-:-:S04]  /*0400*/  IMAD.SHL.U32 R2, R2, 0x2, RZ ;  /* 0x0000000202027824 */ /* 0x000fc800078e00ff */
[----:B------:R-:W-:Y:S01]  /*0410*/  IMAD.WIDE.U32 R10, R4, UR10, R2 ;  /* 0x0000000a040a7c25 */ /* 0x000fe2000f8e0002 */
[----:B------:R-:W-:-:S03]  /*0420*/  ISETP.GE.U32.AND P4, PT, R2, UR10, PT ;  /* 0x0000000a02007c0c */ /* 0x000fc6000bf86070 */
[----:B------:R-:W-:Y:S01]  /*0430*/  IMAD.IADD R11, R11, 0x1, R5 ;  /* 0x000000010b0b7824 */ /* 0x000fe200078e0205 */
[----:B------:R-:W-:Y:S01]  /*0440*/  ISETP.GE.U32.AND.EX P4, PT, RZ, UR11, PT, P4 ;  /* 0x0000000bff007c0c */ /* 0x000fe2000bf86140 */
[----:B------:R-:W0:Y:S01]  /*0450*/  LDC.64 R4, c[0x0][0x3c8] ;  /* 0x0000f200ff047b82 */ /* 0x000e220000000a00 */
[----:B-1----:R-:W-:Y:S01]  /*0460*/  IMAD R0, R15, UR6, R0 ;  /* 0x000000060f007c24 */ /* 0x002fe2000f8e0200 */
[----:B------:R-:W1:Y:S01]  /*0470*/  LDCU.64 UR6, c[0x0][0x3f8] ;  /* 0x00007f00ff0677ac */ /* 0x000e620008000a00 */
[----:B---3--:R-:W-:Y:S02]  /*0480*/  IMAD R11, R11, UR12, RZ ;  /* 0x0000000c0b0b7c24 */ /* 0x008fe4000f8e02ff */
[----:B----4-:R-:W-:-:S04]  /*0490*/  IMAD.WIDE.U32 R6, R10, UR12, R6 ;  /* 0x0000000c0a067c25 */ /* 0x010fc8000f8e0006 */
[----:B------:R-:W-:Y:S02]  /*04a0*/  IMAD R11, R10, UR13, R11 ;  /* 0x0000000d0a0b7c24 */ /* 0x000fe4000f8e020b */
[----:B------:R-:W-:Y:S02]  /*04b0*/  IMAD.SHL.U32 R0, R0, 0x2, RZ ;  /* 0x0000000200007824 */ /* 0x000fe400078e00ff */
[----:B------:R-:W-:-:S03]  /*04c0*/  IMAD.IADD R7, R7, 0x1, R11 ;  /* 0x0000000107077824 */ /* 0x000fc600078e020b */
[C---:B-----5:R-:W-:Y:S01]  /*04d0*/  ISETP.GE.U32.AND P0, PT, R0.reuse, UR16, PT ;  /* 0x0000001000007c0c */ /* 0x060fe2000bf06070 */
[C---:B------:R-:W-:Y:S01]  /*04e0*/  IMAD.WIDE.U32 R6, R0.reuse, 0x4, R6 ;  /* 0x0000000400067825 */ /* 0x040fe200078e0006 */
[----:B------:R-:W-:Y:S02]  /*04f0*/  ISETP.GT.AND P5, PT, R0, -0x1, PT ;  /* 0xffffffff0000780c */ /* 0x000fe40003fa4270 */
[----:B------:R-:W-:Y:S02]  /*0500*/  ISETP.GE.U32.AND.EX P0, PT, RZ, UR17, PT, P0 ;  /* 0x00000011ff007c0c */ /* 0x000fe4000bf06100 */
[-C--:B0-----:R-:W-:Y:S02]  /*0510*/  SEL R11, R6, R4.reuse, P5 ;  /* 0x00000004060b7207 */ /* 0x081fe40002800000 */
[----:B------:R-:W-:Y:S02]  /*0520*/  SEL R14, R7, R5, P5 ;  /* 0x00000005070e7207 */ /* 0x000fe40002800000 */
[----:B------:R-:W-:-:S02]  /*0530*/  SEL R11, R11, R4, !P0 ;  /* 0x000000040b0b7207 */ /* 0x000fc40004000000 */
[-C--:B------:R-:W-:Y:S02]  /*0540*/  SEL R14, R14, R5.reuse, !P0 ;  /* 0x000000050e0e7207 */ /* 0x080fe40004000000 */
[----:B------:R-:W-:Y:S02]  /*0550*/  SEL R10, R11, R4, !P4 ;  /* 0x000000040b0a7207 */ /* 0x000fe40006000000 */
[----:B------:R-:W-:-:S05]  /*0560*/  SEL R11, R14, R5, !P4 ;  /* 0x000000050e0b7207 */ /* 0x000fca0006000000 */
[----:B------:R-:W2:Y:S01]  /*0570*/  LDG.E R10, desc[UR4][R10.64] ;  /* 0x000000040a0a7981 */ /* 0x000ea2000c1e1900 */
[----:B------:R-:W-:Y:S01]  /*0580*/  IMAD R9, R9, UR22, RZ ;  /* 0x0000001609097c24 */ /* 0x000fe2000f8e02ff */
[----:B------:R-:W-:Y:S01]  /*0590*/  ISETP.GE.U32.AND P1, PT, R0, UR20, PT ;  /* 0x0000001400007c0c */ /* 0x000fe2000bf26070 */
[----:B------:R-:W-:Y:S01]  /*05a0*/  IMAD.WIDE.U32 R14, R8, UR22, R12 ;  /* 0x00000016080e7c25 */ /* 0x000fe2000f8e000c */
[----:B-1----:R-:W-:Y:S01]  /*05b0*/  ISETP.GE.U32.AND P3, PT, R2, UR6, PT ;  /* 0x0000000602007c0c */ /* 0x002fe2000bf66070 */
[----:B------:R-:W0:Y:S01]  /*05c0*/  LDC.64 R12, c[0x0][0x3f0] ;  /* 0x0000fc00ff0c7b82 */ /* 0x000e220000000a00 */
[----:B------:R-:W-:Y:S01]  /*05d0*/  ISETP.GE.U32.AND.EX P1, PT, RZ, UR21, PT, P1 ;  /* 0x00000015ff007c0c */ /* 0x000fe2000bf26110 */
[----:B------:R-:W-:Y:S01]  /*05e0*/  IMAD R9, R8, UR23, R9 ;  /* 0x0000001708097c24 */ /* 0x000fe2000f8e0209 */
[----:B------:R-:W-:Y:S01]  /*05f0*/  ISETP.GE.U32.AND.EX P3, PT, RZ, UR7, PT, P3 ;  /* 0x00000007ff007c0c */ /* 0x000fe2000bf66130 */
[----:B------:R-:W-:-:S04]  /*0600*/  IMAD.WIDE.U32 R16, R14, UR6, R2 ;  /* 0x000000060e107c25 */ /* 0x000fc8000f8e0002 */
[----:B------:R-:W-:Y:S02]  /*0610*/  IMAD.IADD R8, R15, 0x1, R9 ;  /* 0x000000010f087824 */ /* 0x000fe400078e0209 */
[----:B------:R-:W-:Y:S02]  /*0620*/  VIADD R20, R0, 0x1 ;  /* 0x0000000100147836 */ /* 0x000fe40000000000 */
[----:B------:R-:W-:-:S03]  /*0630*/  IMAD R9, R8, UR6, RZ ;  /* 0x0000000608097c24 */ /* 0x000fc6000f8e02ff */
[----:B------:R-:W-:Y:S01]  /*0640*/  ISETP.GE.U32.AND P2, PT, R20, UR16, PT ;  /* 0x0000001014007c0c */ /* 0x000fe2000bf46070 */
[----:B------:R-:W-:Y:S02]  /*0650*/  IMAD R3, R14, UR7, R9 ;  /* 0x000000070e037c24 */ /* 0x000fe4000f8e0209 */
[----:B------:R-:W1:Y:S01]  /*0660*/  LDC.64 R8, c[0x0][0x418] ;  /* 0x00010600ff087b82 */ /* 0x000e620000000a00 */
[----:B------:R-:W-:Y:S01]  /*0670*/  ISETP.GE.U32.AND.EX P2, PT, RZ, UR17, PT, P2 ;  /* 0x00000011ff007c0c */ /* 0x000fe2000bf46120 */
[----:B------:R-:W-:Y:S01]  /*0680*/  IMAD.IADD R3, R17, 0x1, R3 ;  /* 0x0000000111037824 */ /* 0x000fe200078e0203 */
[----:B------:R-:W-:-:S03]  /*0690*/  IADD3 R17, P6, PT, R6, 0x4, RZ ;  /* 0x0000000406117810 */ /* 0x000fc60007fde0ff */
[----:B------:R-:W-:Y:S02]  /*06a0*/  IMAD R3, R3, UR14, RZ ;  /* 0x0000000e03037c24 */ /* 0x000fe4000f8e02ff */
[----:B0-----:R-:W-:-:S04]  /*06b0*/  IMAD.WIDE.U32 R12, R16, UR14, R12 ;  /* 0x0000000e100c7c25 */ /* 0x001fc8000f8e000c */
[----:B------:R-:W-:Y:S02]  /*06c0*/  IMAD R3, R16, UR15, R3 ;  /* 0x0000000f10037c24 */ /* 0x000fe4000f8e0203 */
[----:B------:R-:W-:Y:S01]  /*06d0*/  IMAD.X R14, RZ, RZ, R7, P6 ;  /* 0x000000ffff0e7224 */ /* 0x000fe200030e0607 */
[----:B------:R-:W-:Y:S01]  /*06e0*/  ISETP.GT.AND P6, PT, R0, -0x2, PT ;  /* 0xfffffffe0000780c */ /* 0x000fe20003fc4270 */
[----:B------:R-:W-:-:S03]  /*06f0*/  IMAD.IADD R13, R13, 0x1, R3 ;  /* 0x000000010d0d7824 */ /* 0x000fc600078e0203 */
[-C--:B------:R-:W-:Y:S01]  /*0700*/  SEL R17, R17, R4.reuse, P6 ;  /* 0x0000000411117207 */ /* 0x080fe20003000000 */
[----:B------:R-:W-:Y:S01]  /*0710*/  IMAD.WIDE.U32 R12, R0, 0x4, R12 ;  /* 0x00000004000c7825 */ /* 0x000fe200078e000c */
[----:B------:R-:W-:Y:S02]  /*0720*/  SEL R0, R14, R5, P6 ;  /* 0x000000050e007207 */ /* 0x000fe40003000000 */
[----:B------:R-:W-:Y:S02]  /*0730*/  SEL R17, R17, R4, !P2 ;  /* 0x0000000411117207 */ /* 0x000fe40005000000 */
[-C--:B-1----:R-:W-:Y:S02]  /*0740*/  SEL R15, R12, R8.reuse, !P1 ;  /* 0x000000080c0f7207 */ /* 0x082fe40004800000 */
[----:B------:R-:W-:Y:S02]  /*0750*/  SEL R16, R13, R9, !P1 ;  /* 0x000000090d107207 */ /* 0x000fe40004800000 */
[----:B------:R-:W-:-:S02]  /*0760*/  SEL R15, R15, R8, P5 ;  /* 0x000000080f0f7207 */ /* 0x000fc40002800000 */
[----:B------:R-:W-:Y:S02]  /*0770*/  SEL R16, R16, R9, P5 ;  /* 0x0000000910107207 */ /* 0x000fe40002800000 */
[----:B------:R-:W-:Y:S02]  /*0780*/  SEL R0, R0, R5, !P2 ;  /* 0x0000000500007207 */ /* 0x000fe40005000000 */
[----:B------:R-:W-:Y:S02]  /*0790*/  SEL R14, R15, R8, !P3 ;  /* 0x000000080f0e7207 */ /* 0x000fe40005800000 */
[----:B------:R-:W-:Y:S02]  /*07a0*/  SEL R15, R16, R9, !P3 ;  /* 0x00000009100f7207 */ /* 0x000fe40005800000 */
[----:B------:R-:W-:Y:S02]  /*07b0*/  SEL R16, R17, R4, !P4 ;  /* 0x0000000411107207 */ /* 0x000fe40006000000 */
[----:B------:R-:W-:-:S02]  /*07c0*/  SEL R17, R0, R5, !P4 ;  /* 0x0000000500117207 */ /* 0x000fc40006000000 */
[----:B--2---:R-:W-:-:S05]  /*07d0*/  FSET.BF.GEU.AND R11, R10, RZ, PT ;  /* 0x000000ff0a0b720a */ /* 0x004fca000380e000 */
[----:B------:R0:W-:Y:S04]  /*07e0*/  STG.E desc[UR4][R14.64], R11 ;  /* 0x0000000b0e007986 */ /* 0x0001e8000c101904 */
[----:B------:R-:W2:Y:S01]  /*07f0*/  LDG.E R16, desc[UR4][R16.64] ;  /* 0x0000000410107981 */ /* 0x000ea2000c1e1900 */
[----:B------:R-:W-:Y:S01]  /*0800*/  IADD3 R19, P4, PT, R12, 0x4, RZ ;  /* 0x000000040c137810 */ /* 0x000fe20007f9e0ff */
[----:B------:R-:W-:-:S04]  /*0810*/  VIADD R2, R2, 0x1 ;  /* 0x0000000102027836 */ /* 0x000fc80000000000 */
[----:B------:R-:W-:Y:S01]  /*0820*/  IMAD.X R18, RZ, RZ, R13, P4 ;  /* 0x000000ffff127224 */ /* 0x000fe200020e060d */
[----:B------:R-:W-:-:S04]  /*0830*/  IADD3 R3, P4, PT, R6, UR12, RZ ;  /* 0x0000000c06037c10 */ /* 0x000fc8000ff9e0ff */
[----:B------:R-:W-:Y:S02]  /*0840*/  IADD3.X R6, PT, PT, R7, UR13, RZ, P4, !PT ;  /* 0x0000000d07067c10 */ /* 0x000fe4000a7fe4ff */
[----:B------:R-:W-:Y:S02]  /*0850*/  ISETP.GE.U32.AND P4, PT, R20, UR20, PT ;  /* 0x0000001414007c0c */ /* 0x000fe4000bf86070 */
[----:B------:R-:W-:Y:S02]  /*0860*/  SEL R7, R3, R4, !P0 ;  /* 0x0000000403077207 */ /* 0x000fe40004000000 */
[----:B------:R-:W-:Y:S02]  /*0870*/  ISETP.GE.U32.AND.EX P4, PT, RZ, UR21, PT, P4 ;  /* 0x00000015ff007c0c */ /* 0x000fe4000bf86140 */
[----:B------:R-:W-:Y:S02]  /*0880*/  SEL R0, R6, R5, !P0 ;  /* 0x0000000506007207 */ /* 0x000fe40004000000 */
[----:B0-----:R-:W-:-:S02]  /*0890*/  SEL R11, R19, R8, !P4 ;  /* 0x00000008130b7207 */ /* 0x001fc40006000000 */
[----:B------:R-:W-:Y:S02]  /*08a0*/  ISETP.GE.U32.AND P0, PT, R2, UR10, PT ;  /* 0x0000000a02007c0c */ /* 0x000fe4000bf06070 */
[-C--:B------:R-:W-:Y:S02]  /*08b0*/  SEL R18, R18, R9.reuse, !P4 ;  /* 0x0000000912127207 */ /* 0x080fe40006000000 */
[----:B------:R-:W-:Y:S02]  /*08c0*/  SEL R11, R11, R8, P6 ;  /* 0x000000080b0b7207 */ /* 0x000fe40003000000 */
[----:B------:R-:W-:Y:S02]  /*08d0*/  ISETP.GE.U32.AND.EX P0, PT, RZ, UR11, PT, P0 ;  /* 0x0000000bff007c0c */ /* 0x000fe4000bf06100 */
[----:B------:R-:W-:Y:S02]  /*08e0*/  SEL R15, R7, R4, P5 ;  /* 0x00000004070f7207 */ /* 0x000fe40002800000 */
[----:B------:R-:W-:-:S02]  /*08f0*/  SEL R18, R18, R9, P6 ;  /* 0x0000000912127207 */ /* 0x000fc40003000000 */
[----:B------:R-:W-:Y:S02]  /*0900*/  SEL R0, R0, R5, P5 ;  /* 0x0000000500007207 */ /* 0x000fe40002800000 */
[----:B------:R-:W-:Y:S02]  /*0910*/  SEL R10, R11, R8, !P3 ;  /* 0x000000080b0a7207 */ /* 0x000fe40005800000 */
[----:B------:R-:W-:Y:S02]  /*0920*/  SEL R14, R15, R4, !P0 ;  /* 0x000000040f0e7207 */ /* 0x000fe40004000000 */
[----:B------:R-:W-:Y:S02]  /*0930*/  SEL R11, R18, R9, !P3 ;  /* 0x00000009120b7207 */ /* 0x000fe40005800000 */
[----:B------:R-:W-:Y:S02]  /*0940*/  SEL R15, R0, R5, !P0 ;  /* 0x00000005000f7207 */ /* 0x000fe40004000000 */
[----:B--2---:R-:W-:-:S05]  /*0950*/  FSET.BF.GEU.AND R7, R16, RZ, PT ;  /* 0x000000ff1007720a */ /* 0x004fca000380e000 */
[----:B------:R0:W-:Y:S04]  /*0960*/  STG.E desc[UR4][R10.64], R7 ;  /* 0x000000070a007986 */ /* 0x0001e8000c101904 */
[----:B------:R-:W2:Y:S01]  /*0970*/  LDG.E R14, desc[UR4][R14.64] ;  /* 0x000000040e0e7981 */ /* 0x000ea2000c1e1900 */
[----:B------:R-:W-:-:S04]  /*0980*/  IADD3 R17, P3, PT, R12, UR14, RZ ;  /* 0x0000000e0c117c10 */ /* 0x000fc8000ff7e0ff */
[----:B------:R-:W-:Y:S02]  /*0990*/  IADD3.X R12, PT, PT, R13, UR15, RZ, P3, !PT ;  /* 0x0000000f0d0c7c10 */ /* 0x000fe40009ffe4ff */
[----:B------:R-:W-:Y:S02]  /*09a0*/  ISETP.GE.U32.AND P3, PT, R2, UR6, PT ;  /* 0x0000000602007c0c */ /* 0x000fe4000bf66070 */
[----:B------:R-:W-:Y:S02]  /*09b0*/  SEL R13, R17, R8, !P1 ;  /* 0x00000008110d7207 */ /* 0x000fe40004800000 */
[----:B------:R-:W-:Y:S02]  /*09c0*/  SEL R2, R12, R9, !P1 ;  /* 0x000000090c027207 */ /* 0x000fe40004800000 */
[----:B------:R-:W-:Y:S02]  /*09d0*/  IADD3 R3, P1, PT, R3, 0x4, RZ ;  /* 0x0000000403037810 */ /* 0x000fe40007f3e0ff */
[----:B------:R-:W-:-:S02]  /*09e0*/  ISETP.GE.U32.AND.EX P3, PT, RZ, UR7, PT, P3 ;  /* 0x00000007ff007c0c */ /* 0x000fc4000bf66130 */
[----:B------:R-:W-:Y:S01]  /*09f0*/  SEL R3, R3, R4, !P2 ;  /* 0x0000000403037207 */ /* 0x000fe20005000000 */
[----:B------:R-:W-:Y:S01]  /*0a00*/  IMAD.X R0, RZ, RZ, R6, P1 ;  /* 0x000000ffff007224 */ /* 0x000fe200008e0606 */
[----:B0-----:R-:W-:Y:S02]  /*0a10*/  SEL R7, R13, R8, P5 ;  /* 0x000000080d077207 */ /* 0x001fe40002800000 */
[----:B------:R-:W-:Y:S02]  /*0a20*/  SEL R6, R2, R9, P5 ;  /* 0x0000000902067207 */ /* 0x000fe40002800000 */
[----:B------:R-:W-:Y:S02]  /*0a30*/  SEL R0, R0, R5, !P2 ;  /* 0x0000000500007207 */ /* 0x000fe40005000000 */
[----:B------:R-:W-:Y:S02]  /*0a40*/  @!P0 SEL R4, R3, R4, P6 ;  /* 0x0000000403048207 */ /* 0x000fe40003000000 */
[----:B------:R-:W-:-:S02]  /*0a50*/  SEL R2, R7, R8, !P3 ;  /* 0x0000000807027207 */ /* 0x000fc40005800000 */
[----:B------:R-:W-:Y:S02]  /*0a60*/  SEL R3, R6, R9, !P3 ;  /* 0x0000000906037207 */ /* 0x000fe40005800000 */
[----:B------:R-:W-:Y:S02]  /*0a70*/  @!P0 SEL R5, R0, R5, P6 ;  /* 0x0000000500058207 */ /* 0x000fe40003000000 */
[----:B--2---:R-:W-:-:S05]  /*0a80*/  FSET.BF.GEU.AND R7, R14, RZ, PT ;  /* 0x000000ff0e07720a */ /* 0x004fca000380e000 */
[----:B------:R-:W-:Y:S04]  /*0a90*/  STG.E desc[UR4][R2.64], R7 ;  /* 0x0000000702007986 */ /* 0x000fe8000c101904 */
[----:B------:R-:W2:Y:S01]  /*0aa0*/  LDG.E R4, desc[UR4][R4.64] ;  /* 0x0000000404047981 */ /* 0x000ea2000c1e1900 */
[----:B------:R-:W-:-:S04]  /*0ab0*/  IADD3 R11, P0, PT, R17, 0x4, RZ ;  /* 0x00000004110b7810 */ /* 0x000fc80007f1e0ff */
[----:B------:R-:W-:Y:S01]  /*0ac0*/  SEL R11, R11, R8, !P4 ;  /* 0x000000080b0b7207 */ /* 0x000fe20006000000 */
[----:B------:R-:W-:-:S03]  /*0ad0*/  IMAD.X R0, RZ, RZ, R12, P0 ;  /* 0x000000ffff007224 */ /* 0x000fc600000e060c */
[----:B------:R-:W-:Y:S02]  /*0ae0*/  @!P3 SEL R8, R11, R8, P6 ;  /* 0x000000080b08b207 */ /* 0x000fe40003000000 */
[----:B------:R-:W-:-:S04]  /*0af0*/  SEL R0, R0, R9, !P4 ;  /* 0x0000000900007207 */ /* 0x000fc80006000000 */
[----:B------:R-:W-:Y:S02]  /*0b00*/  @!P3 SEL R9, R0, R9, P6 ;  /* 0x000000090009b207 */ /* 0x000fe40003000000 */
[----:B--2---:R-:W-:-:S05]  /*0b10*/  FSET.BF.GEU.AND R11, R4, RZ, PT ;  /* 0x000000ff040b720a */ /* 0x004fca000380e000 */
[----:B------:R-:W-:Y:S01]  /*0b20*/  STG.E desc[UR4][R8.64], R11 ;  /* 0x0000000b08007986 */ /* 0x000fe2000c101904 */
[----:B------:R-:W-:Y:S05]  /*0b30*/  EXIT ;  /* 0x000000000000794d */ /* 0x000fea0003800000 */
        .weak           $__internal_12_$__cuda_sm20_div_u64
        .type           $__internal_12_$__cuda_sm20_div_u64,@function
        .size           $__internal_12_$__cuda_sm20_div_u64,(.L_x_406 - $__internal_12_$__cuda_sm20_div_u64)
$__internal_12_$__cuda_sm20_div_u64:
        /* <DEDUP_REMOVED lines=10> */
[----:B------:R-:W-:-:S04]  /*0be0*/  IMAD.HI.U32 R8, R6, R11, RZ ;  /* 0x0000000b06087227 */ /* 0x000fc800078e00ff */
[----:B------:R-:W-:Y:S02]  /*0bf0*/  IMAD.X R13, RZ, RZ, ~R9, P0 ;  /* 0x000000ffff0d7224 */ /* 0x000fe400000e0e09 */
[----:B------:R-:W-:Y:S02]  /*0c00*/  IMAD.MOV.U32 R9, RZ, RZ, R6 ;  /* 0x000000ffff097224 */ /* 0x000fe400078e0006 */
        /* <DEDUP_REMOVED lines=11> */
[----:B------:R-:W-:-:S04]  /*0cc0*/  IMAD.HI.U32 R8, R9, R13, RZ ;  /* 0x0000000d09087227 */ /* 0x000fc800078e00ff */
[----:B------:R-:W-:Y:S02]  /*0cd0*/  IMAD.X R6, RZ, RZ, ~R7, P0 ;  /* 0x000000ffff067224 */ /* 0x000fe400000e0e07 */
[----:B------:R-:W-:Y:S02]  /*0ce0*/  IMAD.MOV.U32 R7, RZ, RZ, RZ ;  /* 0x000000ffff077224 */ /* 0x000fe400078e00ff */
        /* <DEDUP_REMOVED lines=8> */
[----:B------:R-:W-:-:S04]  /*0d70*/  IMAD.WIDE.U32 R6, RZ, R9, R6 ;  /* 0x00000009ff067225 */ /* 0x000fc800078e0006 */
[----:B------:R-:W-:-:S04]  /*0d80*/  IMAD.HI.U32 R6, P0, R11, R2, R6 ;  /* 0x000000020b067227 */ /* 0x000fc80007800006 */
[----:B------:R-:W-:Y:S01]  /*0d90*/  IMAD.X R8, RZ, RZ, RZ, P0 ;  /* 0x000000ffff087224 */ /* 0x000fe200000e06ff */
[----:B------:R-:W-:-:S05]  /*0da0*/  IADD3 R9, P1, PT, RZ, R6, RZ ;  /* 0x00000006ff097210 */ /* 0x000fca0007f3e0ff */
[----:B------:R-:W-:-:S04]  /*0db0*/  IMAD.WIDE.U32 R6, R9, R4, RZ ;  /* 0x0000000409067225 */ /* 0x000fc800078e00ff */
[----:B------:R-:W-:Y:S01]  /*0dc0*/  IMAD.X R11, RZ, RZ, R8, P1 ;  /* 0x000000ffff0b7224 */ /* 0x000fe200008e0608 */
[----:B------:R-:W-:Y:S01]  /*0dd0*/  IADD3 R15, P1, PT, -R6, R2, RZ ;  /* 0x00000002060f7210 */ /* 0x000fe20007f3e1ff */
[C---:B------:R-:W-:Y:S01]  /*0de0*/  IMAD R7, R9.reuse, R5, R7 ;  /* 0x0000000509077224 */ /* 0x040fe200078e0207 */
[----:B------:R-:W-:Y:S02]  /*0df0*/  IADD3 R6, P2, PT, R9, 0x1, RZ ;  /* 0x0000000109067810 */ /* 0x000fe40007f5e0ff */
[-C--:B------:R-:W-:Y:S01]  /*0e00*/  ISETP.GE.U32.AND P0, PT, R15, R4.reuse, PT ;  /* 0x000000040f00720c */ /* 0x080fe20003f06070 */
[-C--:B------:R-:W-:Y:S02]  /*0e10*/  IMAD R7, R11, R4.reuse, R7 ;  /* 0x000000040b077224 */ /* 0x080fe400078e0207 */
[----:B------:R-:W-:Y:S02]  /*0e20*/  IMAD.X R8, RZ, RZ, R11, P2 ;  /* 0x000000ffff087224 */ /* 0x000fe400010e060b */
[----:B------:R-:W-:Y:S01]  /*0e30*/  IMAD.X R12, RZ, RZ, ~R7, P1 ;  /* 0x000000ffff0c7224 */ /* 0x000fe200008e0e07 */
[----:B------:R-:W-:-:S04]  /*0e40*/  IADD3 R13, P1, PT, R15, -R4, RZ ;  /* 0x800000040f0d7210 */ /* 0x000fc80007f3e0ff */
[C---:B------:R-:W-:Y:S01]  /*0e50*/  ISETP.GE.U32.AND.EX P0, PT, R12.reuse, R5, PT, P0 ;  /* 0x000000050c00720c */ /* 0x040fe20003f06100 */
[----:B------:R-:W-:Y:S01]  /*0e60*/  IMAD.X R10, R12, 0x1, ~R5, P1 ;  /* 0x000000010c0a7824 */ /* 0x000fe200008e0e05 */
[----:B------:R-:W-:Y:S02]  /*0e70*/  ISETP.NE.U32.AND P1, PT, R4, RZ, PT ;  /* 0x000000ff0400720c */ /* 0x000fe40003f25070 */
[----:B------:R-:W-:Y:S02]  /*0e80*/  SEL R7, R6, R9, P0 ;  /* 0x0000000906077207 */ /* 0x000fe40000000000 */
[----:B------:R-:W-:Y:S02]  /*0e90*/  SEL R13, R13, R15, P0 ;  /* 0x0000000f0d0d7207 */ /* 0x000fe40000000000 */
[----:B------:R-:W-:Y:S02]  /*0ea0*/  SEL R6, R8, R11, P0 ;  /* 0x0000000b08067207 */ /* 0x000fe40000000000 */
[----:B------:R-:W-:-:S02]  /*0eb0*/  IADD3 R8, P2, PT, R7, 0x1, RZ ;  /* 0x0000000107087810 */ /* 0x000fc40007f5e0ff */
[----:B------:R-:W-:Y:S02]  /*0ec0*/  SEL R10, R10, R12, P0 ;  /* 0x0000000c0a0a7207 */ /* 0x000fe40000000000 */
[----:B------:R-:W-:Y:S01]  /*0ed0*/  ISETP.GE.U32.AND P0, PT, R13, R4, PT ;  /* 0x000000040d00720c */ /* 0x000fe20003f06070 */
[----:B------:R-:W-:Y:S01]  /*0ee0*/  IMAD.X R9, RZ, RZ, R6, P2 ;  /* 0x000000ffff097224 */ /* 0x000fe200010e0606 */
[----:B------:R-:W-:Y:S01]  /*0ef0*/  ISETP.NE.AND.EX P1, PT, R5, RZ, PT, P1 ;  /* 0x000000ff0500720c */ /* 0x000fe20003f25310 */
[----:B------:R-:W-:Y:S01]  /*0f00*/  IMAD.MOV.U32 R4, RZ, RZ, R0 ;  /* 0x000000ffff047224 */ /* 0x000fe200078e0000 */
[----:B------:R-:W-:Y:S01]  /*0f10*/  ISETP.GE.U32.AND.EX P0, PT, R10, R5, PT, P0 ;  /* 0x000000050a00720c */ /* 0x000fe20003f06100 */
[----:B------:R-:W-:-:S03]  /*0f20*/  IMAD.MOV.U32 R5, RZ, RZ, 0x0 ;  /* 0x00000000ff057424 */ /* 0x000fc600078e00ff */
[----:B------:R-:W-:Y:S02]  /*0f30*/  SEL R8, R8, R7, P0 ;  /* 0x0000000708087207 */ /* 0x000fe40000000000 */
[----:B------:R-:W-:Y:S02]  /*0f40*/  SEL R9, R9, R6, P0 ;  /* 0x0000000609097207 */ /* 0x000fe40000000000 */
[----:B------:R-:W-:Y:S02]  /*0f50*/  SEL R8, R8, 0xffffffff, P1 ;  /* 0xffffffff08087807 */ /* 0x000fe40000800000 */
[----:B------:R-:W-:Y:S01]  /*0f60*/  SEL R9, R9, 0xffffffff, P1 ;  /* 0xffffffff09097807 */ /* 0x000fe20000800000 */
[----:B------:R-:W-:Y:S06]  /*0f70*/  RET.REL.NODEC R4 `(_Z20conv_relu_derivative6TensorS_) ;  /* 0xfffffff004207950 */ /* 0x000fec0003c3ffff */
.L_x_207:
        /* <DEDUP_REMOVED lines=16> */
.L_x_406:


//--------------------- .text._Z16conv_relu_kernel6TensorS_ --------------------------
	.section	.text._Z16conv_relu_kernel6TensorS_,"ax",@progbits
	.align	128
        .global         _Z16conv_relu_kernel6TensorS_
        .type           _Z16conv_relu_kernel6TensorS_,@function
        .size           _Z16conv_relu_kernel6TensorS_,(.L_x_407 - _Z16conv_relu_kernel6TensorS_)
        .other          _Z16conv_relu_kernel6TensorS_,@"STO_CUDA_ENTRY STV_DEFAULT"
_Z16conv_relu_kernel6TensorS_:
.text._Z16conv_relu_kernel6TensorS_:
[----:B------:R-:W-:Y:S01]  /*0000*/  LDC R1, c[0x0][0x37c] ;  /* 0x0000df00ff017b82 */ /* 0x000fe20000000800 */
[----:B------:R-:W0:Y:S07]  /*0010*/  S2R R5, SR_TID.Y ;  /* 0x0000000000057919 */ /* 0x000e2e0000002200 */
[----:B------:R-:W1:Y:S01]  /*0020*/  LDC R3, c[0x0][0x360] ;  /* 0x0000d800ff037b82 */ /* 0x000e620000000800 */
[----:B------:R-:W2:Y:S01]  /*0030*/  LDCU.64 UR6, c[0x0][0x3a8] ;  /* 0x00007500ff0677ac */ /* 0x000ea20008000a00 */
[----:B------:R-:W1:Y:S01]  /*0040*/  S2R R2, SR_TID.X ;  /* 0x0000000000027919 */ /* 0x000e620000002100 */
[----:B------:R-:W3:Y:S05]  /*0050*/  S2R R9, SR_TID.Z ;  /* 0x0000000000097919 */ /* 0x000eea0000002300 */
[----:B------:R-:W0:Y:S08]  /*0060*/  S2UR UR5, SR_CTAID.Y ;  /* 0x00000000000579c3 */ /* 0x000e300000002600 */
[----:B------:R-:W0:Y:S08]  /*0070*/  LDC R10, c[0x0][0x364] ;  /* 0x0000d900ff0a7b82 */ /* 0x000e300000000800 */
[----:B------:R-:W4:Y:S08]  /*0080*/  LDC.64 R6, c[0x0][0x3b0] ;  /* 0x0000ec00ff067b82 */ /* 0x000f300000000a00 */
[----:B------:R-:W1:Y:S01]  /*0090*/  S2UR UR4, SR_CTAID.X ;  /* 0x00000000000479c3 */ /* 0x000e620000002500 */
[----:B0-----:R-:W-:-:S07]  /*00a0*/  IMAD R10, R10, UR5, R5 ;  /* 0x000000050a0a7c24 */ /* 0x001fce000f8e0205 */
[----:B------:R-:W3:Y:S01]  /*00b0*/  S2UR UR5, SR_CTAID.Z ;  /* 0x00000000000579c3 */ /* 0x000ee20000002700 */
[----:B------:R-:W-:-:S07]  /*00c0*/  IMAD.SHL.U32 R10, R10, 0x2, RZ ;  /* 0x000000020a0a7824 */ /* 0x000fce00078e00ff */
[----:B------:R-:W3:Y:S01]  /*00d0*/  LDC R8, c[0x0][0x368] ;  /* 0x0000da00ff087b82 */ /* 0x000ee20000000800 */
[----:B----4-:R-:W-:Y:S01]  /*00e0*/  IADD3 R0, P0, PT, -R10, R6, RZ ;  /* 0x000000060a007210 */ /* 0x010fe20007f1e1ff */
[----:B-1----:R-:W-:-:S03]  /*00f0*/  IMAD R3, R3, UR4, R2 ;  /* 0x0000000403037c24 */ /* 0x002fc6000f8e0202 */
[----:B------:R-:W-:Y:S02]  /*0100*/  IADD3.X R2, PT, PT, R7, -0x1, RZ, P0, !PT ;  /* 0xffffffff07027810 */ /* 0x000fe400007fe4ff */
[----:B------:R-:W-:Y:S01]  /*0110*/  ISETP.NE.U32.AND P0, PT, R0, RZ, PT ;  /* 0x000000ff0000720c */ /* 0x000fe20003f05070 */
[----:B------:R-:W-:-:S03]  /*0120*/  IMAD.SHL.U32 R3, R3, 0x2, RZ ;  /* 0x0000000203037824 */ /* 0x000fc600078e00ff */
[----:B------:R-:W-:Y:S02]  /*0130*/  ISETP.NE.AND.EX P0, PT, R2, RZ, PT, P0 ;  /* 0x000000ff0200720c */ /* 0x000fe40003f05300 */
[----:B------:R-:W-:Y:S02]  /*0140*/  SHF.R.S32.HI R5, RZ, 0x1f, R3 ;  /* 0x0000001fff057819 */ /* 0x000fe40000011403 */
[----:B--2---:R-:W-:-:S04]  /*0150*/  IADD3 R4, P1, PT, -R3, UR6, RZ ;  /* 0x0000000603047c10 */ /* 0x004fc8000ff3e1ff */
[----:B------:R-:W-:Y:S01]  /*0160*/  IADD3.X R5, PT, PT, ~R5, UR7, RZ, P1, !PT ;  /* 0x0000000705057c10 */ /* 0x000fe20008ffe5ff */
[----:B---3--:R-:W-:-:S04]  /*0170*/  IMAD R8, R8, UR5, R9 ;  /* 0x0000000508087c24 */ /* 0x008fc8000f8e0209 */
[----:B------:R-:W-:Y:S05]  /*0180*/  @!P0 EXIT ;  /* 0x000000000000894d */ /* 0x000fea0003800000 */
[----:B------:R-:W0:Y:S01]  /*0190*/  LDCU.64 UR4, c[0x0][0x3c8] ;  /* 0x00007900ff0477ac */ /* 0x000e220008000a00 */
[----:B------:R-:W-:Y:S01]  /*01a0*/  ISETP.NE.U32.AND P0, PT, R4, RZ, PT ;  /* 0x000000ff0400720c */ /* 0x000fe20003f05070 */
[----:B------:R-:W-:Y:S01]  /*01b0*/  BSSY.RECONVERGENT B0, `(.L_x_208) ;  /* 0x000009c000007945 */ /* 0x000fe20003800200 */
[----:B------:R-:W1:Y:S02]  /*01c0*/  LDCU.64 UR10, c[0x0][0x418] ;  /* 0x00008300ff0a77ac */ /* 0x000e640008000a00 */
[----:B------:R-:W-:Y:S01]  /*01d0*/  ISETP.NE.AND.EX P0, PT, R5, RZ, PT, P0 ;  /* 0x000000ff0500720c */ /* 0x000fe20003f05300 */
[----:B------:R-:W2:Y:S01]  /*01e0*/  LDCU.64 UR8, c[0x0][0x358] ;  /* 0x00006b00ff0877ac */ /* 0x000ea20008000a00 */
[----:B------:R-:W3:Y:S01]  /*01f0*/  LDCU.64 UR6, c[0x0][0x3b8] ;  /* 0x00007700ff0677ac */ /* 0x000ee20008000a00 */
[----:B0-----:R-:W-:Y:S01]  /*0200*/  MOV R6, UR4 ;  /* 0x0000000400067c02 */ /* 0x001fe20008000f00 */
[----:B------:R-:W-:Y:S01]  /*0210*/  IMAD.U32 R7, RZ, RZ, UR5 ;  /* 0x00000005ff077e24 */ /* 0x000fe2000f8e00ff */
[----:B------:R-:W-:Y:S01]  /*0220*/  UMOV UR4, URZ ;  /* 0x000000ff00047c82 */ /* 0x000fe20008000000 */
[----:B-1----:R-:W-:Y:S01]  /*0230*/  IMAD.U32 R24, RZ, RZ, UR10 ;  /* 0x0000000aff187e24 */ /* 0x002fe2000f8e00ff */
[----:B------:R-:W-:-:S06]  /*0240*/  MOV R25, UR11 ;  /* 0x0000000b00197c02 */ /* 0x000fcc0008000f00 */
[----:B------:R-:W-:Y:S05]  /*0250*/  @!P0 BRA `(.L_x_209) ;  /* 0x0000000800448947 */ /* 0x000fea0003800000 */
[----:B------:R-:W0:Y:S02]  /*0260*/  LDCU UR5, c[0x0][0x3bc] ;  /* 0x00007780ff0577ac */ /* 0x000e240008000800 */
[----:B0-----:R-:W-:-:S05]  /*0270*/  IMAD.U32 R15, RZ, RZ, UR5 ;  /* 0x00000005ff0f7e24 */ /* 0x001fca000f8e00ff */
[----:B------:R-:W-:-:S13]  /*0280*/  ISETP.NE.U32.AND P1, PT, R15, RZ, PT ;  /* 0x000000ff0f00720c */ /* 0x000fda0003f25070 */
[----:B------:R-:W-:Y:S05]  /*0290*/  @P1 BRA `(.L_x_210) ;  /* 0x0000000000641947 */ /* 0x000fea0003800000 */
[----:B------:R-:W0:Y:S01]  /*02a0*/  LDCU UR5, c[0x0][0x3b8] ;  /* 0x00007700ff0577ac */ /* 0x000e220008000800 */
[----:B------:R-:W-:Y:S02]  /*02b0*/  HFMA2 R21, -RZ, RZ, 0, 0 ;  /* 0x00000000ff157431 */ /* 0x000fe400000001ff */
[----:B------:R-:W-:Y:S02]  /*02c0*/  IMAD.MOV.U32 R23, RZ, RZ, RZ ;  /* 0x000000ffff177224 */ /* 0x000fe400078e00ff */
[----:B0-----:R-:W-:-:S04]  /*02d0*/  IMAD.U32 R19, RZ, RZ, UR5 ;  /* 0x00000005ff137e24 */ /* 0x001fc8000f8e00ff */
[----:B------:R-:W0:Y:S01]  /*02e0*/  I2F.U32.RP R14, R19 ;  /* 0x00000013000e7306 */ /* 0x000e220000209000 */
[----:B------:R-:W-:-:S07]  /*02f0*/  ISETP.NE.U32.AND P3, PT, R19, RZ, PT ;  /* 0x000000ff1300720c */ /* 0x000fce0003f65070 */
[----:B0-----:R-:W0:Y:S02]  /*0300*/  MUFU.RCP R14, R14 ;  /* 0x0000000e000e7308 */ /* 0x001e240000001000 */
[----:B0-----:R-:W-:-:S06]  /*0310*/  IADD3 R12, PT, PT, R14, 0xffffffe, RZ ;  /* 0x0ffffffe0e0c7810 */ /* 0x001fcc0007ffe0ff */
[----:B------:R0:W1:Y:S02]  /*0320*/  F2I.FTZ.U32.TRUNC.NTZ R13, R12 ;  /* 0x0000000c000d7305 */ /* 0x000064000021f000 */
[----:B0-----:R-:W-:Y:S02]  /*0330*/  IMAD.MOV.U32 R12, RZ, RZ, RZ ;  /* 0x000000ffff0c7224 */ /* 0x001fe400078e00ff */
[----:B-1----:R-:W-:-:S04]  /*0340*/  IMAD R16, R13, R19, RZ ;  /* 0x000000130d107224 */ /* 0x002fc800078e02ff */
[----:B------:R-:W-:-:S04]  /*0350*/  IMAD.MOV R17, RZ, RZ, -R16 ;  /* 0x000000ffff117224 */ /* 0x000fc800078e0a10 */
[----:B------:R-:W-:-:S06]  /*0360*/  IMAD.HI.U32 R13, R13, R17, R12 ;  /* 0x000000110d0d7227 */ /* 0x000fcc00078e000c */
[----:B------:R-:W-:-:S05]  /*0370*/  IMAD.HI.U32 R20, R13, R8, RZ ;  /* 0x000000080d147227 */ /* 0x000fca00078e00ff */
[----:B------:R-:W-:-:S05]  /*0380*/  IADD3 R16, PT, PT, -R20, RZ, RZ ;  /* 0x000000ff14107210 */ /* 0x000fca0007ffe1ff */
[----:B------:R-:W-:-:S05]  /*0390*/  IMAD R16, R19, R16, R8 ;  /* 0x0000001013107224 */ /* 0x000fca00078e0208 */
[----:B------:R-:W-:-:S13]  /*03a0*/  ISETP.GE.U32.AND P1, PT, R16, R19, PT ;  /* 0x000000131000720c */ /* 0x000fda0003f26070 */
[----:B------:R-:W-:Y:S02]  /*03b0*/  @P1 IMAD.IADD R16, R16, 0x1, -R19 ;  /* 0x0000000110101824 */ /* 0x000fe400078e0a13 */
[----:B------:R-:W-:-:S03]  /*03c0*/  @P1 VIADD R20, R20, 0x1 ;  /* 0x0000000114141836 */ /* 0x000fc60000000000 */
[----:B------:R-:W-:-:S13]  /*03d0*/  ISETP.GE.U32.AND P2, PT, R16, R19, PT ;  /* 0x000000131000720c */ /* 0x000fda0003f46070 */
[----:B------:R-:W-:Y:S02]  /*03e0*/  @P2 IADD3 R20, PT, PT, R20, 0x1, RZ ;  /* 0x0000000114142810 */ /* 0x000fe40007ffe0ff */
[----:B------:R-:W-:-:S05]  /*03f0*/  @!P3 LOP3.LUT R20, RZ, R19, RZ, 0x33, !PT ;  /* 0x00000013ff14b212 */ /* 0x000fca00078e33ff */
[----:B------:R-:W-:-:S04]  /*0400*/  IMAD.MOV R22, RZ, RZ, -R20 ;  /* 0x000000ffff167224 */ /* 0x000fc800078e0a14 */
[----:B------:R-:W-:Y:S01]  /*0410*/  IMAD R22, R19, R22, R8 ;  /* 0x0000001613167224 */ /* 0x000fe200078e0208 */
[----:B------:R-:W-:Y:S06]  /*0420*/  BRA `(.L_x_211) ;  /* 0x0000000000387947 */ /* 0x000fec0003800000 */
.L_x_210:
[----:B------:R-:W-:Y:S01]  /*0430*/  IMAD.MOV.U32 R17, RZ, RZ, R8 ;  /* 0x000000ffff117224 */ /* 0x000fe200078e0008 */
[----:B------:R-:W-:-:S07]  /*0440*/  MOV R16, 0x460 ;  /* 0x0000046000107802 */ /* 0x000fce0000000f00 */
[----:B--23--:R-:W-:Y:S05]  /*0450*/  CALL.REL.NOINC `($__internal_13_$__cuda_sm20_div_u64) ;  /* 0x0000001000147944 */ /* 0x00cfea0003c00000 */
[----:B------:R-:W0:Y:S01]  /*0460*/  LDCU.64 UR10, c[0x0][0x3b8] ;  /* 0x00007700ff0a77ac */ /* 0x000e220008000a00 */
[----:B------:R-:W-:Y:S01]  /*0470*/  IADD3 R23, P1, PT, RZ, -R20, RZ ;  /* 0x80000014ff177210 */ /* 0x000fe20007f3e0ff */
[----:B------:R-:W-:-:S04]  /*0480*/  IMAD.MOV.U32 R9, RZ, RZ, RZ ;  /* 0x000000ffff097224 */ /* 0x000fc800078e00ff */
[----:B------:R-:W-:Y:S01]  /*0490*/  IMAD.X R14, RZ, RZ, ~R21, P1 ;  /* 0x000000ffff0e7224 */ /* 0x000fe200008e0e15 */
[----:B0-----:R-:W-:Y:S01]  /*04a0*/  MOV R19, UR10 ;  /* 0x0000000a00137c02 */ /* 0x001fe20008000f00 */
[----:B------:R-:W-:-:S04]  /*04b0*/  IMAD.U32 R15, RZ, RZ, UR11 ;  /* 0x0000000bff0f7e24 */ /* 0x000fc8000f8e00ff */
[-C--:B------:R-:W-:Y:S02]  /*04c0*/  IMAD R14, R14, R19.reuse, RZ ;  /* 0x000000130e0e7224 */ /* 0x080fe400078e02ff */
[----:B------:R-:W-:-:S04]  /*04d0*/  IMAD.WIDE.U32 R12, R23, R19, R8 ;  /* 0x00000013170c7225 */ /* 0x000fc800078e0008 */
[----:B------:R-:W-:Y:S01]  /*04e0*/  IMAD R23, R23, R15, R14 ;  /* 0x0000000f17177224 */ /* 0x000fe200078e020e */
[----:B------:R-:W-:-:S03]  /*04f0*/  MOV R22, R12 ;  /* 0x0000000c00167202 */ /* 0x000fc60000000f00 */
[----:B------:R-:W-:-:S07]  /*0500*/  IMAD.IADD R23, R13, 0x1, R23 ;  /* 0x000000010d177824 */ /* 0x000fce00078e0217 */
.L_x_211:
[----:B------:R-:W0:Y:S01]  /*0510*/  LDCU.64 UR12, c[0x0][0x3a8] ;  /* 0x00007500ff0c77ac */ /* 0x000e220008000a00 */
[----:B------:R-:W1:Y:S01]  /*0520*/  LDC.64 R12, c[0x0][0x3b0] ;  /* 0x0000ec00ff0c7b82 */ /* 0x000e620000000a00 */
[-C--:B------:R-:W-:Y:S02]  /*0530*/  IMAD R11, R21, R19.reuse, RZ ;  /* 0x00000013150b7224 */ /* 0x080fe400078e02ff */
[C---:B------:R-:W-:Y:S01]  /*0540*/  IMAD.WIDE.U32 R18, R20.reuse, R19, R22 ;  /* 0x0000001314127225 */ /* 0x040fe200078e0016 */
[----:B------:R-:W4:Y:S03]  /*0550*/  LDCU.64 UR10, c[0x0][0x380] ;  /* 0x00007000ff0a77ac */ /* 0x000f260008000a00 */
[----:B------:R-:W-:Y:S02]  /*0560*/  IMAD R11, R20, R15, R11 ;  /* 0x0000000f140b7224 */ /* 0x000fe400078e020b */
[----:B------:R-:W5:Y:S02]  /*0570*/  LDC.64 R14, c[0x0][0x3a0] ;  /* 0x0000e800ff0e7b82 */ /* 0x000f640000000a00 */
[----:B------:R-:W-:-:S04]  /*0580*/  IMAD.IADD R11, R19, 0x1, R11 ;  /* 0x00000001130b7824 */ /* 0x000fc800078e020b */
[----:B0-----:R-:W-:Y:S01]  /*0590*/  IMAD R19, R11, UR12, RZ ;  /* 0x0000000c0b137c24 */ /* 0x001fe2000f8e02ff */
[----:B------:R-:W-:Y:S02]  /*05a0*/  MOV R11, RZ ;  /* 0x000000ff000b7202 */ /* 0x000fe40000000f00 */
[----:B------:R-:W-:Y:S01]  /*05b0*/  ISETP.GE.U32.AND P1, PT, R10, UR12, PT ;  /* 0x0000000c0a007c0c */ /* 0x000fe2000bf26070 */
[C---:B------:R-:W-:Y:S02]  /*05c0*/  IMAD R27, R18.reuse, UR13, R19 ;  /* 0x0000000d121b7c24 */ /* 0x040fe4000f8e0213 */
[----:B------:R-:W-:Y:S01]  /*05d0*/  IMAD.WIDE.U32 R16, R18, UR12, R10 ;  /* 0x0000000c12107c25 */ /* 0x000fe2000f8e000a */
[----:B------:R-:W-:Y:S01]  /*05e0*/  ISETP.GE.U32.AND.EX P1, PT, RZ, UR13, PT, P1 ;  /* 0x0000000dff007c0c */ /* 0x000fe2000bf26110 */
[----:B------:R-:W0:Y:S01]  /*05f0*/  LDC.64 R18, c[0x0][0x3c8] ;  /* 0x0000f200ff127b82 */ /* 0x000e220000000a00 */
[----:B-1----:R-:W-:Y:S01]  /*0600*/  ISETP.LT.U32.AND P2, PT, R3, R12, PT ;  /* 0x0000000c0300720c */ /* 0x002fe20003f41070 */
[----:B------:R-:W-:-:S03]  /*0610*/  IMAD.IADD R17, R17, 0x1, R27 ;  /* 0x0000000111117824 */ /* 0x000fc600078e021b */
[----:B------:R-:W-:Y:S01]  /*0620*/  ISETP.LT.U32.AND.EX P2, PT, RZ, R13, !P1, P2 ;  /* 0x0000000dff00720c */ /* 0x000fe20004f41120 */
[----:B----4-:R-:W-:Y:S02]  /*0630*/  IMAD R17, R17, UR10, RZ ;  /* 0x0000000a11117c24 */ /* 0x010fe4000f8e02ff */
[----:B-----5:R-:W-:Y:S01]  /*0640*/  IMAD.WIDE.U32 R14, R16, UR10, R14 ;  /* 0x0000000a100e7c25 */ /* 0x020fe2000f8e000e */
[----:B------:R-:W-:-:S03]  /*0650*/  ISETP.GT.AND P2, PT, R3, -0x1, P2 ;  /* 0xffffffff0300780c */ /* 0x000fc60001744270 */
[----:B------:R-:W-:-:S04]  /*0660*/  IMAD R17, R16, UR11, R17 ;  /* 0x0000000b10117c24 */ /* 0x000fc8000f8e0211 */
[----:B------:R-:W-:Y:S02]  /*0670*/  IMAD.IADD R15, R15, 0x1, R17 ;  /* 0x000000010f0f7824 */ /* 0x000fe400078e0211 */
[----:B------:R-:W1:Y:S01]  /*0680*/  LDC.64 R16, c[0x0][0x408] ;  /* 0x00010200ff107b82 */ /* 0x000e620000000a00 */
[----:B------:R-:W-:Y:S01]  /*0690*/  IMAD.WIDE.U32 R14, R3, 0x4, R14 ;  /* 0x00000004030e7825 */ /* 0x000fe200078e000e */
[----:B0-----:R-:W-:-:S03]  /*06a0*/  MOV R28, R18 ;  /* 0x00000012001c7202 */ /* 0x001fc60000000f00 */
[----:B------:R-:W-:Y:S01]  /*06b0*/  IMAD.MOV.U32 R29, RZ, RZ, R19 ;  /* 0x000000ffff1d7224 */ /* 0x000fe200078e0013 */
[----:B------:R-:W-:Y:S01]  /*06c0*/  @P2 MOV R29, R15 ;  /* 0x0000000f001d2202 */ /* 0x000fe20000000f00 */
[----:B------:R-:W-:-:S05]  /*06d0*/  @P2 IMAD.MOV.U32 R28, RZ, RZ, R14 ;  /* 0x000000ffff1c2224 */ /* 0x000fca00078e000e */
[----:B--2---:R-:W2:Y:S01]  /*06e0*/  LDG.E R26, desc[UR8][R28.64] ;  /* 0x000000081c1a7981 */ /* 0x004ea2000c1e1900 */
[----:B------:R-:W-:Y:S01]  /*06f0*/  BSSY.RECONVERGENT B1, `(.L_x_212) ;  /* 0x0000007000017945 */ /* 0x000fe20003800200 */
[----:B--2---:R-:W-:Y:S01]  /*0700*/  FSETP.GEU.AND P3, PT, R26, RZ, PT ;  /* 0x000000ff1a00720b */ /* 0x004fe20003f6e000 */
[----:B------:R-:W-:-:S12]  /*0710*/  IMAD.MOV.U32 R26, RZ, RZ, RZ ;  /* 0x000000ffff1a7224 */ /* 0x000fd800078e00ff */
[----:B-1----:R-:W-:Y:S05]  /*0720*/  @!P3 BRA `(.L_x_213) ;  /* 0x00000000000cb947 */ /* 0x002fea0003800000 */
[----:B------:R-:W-:Y:S01]  /*0730*/  @P2 IMAD.MOV.U32 R18, RZ, RZ, R14 ;  /* 0x000000ffff122224 */ /* 0x000fe200078e000e */
[----:B------:R-:W-:-:S05]  /*0740*/  @P2 MOV R19, R15 ;  /* 0x0000000f00132202 */ /* 0x000fca0000000f00 */
[----:B------:R0:W5:Y:S02]  /*0750*/  LDG.E R26, desc[UR8][R18.64] ;  /* 0x00000008121a7981 */ /* 0x000164000c1e1900 */
.L_x_213:
[----:B---3--:R-:W-:Y:S05]  /*0760*/  BSYNC.RECONVERGENT B1 ;  /* 0x0000000000017941 */ /* 0x008fea0003800200 */
.L_x_212:
[-C--:B------:R-:W-:Y:S01]  /*0770*/  IMAD R21, R21, R16.reuse, RZ ;  /* 0x0000001015157224 */ /* 0x080fe200078e02ff */
[----:B------:R-:W1:Y:S01]  /*0780*/  LDCU.64 UR10, c[0x0][0x3f8] ;  /* 0x00007f00ff0a77ac */ /* 0x000e620008000a00 */
[----:B0-----:R-:W-:-:S04]  /*0790*/  IMAD.WIDE.U32 R18, R20, R16, R22 ;  /* 0x0000001014127225 */ /* 0x001fc800078e0016 */
[----:B------:R-:W-:Y:S01]  /*07a0*/  HFMA2 R23, -RZ, RZ, 0, 0 ;  /* 0x00000000ff177431 */ /* 0x000fe200000001ff */
[----:B------:R-:W0:Y:S01]  /*07b0*/  LDC R27, c[0x0][0x418] ;  /* 0x00010600ff1b7b82 */ /* 0x000e220000000800 */
[----:B------:R-:W2:Y:S01]  /*07c0*/  LDCU.64 UR12, c[0x0][0x3d0] ;  /* 0x00007a00ff0c77ac */ /* 0x000ea20008000a00 */
[----:B------:R-:W-:Y:S02]  /*07d0*/  IMAD R21, R20, R17, R21 ;  /* 0x0000001114157224 */ /* 0x000fe400078e0215 */
[----:B------:R-:W-:Y:S02]  /*07e0*/  IMAD.MOV.U32 R22, RZ, RZ, R10 ;  /* 0x000000ffff167224 */ /* 0x000fe400078e000a */
[----:B------:R-:W-:Y:S02]  /*07f0*/  IMAD.IADD R19, R19, 0x1, R21 ;  /* 0x0000000113137824 */ /* 0x000fe400078e0215 */
[----:B------:R-:W3:Y:S02]  /*0800*/  LDC.64 R16, c[0x0][0x400] ;  /* 0x00010000ff107b82 */ /* 0x000ee40000000a00 */
[----:B-1----:R-:W-:-:S06]  /*0810*/  IMAD R19, R19, UR10, RZ ;  /* 0x0000000a13137c24 */ /* 0x002fcc000f8e02ff */
[----:B------:R-:W1:Y:S01]  /*0820*/  LDC.64 R20, c[0x0][0x3f0] ;  /* 0x0000fc00ff147b82 */ /* 0x000e620000000a00 */
[----:B------:R-:W-:Y:S01]  /*0830*/  IMAD.WIDE.U32 R22, R18, UR10, R22 ;  /* 0x0000000a12167c25 */ /* 0x000fe2000f8e0016 */
[----:B------:R-:W-:-:S03]  /*0840*/  ISETP.GE.U32.AND P2, PT, R10, UR10, PT ;  /* 0x0000000a0a007c0c */ /* 0x000fc6000bf46070 */
[----:B------:R-:W-:Y:S01]  /*0850*/  IMAD R19, R18, UR11, R19 ;  /* 0x0000000b12137c24 */ /* 0x000fe2000f8e0213 */
[----:B------:R-:W-:Y:S02]  /*0860*/  ISETP.GE.U32.AND.EX P2, PT, RZ, UR11, PT, P2 ;  /* 0x0000000bff007c0c */ /* 0x000fe4000bf46120 */
[----:B------:R-:W4:Y:S01]  /*0870*/  LDC R28, c[0x0][0x41c] ;  /* 0x00010700ff1c7b82 */ /* 0x000f220000000800 */
[----:B------:R-:W-:Y:S01]  /*0880*/  IMAD.IADD R19, R23, 0x1, R19 ;  /* 0x0000000117137824 */ /* 0x000fe200078e0213 */
[----:B0-----:R-:W-:-:S03]  /*0890*/  MOV R18, R27 ;  /* 0x0000001b00127202 */ /* 0x001fc60000000f00 */
[----:B--2---:R-:W-:Y:S01]  /*08a0*/  IMAD R19, R19, UR12, RZ ;  /* 0x0000000c13137c24 */ /* 0x004fe2000f8e02ff */
[----:B---3--:R-:W-:-:S03]  /*08b0*/  ISETP.GE.U32.AND P3, PT, R3, R16, PT ;  /* 0x000000100300720c */ /* 0x008fc60003f66070 */
[C---:B------:R-:W-:Y:S01]  /*08c0*/  IMAD R19, R22.reuse, UR13, R19 ;  /* 0x0000000d16137c24 */ /* 0x040fe2000f8e0213 */
[----:B------:R-:W-:Y:S01]  /*08d0*/  ISETP.GE.U32.OR.EX P3, PT, RZ, R17, P2, P3 ;  /* 0x00000011ff00720c */ /* 0x000fe20001766530 */
[----:B-1----:R-:W-:-:S03]  /*08e0*/  IMAD.WIDE.U32 R20, R22, UR12, R20 ;  /* 0x0000000c16147c25 */ /* 0x002fc6000f8e0014 */
[----:B------:R-:W-:Y:S01]  /*08f0*/  ISETP.LT.OR P3, PT, R3, RZ, P3 ;  /* 0x000000ff0300720c */ /* 0x000fe20001f61670 */
[----:B------:R-:W-:Y:S01]  /*0900*/  IMAD.IADD R22, R21, 0x1, R19 ;  /* 0x0000000115167824 */ /* 0x000fe200078e0213 */
[----:B------:R-:W-:Y:S01]  /*0910*/  LEA R20, P4, R3, R20, 0x2 ;  /* 0x0000001403147211 */ /* 0x000fe200078810ff */
[----:B----4-:R-:W-:-:S03]  /*0920*/  IMAD.MOV.U32 R19, RZ, RZ, R28 ;  /* 0x000000ffff137224 */ /* 0x010fc600078e001c */
[----:B------:R-:W-:-:S07]  /*0930*/  LEA.HI.X R21, R3, R22, RZ, 0x2, P4 ;  /* 0x0000001603157211 */ /* 0x000fce00020f14ff */
[----:B------:R-:W-:Y:S01]  /*0940*/  @!P3 IMAD.MOV.U32 R18, RZ, RZ, R20 ;  /* 0x000000ffff12b224 */ /* 0x000fe200078e0014 */
[----:B------:R-:W-:Y:S02]  /*0950*/  @!P3 MOV R19, R21 ;  /* 0x000000150013b202 */ /* 0x000fe40000000f00 */
[----:B------:R-:W-:-:S03]  /*0960*/  ISETP.NE.U32.AND P3, PT, R4, 0x1, PT ;  /* 0x000000010400780c */ /* 0x000fc60003f65070 */
[----:B-----5:R0:W-:Y:S01]  /*0970*/  STG.E desc[UR8][R18.64], R26 ;  /* 0x0000001a12007986 */ /* 0x0201e2000c101908 */
[----:B------:R-:W-:-:S13]  /*0980*/  ISETP.NE.AND.EX P3, PT, R5, RZ, PT, P3 ;  /* 0x000000ff0500720c */ /* 0x000fda0003f65330 */
[----:B0-----:R-:W-:Y:S05]  /*0990*/  @!P3 BRA `(.L_x_209) ;  /* 0x000000000074b947 */ /* 0x001fea0003800000 */
[----:B------:R-:W-:Y:S01]  /*09a0*/  VIADD R23, R3, 0x1 ;  /* 0x0000000103177836 */ /* 0x000fe20000000000 */
[----:B------:R-:W0:Y:S04]  /*09b0*/  LDC R19, c[0x0][0x3c8] ;  /* 0x0000f200ff137b82 */ /* 0x000e280000000800 */
[----:B------:R-:W-:-:S04]  /*09c0*/  ISETP.LT.U32.AND P3, PT, R23, R12, PT ;  /* 0x0000000c1700720c */ /* 0x000fc80003f61070 */
[----:B------:R-:W1:Y:S01]  /*09d0*/  LDC R18, c[0x0][0x3cc] ;  /* 0x0000f300ff127b82 */ /* 0x000e620000000800 */
[----:B------:R-:W-:-:S04]  /*09e0*/  ISETP.LT.U32.AND.EX P1, PT, RZ, R13, !P1, P3 ;  /* 0x0000000dff00720c */ /* 0x000fc80004f21130 */
[----:B------:R-:W-:Y:S01]  /*09f0*/  ISETP.GT.AND P1, PT, R3, -0x2, P1 ;  /* 0xfffffffe0300780c */ /* 0x000fe20000f24270 */
[----:B0-----:R-:W-:-:S12]  /*0a00*/  IMAD.MOV.U32 R12, RZ, RZ, R19 ;  /* 0x000000ffff0c7224 */ /* 0x001fd800078e0013 */
[----:B------:R-:W-:Y:S02]  /*0a10*/  @P1 IADD3 R12, P3, PT, R14, 0x4, RZ ;  /* 0x000000040e0c1810 */ /* 0x000fe40007f7e0ff */
[----:B-1----:R-:W-:-:S03]  /*0a20*/  MOV R13, R18 ;  /* 0x00000012000d7202 */ /* 0x002fc60000000f00 */
[----:B------:R-:W-:-:S05]  /*0a30*/  @P1 IMAD.X R13, RZ, RZ, R15, P3 ;  /* 0x000000ffff0d1224 */ /* 0x000fca00018e060f */
[----:B------:R0:W2:Y:S01]  /*0a40*/  LDG.E R12, desc[UR8][R12.64] ;  /* 0x000000080c0c7981 */ /* 0x0000a2000c1e1900 */
[----:B------:R-:W-:Y:S01]  /*0a50*/  ISETP.GE.U32.AND P3, PT, R23, R16, PT ;  /* 0x000000101700720c */ /* 0x000fe20003f66070 */
[----:B------:R-:W-:Y:S03]  /*0a60*/  BSSY.RECONVERGENT B1, `(.L_x_214) ;  /* 0x000000f000017945 */ /* 0x000fe60003800200 */
[----:B------:R-:W-:Y:S02]  /*0a70*/  ISETP.GE.U32.OR.EX P2, PT, RZ, R17, P2, P3 ;  /* 0x00000011ff00720c */ /* 0x000fe40001746530 */
[----:B------:R-:W-:Y:S02]  /*0a80*/  MOV R17, RZ ;  /* 0x000000ff00117202 */ /* 0x000fe40000000f00 */
[----:B------:R-:W-:-:S13]  /*0a90*/  ISETP.LT.OR P2, PT, R3, -0x1, P2 ;  /* 0xffffffff0300780c */ /* 0x000fda0001741670 */
[----:B------:R-:W-:-:S05]  /*0aa0*/  @!P2 IADD3 R27, P4, PT, R20, 0x4, RZ ;  /* 0x00000004141ba810 */ /* 0x000fca0007f9e0ff */
[----:B------:R-:W-:-:S04]  /*0ab0*/  @!P2 IMAD.X R28, RZ, RZ, R21, P4 ;  /* 0x000000ffff1ca224 */ /* 0x000fc800020e0615 */
[----:B0-----:R-:W-:Y:S01]  /*0ac0*/  IMAD.MOV.U32 R13, RZ, RZ, R28 ;  /* 0x000000ffff0d7224 */ /* 0x001fe200078e001c */
[----:B--2---:R-:W-:Y:S01]  /*0ad0*/  FSETP.GEU.AND P3, PT, R12, RZ, PT ;  /* 0x000000ff0c00720b */ /* 0x004fe20003f6e000 */
[----:B------:R-:W-:-:S12]  /*0ae0*/  IMAD.MOV.U32 R12, RZ, RZ, R27 ;  /* 0x000000ffff0c7224 */ /* 0x000fd800078e001b */
[----:B------:R-:W-:Y:S05]  /*0af0*/  @!P3 BRA `(.L_x_215) ;  /* 0x000000000014b947 */ /* 0x000fea0003800000 */
[----:B------:R-:W-:-:S04]  /*0b00*/  @P1 IADD3 R19, P2, PT, R14, 0x4, RZ ;  /* 0x000000040e131810 */ /* 0x000fc80007f5e0ff */
[----:B------:R-:W-:Y:S01]  /*0b10*/  @P1 IADD3.X R18, PT, PT, RZ, R15, RZ, P2, !PT ;  /* 0x0000000fff121210 */ /* 0x000fe200017fe4ff */
[----:B------:R-:W-:-:S04]  /*0b20*/  IMAD.MOV.U32 R14, RZ, RZ, R19 ;  /* 0x000000ffff0e7224 */ /* 0x000fc800078e0013 */
[----:B------:R-:W-:-:S05]  /*0b30*/  IMAD.MOV.U32 R15, RZ, RZ, R18 ;  /* 0x000000ffff0f7224 */ /* 0x000fca00078e0012 */
[----:B------:R0:W5:Y:S02]  /*0b40*/  LDG.E R17, desc[UR8][R14.64] ;  /* 0x000000080e117981 */ /* 0x000164000c1e1900 */
.L_x_215:
[----:B------:R-:W-:Y:S05]  /*0b50*/  BSYNC.RECONVERGENT B1 ;  /* 0x0000000000017941 */ /* 0x000fea0003800200 */
.L_x_214:
[----:B-----5:R1:W-:Y:S02]  /*0b60*/  STG.E desc[UR8][R12.64], R17 ;  /* 0x000000110c007986 */ /* 0x0203e4000c101908 */
.L_x_209:
[----:B--23--:R-:W-:Y:S05]  /*0b70*/  BSYNC.RECONVERGENT B0 ;  /* 0x0000000000007941 */ /* 0x00cfea0003800200 */
.L_x_208:
[----:B------:R-:W-:-:S04]  /*0b80*/  ISETP.NE.U32.AND P1, PT, R0, 0x1, PT ;  /* 0x000000010000780c */ /* 0x000fc80003f25070 */
[----:B------:R-:W-:-:S13]  /*0b90*/  ISETP.NE.AND.EX P1, PT, R2, RZ, PT, P1 ;  /* 0x000000ff0200720c */ /* 0x000fda0003f25310 */
[----:B------:R-:W-:Y:S05]  /*0ba0*/  @!P1 EXIT ;  /* 0x000000000000994d */ /* 0x000fea0003800000 */
[----:B------:R-:W-:Y:S05]  /*0bb0*/  @!P0 EXIT ;  /* 0x000000000000894d */ /* 0x000fea0003800000 */
[----:B------:R-:W2:Y:S01]  /*0bc0*/  LDCU UR5, c[0x0][0x3bc] ;  /* 0x00007780ff0577ac */ /* 0x000ea20008000800 */
[----:B------:R-:W-:Y:S01]  /*0bd0*/  IADD3 R10, PT, PT, R10, 0x1, RZ ;  /* 0x000000010a0a7810 */ /* 0x000fe20007ffe0ff */
[----:B--2---:R-:W-:-:S09]  /*0be0*/  UISETP.NE.U32.AND UP0, UPT, UR5, URZ, UPT ;  /* 0x000000ff0500728c */ /* 0x004fd2000bf05070 */
[----:B------:R-:W-:Y:S05]  /*0bf0*/  BRA.U UP0, `(.L_x_216) ;  /* 0x0000000100647547 */ /* 0x000fea000b800000 */
[----:B------:R-:W2:Y:S01]  /*0c00*/  LDCU UR4, c[0x0][0x3b8] ;  /* 0x00007700ff0477ac */ /* 0x000ea20008000800 */
[----:B0-----:R-:W-:Y:S01]  /*0c10*/  MOV R15, RZ ;  /* 0x000000ff000f7202 */ /* 0x001fe20000000f00 */
[----:B--2---:R-:W0:Y:S01]  /*0c20*/  I2F.U32.RP R0, UR4 ;  /* 0x0000000400007d06 */ /* 0x004e220008209000 */
[----:B------:R-:W-:-:S07]  /*0c30*/  ISETP.NE.U32.AND P2, PT, RZ, UR4, PT ;  /* 0x00000004ff007c0c */ /* 0x000fce000bf45070 */
[----:B0-----:R-:W1:Y:S02]  /*0c40*/  MUFU.RCP R0, R0 ;  /* 0x0000000000007308 */ /* 0x001e640000001000 */
[----:B-1----:R-:W-:-:S06]  /*0c50*/  VIADD R12, R0, 0xffffffe ;  /* 0x0ffffffe000c7836 */ /* 0x002fcc0000000000 */
[----:B------:R0:W1:Y:S02]  /*0c60*/  F2I.FTZ.U32.TRUNC.NTZ R13, R12 ;  /* 0x0000000c000d7305 */ /* 0x000064000021f000 */
[----:B0-----:R-:W-:Y:S02]  /*0c70*/  HFMA2 R12, -RZ, RZ, 0, 0 ;  /* 0x00000000ff0c7431 */ /* 0x001fe400000001ff */
[----:B-1----:R-:W-:-:S04]  /*0c80*/  IMAD R2, R13, UR4, RZ ;  /* 0x000000040d027c24 */ /* 0x002fc8000f8e02ff */
[----:B------:R-:W-:-:S04]  /*0c90*/  IMAD.MOV R9, RZ, RZ, -R2 ;  /* 0x000000ffff097224 */ /* 0x000fc800078e0a02 */
        /* <DEDUP_REMOVED lines=10> */
[--C-:B------:R-:W-:Y:S02]  /*0d40*/  IMAD.MOV R13, RZ, RZ, -R9.reuse ;  /* 0x000000ffff0d7224 */ /* 0x100fe400078e0a09 */
[----:B------:R-:W-:Y:S02]  /*0d50*/  IMAD.MOV.U32 R12, RZ, RZ, R9 ;  /* 0x000000ffff0c7224 */ /* 0x000fe400078e0009 */
[----:B------:R-:W-:Y:S02]  /*0d60*/  IMAD R14, R13, UR4, R8 ;  /* 0x000000040d0e7c24 */ /* 0x000fe4000f8e0208 */
[----:B------:R-:W-:Y:S01]  /*0d70*/  HFMA2 R13, -RZ, RZ, 0, 0 ;  /* 0x00000000ff0d7431 */ /* 0x000fe200000001ff */
[----:B------:R-:W-:Y:S06]  /*0d80*/  BRA `(.L_x_217) ;  /* 0x0000000000387947 */ /* 0x000fec0003800000 */
.L_x_216:
[----:B-1----:R-:W-:Y:S01]  /*0d90*/  IMAD.MOV.U32 R17, RZ, RZ, R8 ;  /* 0x000000ffff117224 */ /* 0x002fe200078e0008 */
[----:B------:R-:W-:-:S07]  /*0da0*/  MOV R16, 0xdc0 ;  /* 0x00000dc000107802 */ /* 0x000fce0000000f00 */
[----:B0-----:R-:W-:Y:S05]  /*0db0*/  CALL.REL.NOINC `($__internal_13_$__cuda_sm20_div_u64) ;  /* 0x0000000400bc7944 */ /* 0x001fea0003c00000 */
[----:B------:R-:W0:Y:S01]  /*0dc0*/  LDCU.64 UR4, c[0x0][0x3b8] ;  /* 0x00007700ff0477ac */ /* 0x000e220008000a00 */
[-C--:B------:R-:W-:Y:S01]  /*0dd0*/  IADD3 R13, P0, PT, RZ, -R20.reuse, RZ ;  /* 0x80000014ff0d7210 */ /* 0x080fe20007f1e0ff */
[----:B------:R-:W-:Y:S01]  /*0de0*/  IMAD.MOV.U32 R9, RZ, RZ, RZ ;  /* 0x000000ffff097224 */ /* 0x000fe200078e00ff */
[----:B------:R-:W-:Y:S02]  /*0df0*/  MOV R12, R20 ;  /* 0x00000014000c7202 */ /* 0x000fe40000000f00 */
[----:B------:R-:W-:-:S05]  /*0e00*/  IADD3.X R0, PT, PT, RZ, ~R21, RZ, P0, !PT ;  /* 0x80000015ff007210 */ /* 0x000fca00007fe4ff */
[----:B0-----:R-:W-:Y:S02]  /*0e10*/  IMAD R0, R0, UR4, RZ ;  /* 0x0000000400007c24 */ /* 0x001fe4000f8e02ff */
[----:B------:R-:W-:-:S04]  /*0e20*/  IMAD.WIDE.U32 R8, R13, UR4, R8 ;  /* 0x000000040d087c25 */ /* 0x000fc8000f8e0008 */
[----:B------:R-:W-:Y:S01]  /*0e30*/  IMAD R13, R13, UR5, R0 ;  /* 0x000000050d0d7c24 */ /* 0x000fe2000f8e0200 */
[----:B------:R-:W-:-:S03]  /*0e40*/  MOV R14, R8 ;  /* 0x00000008000e7202 */ /* 0x000fc60000000f00 */
[----:B------:R-:W-:Y:S02]  /*0e50*/  IMAD.IADD R15, R9, 0x1, R13 ;  /* 0x00000001090f7824 */ /* 0x000fe400078e020d */
[----:B------:R-:W-:-:S07]  /*0e60*/  IMAD.MOV.U32 R13, RZ, RZ, R21 ;  /* 0x000000ffff0d7224 */ /* 0x000fce00078e0015 */
.L_x_217:
[----:B------:R-:W0:Y:S01]  /*0e70*/  LDCU.64 UR6, c[0x0][0x3a8] ;  /* 0x00007500ff0677ac */ /* 0x000e220008000a00 */
[----:B------:R-:W-:Y:S02]  /*0e80*/  IMAD R9, R13, UR4, RZ ;  /* 0x000000040d097c24 */ /* 0x000fe4000f8e02ff */
[C---:B------:R-:W-:Y:S01]  /*0e90*/  IMAD.WIDE.U32 R16, R12.reuse, UR4, R14 ;  /* 0x000000040c107c25 */ /* 0x040fe2000f8e000e */
[----:B------:R-:W1:Y:S03]  /*0ea0*/  LDCU.64 UR10, c[0x0][0x380] ;  /* 0x00007000ff0a77ac */ /* 0x000e660008000a00 */
[----:B------:R-:W-:Y:S01]  /*0eb0*/  IMAD R9, R12, UR5, R9 ;  /* 0x000000050c097c24 */ /* 0x000fe2000f8e0209 */
[----:B------:R-:W2:Y:S01]  /*0ec0*/  LDCU.64 UR4, c[0x0][0x3b0] ;  /* 0x00007600ff0477ac */ /* 0x000ea20008000a00 */
[----:B------:R-:W-:-:S03]  /*0ed0*/  IMAD.MOV.U32 R11, RZ, RZ, RZ ;  /* 0x000000ffff0b7224 */ /* 0x000fc600078e00ff */
[----:B------:R-:W-:Y:S01]  /*0ee0*/  IADD3 R0, PT, PT, R17, R9, RZ ;  /* 0x0000000911007210 */ /* 0x000fe20007ffe0ff */
[----:B------:R-:W3:Y:S01]  /*0ef0*/  LDCU.64 UR12, c[0x0][0x3c8] ;  /* 0x00007900ff0c77ac */ /* 0x000ee20008000a00 */
[----:B------:R-:W4:Y:S03]  /*0f00*/  LDC.64 R8, c[0x0][0x3a0] ;  /* 0x0000e800ff087b82 */ /* 0x000f260000000a00 */
[----:B0-----:R-:W-:Y:S01]  /*0f10*/  IMAD R17, R0, UR6, RZ ;  /* 0x0000000600117c24 */ /* 0x001fe2000f8e02ff */
[----:B------:R-:W-:-:S03]  /*0f20*/  ISETP.LT.U32.AND P0, PT, R10, UR6, PT ;  /* 0x000000060a007c0c */ /* 0x000fc6000bf01070 */
[C---:B------:R-:W-:Y:S02]  /*0f30*/  IMAD R19, R16.reuse, UR7, R17 ;  /* 0x0000000710137c24 */ /* 0x040fe4000f8e0211 */
[----:B------:R-:W-:Y:S01]  /*0f40*/  IMAD.WIDE.U32 R16, R16, UR6, R10 ;  /* 0x0000000610107c25 */ /* 0x000fe2000f8e000a */
[----:B--2---:R-:W-:-:S04]  /*0f50*/  ISETP.GE.U32.AND P1, PT, R3, UR4, PT ;  /* 0x0000000403007c0c */ /* 0x004fc8000bf26070 */
[----:B------:R-:W-:Y:S02]  /*0f60*/  IADD3 R0, PT, PT, R17, R19, RZ ;  /* 0x0000001311007210 */ /* 0x000fe40007ffe0ff */
[----:B------:R-:W-:-:S03]  /*0f70*/  ISETP.GE.U32.AND.EX P1, PT, RZ, UR5, PT, P1 ;  /* 0x00000005ff007c0c */ /* 0x000fc6000bf26110 */
[----:B-1----:R-:W-:Y:S01]  /*0f80*/  IMAD R17, R0, UR10, RZ ;  /* 0x0000000a00117c24 */ /* 0x002fe2000f8e02ff */
[----:B------:R-:W-:-:S03]  /*0f90*/  ISETP.LT.U32.AND.EX P1, PT, RZ, UR7, !P1, P0 ;  /* 0x00000007ff007c0c */ /* 0x000fc6000cf21100 */
[C---:B------:R-:W-:Y:S01]  /*0fa0*/  IMAD R17, R16.reuse, UR11, R17 ;  /* 0x0000000b10117c24 */ /* 0x040fe2000f8e0211 */
[----:B------:R-:W-:Y:S01]  /*0fb0*/  ISETP.GT.AND P1, PT, R3, -0x1, P1 ;  /* 0xffffffff0300780c */ /* 0x000fe20000f24270 */
[----:B----4-:R-:W-:Y:S01]  /*0fc0*/  IMAD.WIDE.U32 R8, R16, UR10, R8 ;  /* 0x0000000a10087c25 */ /* 0x010fe2000f8e0008 */
[----:B---3--:R-:W-:-:S03]  /*0fd0*/  MOV R16, UR12 ;  /* 0x0000000c00107c02 */ /* 0x008fc60008000f00 */
[----:B------:R-:W-:Y:S02]  /*0fe0*/  IMAD.IADD R9, R9, 0x1, R17 ;  /* 0x0000000109097824 */ /* 0x000fe400078e0211 */
[----:B------:R-:W-:Y:S02]  /*0ff0*/  IMAD.U32 R17, RZ, RZ, UR13 ;  /* 0x0000000dff117e24 */ /* 0x000fe4000f8e00ff */
[----:B------:R-:W-:-:S04]  /*1000*/  IMAD.WIDE.U32 R8, R3, 0x4, R8 ;  /* 0x0000000403087825 */ /* 0x000fc800078e0008 */
[----:B------:R-:W-:Y:S01]  /*1010*/  @P1 IMAD.MOV.U32 R17, RZ, RZ, R9 ;  /* 0x000000ffff111224 */ /* 0x000fe200078e0009 */
[----:B------:R-:W-:-:S06]  /*1020*/  @P1 MOV R16, R8 ;  /* 0x0000000800101202 */ /* 0x000fcc0000000f00 */
[----:B------:R-:W2:Y:S01]  /*1030*/  LDG.E R16, desc[UR8][R16.64] ;  /* 0x0000000810107981 */ /* 0x000ea2000c1e1900 */
[----:B------:R-:W-:Y:S01]  /*1040*/  BSSY.RECONVERGENT B0, `(.L_x_218) ;  /* 0x0000009000007945 */ /* 0x000fe20003800200 */
[----:B------:R-:W-:Y:S02]  /*1050*/  MOV R0, RZ ;  /* 0x000000ff00007202 */ /* 0x000fe40000000f00 */
[----:B--2---:R-:W-:-:S13]  /*1060*/  FSETP.GEU.AND P2, PT, R16, RZ, PT ;  /* 0x000000ff1000720b */ /* 0x004fda0003f4e000 */
[----:B------:R-:W-:Y:S05]  /*1070*/  @!P2 BRA `(.L_x_219) ;  /* 0x000000000014a947 */ /* 0x000fea0003800000 */
[----:B------:R-:W-:Y:S01]  /*1080*/  IMAD.U32 R16, RZ, RZ, UR12 ;  /* 0x0000000cff107e24 */ /* 0x000fe2000f8e00ff */
[----:B------:R-:W-:Y:S01]  /*1090*/  MOV R17, UR13 ;  /* 0x0000000d00117c02 */ /* 0x000fe20008000f00 */
[----:B------:R-:W-:Y:S01]  /*10a0*/  @P1 IMAD.MOV.U32 R16, RZ, RZ, R8 ;  /* 0x000000ffff101224 */ /* 0x000fe200078e0008 */
[----:B------:R-:W-:-:S05]  /*10b0*/  @P1 MOV R17, R9 ;  /* 0x0000000900111202 */ /* 0x000fca0000000f00 */
[----:B------:R0:W5:Y:S02]  /*10c0*/  LDG.E R0, desc[UR8][R16.64] ;  /* 0x0000000810007981 */ /* 0x000164000c1e1900 */
.L_x_219:
[----:B------:R-:W-:Y:S05]  /*10d0*/  BSYNC.RECONVERGENT B0 ;  /* 0x0000000000007941 */ /* 0x000fea0003800200 */
.L_x_218:
[----:B------:R-:W1:Y:S01]  /*10e0*/  LDCU.128 UR16, c[0x0][0x400] ;  /* 0x00008000ff1077ac */ /* 0x000e620008000c00 */
[----:B------:R-:W2:Y:S01]  /*10f0*/  LDCU.64 UR10, c[0x0][0x3f8] ;  /* 0x00007f00ff0a77ac */ /* 0x000ea20008000a00 */
[----:B------:R-:W3:Y:S01]  /*1100*/  LDCU.64 UR14, c[0x0][0x3d0] ;  /* 0x00007a00ff0e77ac */ /* 0x000ee20008000a00 */
[----:B-1----:R-:W-:Y:S01]  /*1110*/  IMAD R13, R13, UR18, RZ ;  /* 0x000000120d0d7c24 */ /* 0x002fe2000f8e02ff */
[----:B------:R-:W-:Y:S01]  /*1120*/  ISETP.GE.U32.AND P2, PT, R3, UR16, PT ;  /* 0x0000001003007c0c */ /* 0x000fe2000bf46070 */
[----:B0-----:R-:W-:Y:S02]  /*1130*/  IMAD.WIDE.U32 R16, R12, UR18, R14 ;  /* 0x000000120c107c25 */ /* 0x001fe4000f8e000e */
[----:B------:R-:W3:Y:S01]  /*1140*/  LDC.64 R14, c[0x0][0x3f0] ;  /* 0x0000fc00ff0e7b82 */ /* 0x000ee20000000a00 */
[----:B--2---:R-:W-:Y:S01]  /*1150*/  ISETP.GE.U32.AND P1, PT, R10, UR10, PT ;  /* 0x0000000a0a007c0c */ /* 0x004fe2000bf26070 */
[----:B------:R-:W-:Y:S01]  /*1160*/  IMAD R13, R12, UR19, R13 ;  /* 0x000000130c0d7c24 */ /* 0x000fe2000f8e020d */
[----:B------:R-:W-:Y:S01]  /*1170*/  ISETP.GE.U32.AND.EX P2, PT, RZ, UR17, PT, P2 ;  /* 0x00000011ff007c0c */ /* 0x000fe2000bf46120 */
[----:B------:R-:W0:Y:S02]  /*1180*/  LDCU.64 UR18, c[0x0][0x418] ;  /* 0x00008300ff1277ac */ /* 0x000e240008000a00 */
[----:B------:R-:W-:Y:S01]  /*1190*/  IMAD.IADD R2, R17, 0x1, R13 ;  /* 0x0000000111027824 */ /* 0x000fe200078e020d */
[----:B------:R-:W-:Y:S01]  /*11a0*/  ISETP.GE.U32.OR.EX P2, PT, RZ, UR11, P2, P1 ;  /* 0x0000000bff007c0c */ /* 0x000fe20009746510 */
[----:B------:R-:W-:-:S03]  /*11b0*/  IMAD.WIDE.U32 R12, R16, UR10, R10 ;  /* 0x0000000a100c7c25 */ /* 0x000fc6000f8e000a */
[----:B------:R-:W-:Y:S01]  /*11c0*/  ISETP.LT.OR P2, PT, R3, RZ, P2 ;  /* 0x000000ff0300720c */ /* 0x000fe20001741670 */
[----:B------:R-:W-:-:S04]  /*11d0*/  IMAD R17, R2, UR10, RZ ;  /* 0x0000000a02117c24 */ /* 0x000fc8000f8e02ff */
[----:B------:R-:W-:-:S05]  /*11e0*/  IMAD R17, R16, UR11, R17 ;  /* 0x0000000b10117c24 */ /* 0x000fca000f8e0211 */
[----:B------:R-:W-:Y:S01]  /*11f0*/  IADD3 R2, PT, PT, R13, R17, RZ ;  /* 0x000000110d027210 */ /* 0x000fe20007ffe0ff */
[----:B---3--:R-:W-:-:S04]  /*1200*/  IMAD.WIDE.U32 R14, R12, UR14, R14 ;  /* 0x0000000e0c0e7c25 */ /* 0x008fc8000f8e000e */
[----:B------:R-:W-:Y:S01]  /*1210*/  IMAD R11, R2, UR14, RZ ;  /* 0x0000000e020b7c24 */ /* 0x000fe2000f8e02ff */
[----:B------:R-:W-:Y:S02]  /*1220*/  LEA R10, P3, R3, R14, 0x2 ;  /* 0x0000000e030a7211 */ /* 0x000fe400078610ff */
[----:B0-----:R-:W-:Y:S01]  /*1230*/  MOV R2, UR18 ;  /* 0x0000001200027c02 */ /* 0x001fe20008000f00 */
[----:B------:R-:W-:Y:S01]  /*1240*/  IMAD R11, R12, UR15, R11 ;  /* 0x0000000f0c0b7c24 */ /* 0x000fe2000f8e020b */
[----:B------:R-:W-:-:S03]  /*1250*/  @!P2 MOV R2, R10 ;  /* 0x0000000a0002a202 */ /* 0x000fc60000000f00 */
[----:B------:R-:W-:Y:S02]  /*1260*/  IMAD.IADD R14, R15, 0x1, R11 ;  /* 0x000000010f0e7824 */ /* 0x000fe400078e020b */
[----:B------:R-:W-:-:S03]  /*1270*/  IMAD.U32 R11, RZ, RZ, UR19 ;  /* 0x00000013ff0b7e24 */ /* 0x000fc6000f8e00ff */
[----:B------:R-:W-:Y:S02]  /*1280*/  LEA.HI.X R14, R3, R14, RZ, 0x2, P3 ;  /* 0x0000000e030e7211 */ /* 0x000fe400018f14ff */
[----:B------:R-:W-:Y:S02]  /*1290*/  ISETP.NE.U32.AND P3, PT, R4, 0x1, PT ;  /* 0x000000010400780c */ /* 0x000fe40003f65070 */
[----:B------:R-:W-:Y:S01]  /*12a0*/  MOV R4, R2 ;  /* 0x0000000200047202 */ /* 0x000fe20000000f00 */
[----:B------:R-:W-:Y:S01]  /*12b0*/  @!P2 IMAD.MOV.U32 R11, RZ, RZ, R14 ;  /* 0x000000ffff0ba224 */ /* 0x000fe200078e000e */
[----:B------:R-:W-:-:S03]  /*12c0*/  ISETP.NE.AND.EX P3, PT, R5, RZ, PT, P3 ;  /* 0x000000ff0500720c */ /* 0x000fc60003f65330 */
[----:B------:R-:W-:-:S05]  /*12d0*/  IMAD.MOV.U32 R5, RZ, RZ, R11 ;  /* 0x000000ffff057224 */ /* 0x000fca00078e000b */
[----:B-----5:R0:W-:Y:S05]  /*12e0*/  STG.E desc[UR8][R4.64], R0 ;  /* 0x0000000004007986 */ /* 0x0201ea000c101908 */
[----:B------:R-:W-:Y:S05]  /*12f0*/  @!P3 EXIT ;  /* 0x000000000000b94d */ /* 0x000fea0003800000 */
[----:B0-----:R-:W-:Y:S01]  /*1300*/  IADD3 R0, PT, PT, R3, 0x1, RZ ;  /* 0x0000000103007810 */ /* 0x001fe20007ffe0ff */
[----:B------:R-:W0:Y:S03]  /*1310*/  LDCU.64 UR12, c[0x0][0x3c8] ;  /* 0x00007900ff0c77ac */ /* 0x000e260008000a00 */
[----:B------:R-:W-:-:S04]  /*1320*/  ISETP.GE.U32.AND P2, PT, R0, UR4, PT ;  /* 0x0000000400007c0c */ /* 0x000fc8000bf46070 */
[----:B------:R-:W-:-:S04]  /*1330*/  ISETP.GE.U32.AND.EX P2, PT, RZ, UR5, PT, P2 ;  /* 0x00000005ff007c0c */ /* 0x000fc8000bf46120 */
[----:B------:R-:W-:-:S04]  /*1340*/  ISETP.LT.U32.AND.EX P0, PT, RZ, UR7, !P2, P0 ;  /* 0x00000007ff007c0c */ /* 0x000fc8000d701100 */
[----:B------:R-:W-:Y:S01]  /*1350*/  ISETP.GT.AND P0, PT, R3, -0x2, P0 ;  /* 0xfffffffe0300780c */ /* 0x000fe20000704270 */
[----:B0-----:R-:W-:Y:S01]  /*1360*/  IMAD.U32 R4, RZ, RZ, UR12 ;  /* 0x0000000cff047e24 */ /* 0x001fe2000f8e00ff */
[----:B------:R-:W-:-:S11]  /*1370*/  MOV R5, UR13 ;  /* 0x0000000d00057c02 */ /* 0x000fd60008000f00 */
[----:B------:R-:W-:-:S05]  /*1380*/  @P0 IADD3 R4, P2, PT, R8, 0x4, RZ ;  /* 0x0000000408040810 */ /* 0x000fca0007f5e0ff */
[----:B------:R-:W-:-:S05]  /*1390*/  @P0 IMAD.X R5, RZ, RZ, R9, P2 ;  /* 0x000000ffff050224 */ /* 0x000fca00010e0609 */
[----:B------:R-:W2:Y:S01]  /*13a0*/  LDG.E R4, desc[UR8][R4.64] ;  /* 0x0000000804047981 */ /* 0x000ea2000c1e1900 */
[----:B------:R-:W-:Y:S01]  /*13b0*/  ISETP.GE.U32.AND P2, PT, R0, UR16, PT ;  /* 0x0000001000007c0c */ /* 0x000fe2000bf46070 */
[----:B------:R-:W-:Y:S03]  /*13c0*/  BSSY.RECONVERGENT B0, `(.L_x_220) ;  /* 0x000000c000007945 */ /* 0x000fe60003800200 */
[----:B------:R-:W-:-:S04]  /*13d0*/  ISETP.GE.U32.AND.EX P2, PT, RZ, UR17, PT, P2 ;  /* 0x00000011ff007c0c */ /* 0x000fc8000bf46120 */
[----:B------:R-:W-:-:S04]  /*13e0*/  ISETP.GE.U32.OR.EX P2, PT, RZ, UR11, P2, P1 ;  /* 0x0000000bff007c0c */ /* 0x000fc80009746510 */
[----:B------:R-:W-:Y:S01]  /*13f0*/  ISETP.LT.OR P2, PT, R3, -0x1, P2 ;  /* 0xffffffff0300780c */ /* 0x000fe20001741670 */
[----:B------:R-:W-:-:S12]  /*1400*/  IMAD.MOV.U32 R3, RZ, RZ, RZ ;  /* 0x000000ffff037224 */ /* 0x000fd800078e00ff */
[----:B------:R-:W-:-:S04]  /*1410*/  @!P2 IADD3 R24, P3, PT, R10, 0x4, RZ ;  /* 0x000000040a18a810 */ /* 0x000fc80007f7e0ff */
[----:B------:R-:W-:Y:S02]  /*1420*/  @!P2 IADD3.X R25, PT, PT, RZ, R14, RZ, P3, !PT ;  /* 0x0000000eff19a210 */ /* 0x000fe40001ffe4ff */
[----:B--2---:R-:W-:-:S13]  /*1430*/  FSETP.GEU.AND P1, PT, R4, RZ, PT ;  /* 0x000000ff0400720b */ /* 0x004fda0003f2e000 */
[----:B------:R-:W-:Y:S05]  /*1440*/  @!P1 BRA `(.L_x_221) ;  /* 0x00000000000c9947 */ /* 0x000fea0003800000 */
[----:B------:R-:W-:-:S04]  /*1450*/  @P0 IADD3 R6, P1, PT, R8, 0x4, RZ ;  /* 0x0000000408060810 */ /* 0x000fc80007f3e0ff */
[----:B------:R-:W-:-:S05]  /*1460*/  @P0 IADD3.X R7, PT, PT, RZ, R9, RZ, P1, !PT ;  /* 0x00000009ff070210 */ /* 0x000fca0000ffe4ff */
[----:B------:R0:W5:Y:S04]  /*1470*/  LDG.E R3, desc[UR8][R6.64] ;  /* 0x0000000806037981 */ /* 0x000168000c1e1900 */
.L_x_221:
[----:B------:R-:W-:Y:S05]  /*1480*/  BSYNC.RECONVERGENT B0 ;  /* 0x0000000000007941 */ /* 0x000fea0003800200 */
.L_x_220:
[----:B-----5:R-:W-:Y:S01]  /*1490*/  STG.E desc[UR8][R24.64], R3 ;  /* 0x0000000318007986 */ /* 0x020fe2000c101908 */
[----:B------:R-:W-:Y:S05]  /*14a0*/  EXIT ;  /* 0x000000000000794d */ /* 0x000fea0003800000 */
        .weak           $__internal_13_$__cuda_sm20_div_u64
        .type           $__internal_13_$__cuda_sm20_div_u64,@function
        .size           $__internal_13_$__cuda_sm20_div_u64,(.L_x_407 - $__internal_13_$__cuda_sm20_div_u64)
$__internal_13_$__cuda_sm20_div_u64:
        /* <DEDUP_REMOVED lines=17> */
[----:B------:R-:W-:-:S03]  /*15c0*/  IMAD.WIDE.U32 R12, R15, UR6, RZ ;  /* 0x000000060f0c7c25 */ /* 0x000fc6000f8e00ff */
[----:B------:R-:W-:Y:S01]  /*15d0*/  IADD3.X R19, PT, PT, RZ, RZ, R19, P3, P2 ;  /* 0x000000ffff137210 */ /* 0x000fe20001fe4413 */
        /* <DEDUP_REMOVED lines=14> */
[----:B------:R-:W-:-:S04]  /*16c0*/  IMAD.WIDE.U32 R12, R14, UR4, R12 ;  /* 0x000000040e0c7c25 */ /* 0x000fc8000f8e000c */
[C---:B------:R-:W-:Y:S02]  /*16d0*/  IMAD R15, R19.reuse, UR4, RZ ;  /* 0x00000004130f7c24 */ /* 0x040fe4000f8e02ff */
[----:B------:R-:W-:-:S04]  /*16e0*/  IMAD.HI.U32 R12, P1, R19, R17, R12 ;  /* 0x00000011130c7227 */ /* 0x000fc8000782000c */
[----:B------:R-:W-:Y:S01]  /*16f0*/  IMAD.HI.U32 R14, R19, UR4, RZ ;  /* 0x00000004130e7c27 */ /* 0x000fe2000f8e00ff */
[----:B------:R-:W-:-:S04]  /*1700*/  IADD3 R15, P2, PT, R15, R12, RZ ;  /* 0x0000000c0f0f7210 */ /* 0x000fc80007f5e0ff */
[----:B------:R-:W-:Y:S01]  /*1710*/  IADD3.X R14, PT, PT, R14, RZ, RZ, P1, !PT ;  /* 0x000000ff0e0e7210 */ /* 0x000fe20000ffe4ff */
[----:B------:R-:W-:-:S04]  /*1720*/  IMAD.WIDE.U32 R12, R15, UR6, RZ ;  /* 0x000000060f0c7c25 */ /* 0x000fc8000f8e00ff */
[----:B------:R-:W-:Y:S01]  /*1730*/  IMAD.X R14, RZ, RZ, R14, P2 ;  /* 0x000000ffff0e7224 */ /* 0x000fe200010e060e */
[----:B------:R-:W-:Y:S01]  /*1740*/  IADD3 R20, P2, PT, -R12, R17, RZ ;  /* 0x000000110c147210 */ /* 0x000fe20007f5e1ff */
[C---:B------:R-:W-:Y:S01]  /*1750*/  IMAD R13, R15.reuse, UR7, R13 ;  /* 0x000000070f0d7c24 */ /* 0x040fe2000f8e020d */
[----:B------:R-:W-:Y:S02]  /*1760*/  IADD3 R12, P3, PT, R15, 0x1, RZ ;  /* 0x000000010f0c7810 */ /* 0x000fe40007f7e0ff */
[----:B------:R-:W-:Y:S01]  /*1770*/  ISETP.GE.U32.AND P1, PT, R20, UR6, PT ;  /* 0x0000000614007c0c */ /* 0x000fe2000bf26070 */
[----:B------:R-:W-:-:S05]  /*1780*/  IMAD R13, R14, UR6, R13 ;  /* 0x000000060e0d7c24 */ /* 0x000fca000f8e020d */
[----:B------:R-:W-:Y:S02]  /*1790*/  IADD3.X R19, PT, PT, ~R13, UR4, RZ, P2, !PT ;  /* 0x000000040d137c10 */ /* 0x000fe400097fe5ff */
[----:B------:R-:W-:Y:S02]  /*17a0*/  IADD3 R17, P2, PT, R20, -UR6, RZ ;  /* 0x8000000614117c10 */ /* 0x000fe4000ff5e0ff */
[C---:B------:R-:W-:Y:S02]  /*17b0*/  ISETP.GE.U32.AND.EX P1, PT, R19.reuse, UR7, PT, P1 ;  /* 0x0000000713007c0c */ /* 0x040fe4000bf26110 */
[----:B------:R-:W-:Y:S02]  /*17c0*/  IADD3.X R13, PT, PT, RZ, R14, RZ, P3, !PT ;  /* 0x0000000eff0d7210 */ /* 0x000fe40001ffe4ff */
[----:B------:R-:W-:Y:S02]  /*17d0*/  SEL R15, R12, R15, P1 ;  /* 0x0000000f0c0f7207 */ /* 0x000fe40000800000 */
[----:B------:R-:W-:-:S02]  /*17e0*/  IADD3.X R18, PT, PT, R19, ~UR7, RZ, P2, !PT ;  /* 0x8000000713127c10 */ /* 0x000fc400097fe4ff */
[----:B------:R-:W-:Y:S02]  /*17f0*/  SEL R17, R17, R20, P1 ;  /* 0x0000001411117207 */ /* 0x000fe40000800000 */
[----:B------:R-:W-:Y:S02]  /*1800*/  SEL R14, R13, R14, P1 ;  /* 0x0000000e0d0e7207 */ /* 0x000fe40000800000 */
[----:B------:R-:W-:Y:S02]  /*1810*/  IADD3 R20, P3, PT, R15, 0x1, RZ ;  /* 0x000000010f147810 */ /* 0x000fe40007f7e0ff */
[----:B------:R-:W-:Y:S02]  /*1820*/  SEL R12, R18, R19, P1 ;  /* 0x00000013120c7207 */ /* 0x000fe40000800000 */
[----:B------:R-:W-:Y:S01]  /*1830*/  ISETP.GE.U32.AND P1, PT, R17, UR6, PT ;  /* 0x0000000611007c0c */ /* 0x000fe2000bf26070 */
[----:B------:R-:W-:Y:S01]  /*1840*/  IMAD.X R21, RZ, RZ, R14, P3 ;  /* 0x000000ffff157224 */ /* 0x000fe200018e060e */
[----:B------:R-:W-:Y:S01]  /*1850*/  ISETP.NE.U32.AND P2, PT, RZ, UR6, PT ;  /* 0x00000006ff007c0c */ /* 0x000fe2000bf45070 */
[----:B------:R-:W-:Y:S01]  /*1860*/  HFMA2 R17, -RZ, RZ, 0, 0 ;  /* 0x00000000ff117431 */ /* 0x000fe200000001ff */
[----:B------:R-:W-:-:S02]  /*1870*/  ISETP.GE.U32.AND.EX P1, PT, R12, UR7, PT, P1 ;  /* 0x000000070c007c0c */ /* 0x000fc4000bf26110 */
[----:B------:R-:W-:Y:S02]  /*1880*/  ISETP.NE.AND.EX P2, PT, RZ, UR7, PT, P2 ;  /* 0x00000007ff007c0c */ /* 0x000fe4000bf45320 */
[----:B------:R-:W-:Y:S02]  /*1890*/  SEL R20, R20, R15, P1 ;  /* 0x0000000f14147207 */ /* 0x000fe40000800000 */
[----:B------:R-:W-:Y:S02]  /*18a0*/  SEL R21, R21, R14, P1 ;  /* 0x0000000e15157207 */ /* 0x000fe40000800000 */
[----:B------:R-:W-:Y:S02]  /*18b0*/  SEL R20, R20, 0xffffffff, P2 ;  /* 0xffffffff14147807 */ /* 0x000fe40001000000 */
[----:B------:R-:W-:Y:S01]  /*18c0*/  SEL R21, R21, 0xffffffff, P2 ;  /* 0xffffffff15157807 */ /* 0x000fe20001000000 */
[----:B------:R-:W-:Y:S06]  /*18d0*/  RET.REL.NODEC R16 `(_Z16conv_relu_kernel6TensorS_) ;  /* 0xffffffe410c87950 */ /* 0x000fec0003c3ffff */
.L_x_222:
        /* <DEDUP_REMOVED lines=10> */
.L_x_407:


//--------------------- .text._Z17inverse_transform6TensorS_S_ --------------------------
	.section	.text._Z17inverse_transform6TensorS_S_,"ax",@progbits
	.align	128
        .global         _Z17inverse_transform6TensorS_S_
        .type           _Z17inverse_transform6TensorS_S_,@function
        .size           _Z17inverse_transform6TensorS_S_,(.L_x_409 - _Z17inverse_transform6TensorS_S_)
        .other          _Z17inverse_transform6TensorS_S_,@"STO_CUDA_ENTRY STV_DEFAULT"
_Z17inverse_transform6TensorS_S_:
.text._Z17inverse_transform6TensorS_S_:
[----:B------:R-:W0:Y:S01]  /*0000*/  LDC R1, c[0x0][0x37c] ;  /* 0x0000df00ff017b82 */ /* 0x000e220000000800 */
[----:B------:R-:W1:Y:S01]  /*0010*/  S2R R3, SR_TID.X ;  /* 0x0000000000037919 */ /* 0x000e620000002100 */
[----:B------:R-:W2:Y:S06]  /*0020*/  LDCU UR7, c[0x0][0x3bc] ;  /* 0x00007780ff0777ac */ /* 0x000eac0008000800 */
[----:B------:R-:W1:Y:S01]  /*0030*/  LDC R8, c[0x0][0x360] ;  /* 0x0000d800ff087b82 */ /* 0x000e620000000800 */
[----:B0-----:R-:W-:Y:S01]  /*0040*/  VIADD R1, R1, 0xffffffe0 ;  /* 0xffffffe001017836 */ /* 0x001fe20000000000 */
[----:B------:R-:W0:Y:S01]  /*0050*/  S2R R0, SR_TID.Y ;  /* 0x0000000000007919 */ /* 0x000e220000002200 */
[----:B------:R-:W3:Y:S01]  /*0060*/  LDCU.64 UR8, c[0x0][0x468] ;  /* 0x00008d00ff0877ac */ /* 0x000ee20008000a00 */
[----:B------:R-:W4:Y:S04]  /*0070*/  S2R R5, SR_TID.Z ;  /* 0x0000000000057919 */ /* 0x000f280000002300 */
[----:B------:R-:W1:Y:S08]  /*0080*/  S2UR UR4, SR_CTAID.X ;  /* 0x00000000000479c3 */ /* 0x000e700000002500 */
[----:B------:R-:W0:Y:S01]  /*0090*/  LDC R45, c[0x0][0x364] ;  /* 0x0000d900ff2d7b82 */ /* 0x000e220000000800 */
[----:B--2---:R-:W-:Y:S01]  /*00a0*/  UISETP.NE.U32.AND UP0, UPT, UR7, URZ, UPT ;  /* 0x000000ff0700728c */ /* 0x004fe2000bf05070 */
[----:B---3--:R-:W-:-:S06]  /*00b0*/  IMAD.U32 R12, RZ, RZ, UR8 ;  /* 0x00000008ff0c7e24 */ /* 0x008fcc000f8e00ff */
[----:B------:R-:W0:Y:S08]  /*00c0*/  S2UR UR5, SR_CTAID.Y ;  /* 0x00000000000579c3 */ /* 0x000e300000002600 */
[----:B------:R-:W4:Y:S01]  /*00d0*/  S2UR UR6, SR_CTAID.Z ;  /* 0x00000000000679c3 */ /* 0x000f220000002700 */
[----:B-1----:R-:W-:Y:S01]  /*00e0*/  IMAD R8, R8, UR4, R3 ;  /* 0x0000000408087c24 */ /* 0x002fe2000f8e0203 */
[----:B------:R-:W-:-:S06]  /*00f0*/  MOV R3, UR9 ;  /* 0x0000000900037c02 */ /* 0x000fcc0008000f00 */
[----:B------:R-:W4:Y:S01]  /*0100*/  LDC R44, c[0x0][0x368] ;  /* 0x0000da00ff2c7b82 */ /* 0x000f220000000800 */
[----:B0-----:R-:W-:Y:S02]  /*0110*/  IMAD R45, R45, UR5, R0 ;  /* 0x000000052d2d7c24 */ /* 0x001fe4000f8e0200 */
[----:B----4-:R-:W-:Y:S01]  /*0120*/  IMAD R44, R44, UR6, R5 ;  /* 0x000000062c2c7c24 */ /* 0x010fe2000f8e0205 */
[----:B------:R-:W-:Y:S06]  /*0130*/  BRA.U UP0, `(.L_x_223) ;  /* 0x0000000100507547 */ /* 0x000fec000b800000 */
[----:B------:R-:W0:Y:S01]  /*0140*/  LDCU UR4, c[0x0][0x3b8] ;  /* 0x00007700ff0477ac */ /* 0x000e220008000800 */
[----:B------:R-:W-:Y:S01]  /*0150*/  IMAD.MOV.U32 R33, RZ, RZ, RZ ;  /* 0x000000ffff217224 */ /* 0x000fe200078e00ff */
[----:B0-----:R-:W0:Y:S01]  /*0160*/  I2F.U32.RP R0, UR4 ;  /* 0x0000000400007d06 */ /* 0x001e220008209000 */
[----:B------:R-:W-:-:S07]  /*0170*/  ISETP.NE.U32.AND P1, PT, RZ, UR4, PT ;  /* 0x00000004ff007c0c */ /* 0x000fce000bf25070 */
[----:B0-----:R-:W0:Y:S02]  /*0180*/  MUFU.RCP R0, R0 ;  /* 0x0000000000007308 */ /* 0x001e240000001000 */
[----:B0-----:R-:W-:-:S06]  /*0190*/  VIADD R4, R0, 0xffffffe ;  /* 0x0ffffffe00047836 */ /* 0x001fcc0000000000 */
        /* <DEDUP_REMOVED lines=9> */
[----:B------:R-:W-:-:S05]  /*0230*/  @P0 VIADD R32, R32, -UR4 ;  /* 0x8000000420200c36 */ /* 0x000fca0008000000 */
[----:B------:R-:W-:-:S13]  /*0240*/  ISETP.GE.U32.AND P0, PT, R32, UR4, PT ;  /* 0x0000000420007c0c */ /* 0x000fda000bf06070 */
[----:B------:R-:W-:Y:S02]  /*0250*/  @P0 IADD3 R32, PT, PT, R32, -UR4, RZ ;  /* 0x8000000420200c10 */ /* 0x000fe4000fffe0ff */
[----:B------:R-:W-:Y:S01]  /*0260*/  @!P1 LOP3.LUT R32, RZ, UR4, RZ, 0x33, !PT ;  /* 0x00000004ff209c12 */ /* 0x000fe2000f8e33ff */
[----:B------:R-:W-:Y:S06]  /*0270*/  BRA `(.L_x_224) ;  /* 0x0000000000087947 */ /* 0x000fec0003800000 */
.L_x_223:
[----:B------:R-:W-:-:S07]  /*0280*/  MOV R0, 0x2a0 ;  /* 0x000002a000007802 */ /* 0x000fce0000000f00 */
[----:B------:R-:W-:Y:S05]  /*0290*/  CALL.REL.NOINC `($__internal_15_$__cuda_sm20_rem_u64) ;  /* 0x0000001c00147944 */ /* 0x000fea0003c00000 */
.L_x_224:
[----:B------:R-:W0:Y:S01]  /*02a0*/  LDCU.128 UR20, c[0x0][0x3a0] ;  /* 0x00007400ff1477ac */ /* 0x000e220008000c00 */
[----:B------:R-:W1:Y:S01]  /*02b0*/  LDC.64 R4, c[0x0][0x380] ;  /* 0x0000e000ff047b82 */ /* 0x000e620000000a00 */
[----:B------:R-:W-:Y:S01]  /*02c0*/  IMAD.SHL.U32 R34, R45, 0x4, RZ ;  /* 0x000000042d227824 */ /* 0x000fe200078e00ff */
[----:B------:R-:W-:Y:S01]  /*02d0*/  SHF.L.U32 R43, R8, 0x2, RZ ;  /* 0x00000002082b7819 */ /* 0x000fe200000006ff */
[----:B------:R-:W2:Y:S01]  /*02e0*/  LDCU.64 UR4, c[0x0][0x3d0] ;  /* 0x00007a00ff0477ac */ /* 0x000ea20008000a00 */
[----:B------:R-:W-:Y:S01]  /*02f0*/  IMAD.MOV.U32 R35, RZ, RZ, RZ ;  /* 0x000000ffff237224 */ /* 0x000fe200078e00ff */
[----:B------:R-:W2:Y:S02]  /*0300*/  LDCU.128 UR16, c[0x0][0x3f0] ;  /* 0x00007e00ff1077ac */ /* 0x000ea40008000c00 */
[----:B------:R-:W-:Y:S01]  /*0310*/  IMAD.WIDE.U32 R10, R43, 0x4, RZ ;  /* 0x000000042b0a7825 */ /* 0x000fe200078e00ff */
[----:B------:R-:W3:Y:S01]  /*0320*/  LDCU.64 UR6, c[0x0][0x400] ;  /* 0x00008000ff0677ac */ /* 0x000ee20008000a00 */
[----:B------:R-:W4:Y:S02]  /*0330*/  LDCU.64 UR24, c[0x0][0x418] ;  /* 0x00008300ff1877ac */ /* 0x000f240008000a00 */
[----:B0-----:R-:W-:-:S04]  /*0340*/  IMAD.WIDE.U32 R6, R44, UR22, R34 ;  /* 0x000000162c067c25 */ /* 0x001fc8000f8e0022 */
[----:B------:R-:W-:Y:S01]  /*0350*/  IMAD R13, R44, UR23, R7 ;  /* 0x000000172c0d7c24 */ /* 0x000fe2000f8e0207 */
[C---:B------:R-:W-:Y:S01]  /*0360*/  IADD3 R17, P0, PT, R6.reuse, 0x2, RZ ;  /* 0x0000000206117810 */ /* 0x040fe20007f1e0ff */
[----:B------:R-:W0:Y:S01]  /*0370*/  LDCU.64 UR22, c[0x0][0x358] ;  /* 0x00006b00ff1677ac */ /* 0x000e220008000a00 */
[C---:B------:R-:W-:Y:S01]  /*0380*/  IADD3 R9, P1, PT, R6.reuse, 0x3, RZ ;  /* 0x0000000306097810 */ /* 0x040fe20007f3e0ff */
[-C--:B-1----:R-:W-:Y:S01]  /*0390*/  IMAD R0, R13, R4.reuse, RZ ;  /* 0x000000040d007224 */ /* 0x082fe200078e02ff */
[----:B--2---:R-:W-:Y:S01]  /*03a0*/  UIADD3 UR4, UP0, UPT, UR16, UR4, URZ ;  /* 0x0000000410047290 */ /* 0x004fe2000ff1e0ff */
[----:B------:R-:W-:Y:S01]  /*03b0*/  IMAD.X R19, RZ, RZ, R13, P0 ;  /* 0x000000ffff137224 */ /* 0x000fe200000e060d */
[----:B------:R-:W-:Y:S01]  /*03c0*/  UIADD3 UR13, UP2, UPT, UR16, 0x4, URZ ;  /* 0x00000004100d7890 */ /* 0x000fe2000ff5e0ff */
[----:B------:R-:W-:Y:S01]  /*03d0*/  IADD3.X R13, PT, PT, RZ, R13, RZ, P1, !PT ;  /* 0x0000000dff0d7210 */ /* 0x000fe20000ffe4ff */
[----:B------:R-:W-:Y:S01]  /*03e0*/  UIADD3 UR11, UP3, UPT, UR16, 0x8, URZ ;  /* 0x00000008100b7890 */ /* 0x000fe2000ff7e0ff */
[----:B------:R-:W-:Y:S01]  /*03f0*/  IMAD.WIDE.U32 R14, R6, R4, R10 ;  /* 0x00000004060e7225 */ /* 0x000fe200078e000a */
[----:B---3--:R-:W-:-:S02]  /*0400*/  UISETP.NE.U32.AND UP1, UPT, UR6, URZ, UPT ;  /* 0x000000ff0600728c */ /* 0x008fc4000bf25070 */
[----:B------:R-:W-:Y:S01]  /*0410*/  UIADD3.X UR8, UPT, UPT, UR17, UR5, URZ, UP0, !UPT ;  /* 0x0000000511087290 */ /* 0x000fe200087fe4ff */
[-C--:B------:R-:W-:Y:S01]  /*0420*/  IMAD R21, R6, R5.reuse, R0 ;  /* 0x0000000506157224 */ /* 0x080fe200078e0200 */
[----:B------:R-:W-:Y:S01]  /*0430*/  UIADD3 UR9, UP4, UPT, UR16, 0xc, URZ ;  /* 0x0000000c10097890 */ /* 0x000fe2000ff9e0ff */
[-CC-:B------:R-:W-:Y:S01]  /*0440*/  IMAD.WIDE.U32 R6, R17, R4.reuse, R10.reuse ;  /* 0x0000000411067225 */ /* 0x180fe200078e000a */
[----:B------:R-:W-:Y:S01]  /*0450*/  UISETP.NE.U32.AND UP0, UPT, UR18, URZ, UPT ;  /* 0x000000ff1200728c */ /* 0x000fe2000bf05070 */
[CC--:B------:R-:W-:Y:S01]  /*0460*/  IADD3 R23, P1, PT, R14.reuse, R4.reuse, RZ ;  /* 0x000000040e177210 */ /* 0x0c0fe20007f3e0ff */
[----:B------:R-:W-:Y:S01]  /*0470*/  UIADD3.X UR14, UPT, UPT, URZ, UR17, URZ, UP2, !UPT ;  /* 0x00000011ff0e7290 */ /* 0x000fe200097fe4ff */
[-C--:B------:R-:W-:Y:S01]  /*0480*/  IMAD.WIDE.U32 R10, R9, R4.reuse, R10 ;  /* 0x00000004090a7225 */ /* 0x080fe200078e000a */
[----:B------:R-:W-:Y:S01]  /*0490*/  UISETP.NE.AND.EX UP1, UPT, UR7, URZ, UPT, UP1 ;  /* 0x000000ff0700728c */ /* 0x000fe2000bf25310 */
[----:B------:R-:W-:Y:S01]  /*04a0*/  IADD3 R42, P0, PT, R14, UR20, RZ ;  /* 0x000000140e2a7c10 */ /* 0x000fe2000ff1e0ff */
[----:B------:R-:W-:Y:S01]  /*04b0*/  UIADD3.X UR12, UPT, UPT, URZ, UR17, URZ, UP3, !UPT ;  /* 0x00000011ff0c7290 */ /* 0x000fe20009ffe4ff */
[-C--:B------:R-:W-:Y:S01]  /*04c0*/  IMAD R2, R13, R4.reuse, RZ ;  /* 0x000000040d027224 */ /* 0x080fe200078e02ff */
[----:B------:R-:W-:Y:S01]  /*04d0*/  UISETP.GT.U32.AND UP2, UPT, UR6, 0x1, UPT ;  /* 0x000000010600788c */ /* 0x000fe2000bf44070 */
[----:B------:R-:W-:Y:S01]  /*04e0*/  IMAD R0, R19, R4, RZ ;  /* 0x0000000413007224 */ /* 0x000fe200078e02ff */
[----:B------:R-:W-:Y:S01]  /*04f0*/  UISETP.GT.U32.AND UP3, UPT, UR6, 0x2, UPT ;  /* 0x000000020600788c */ /* 0x000fe2000bf64070 */
[-C--:B------:R-:W-:Y:S01]  /*0500*/  IMAD R9, R9, R5.reuse, R2 ;  /* 0x0000000509097224 */ /* 0x080fe200078e0202 */
[----:B------:R-:W-:Y:S01]  /*0510*/  UIADD3.X UR10, UPT, UPT, URZ, UR17, URZ, UP4, !UPT ;  /* 0x00000011ff0a7290 */ /* 0x000fe2000a7fe4ff */
[----:B------:R-:W-:Y:S01]  /*0520*/  IMAD.IADD R14, R15, 0x1, R21 ;  /* 0x000000010f0e7824 */ /* 0x000fe200078e0215 */
[----:B------:R-:W-:Y:S01]  /*0530*/  UISETP.NE.AND.EX UP0, UPT, UR19, URZ, UPT, UP0 ;  /* 0x000000ff1300728c */ /* 0x000fe2000bf05300 */
[----:B------:R-:W-:Y:S01]  /*0540*/  IMAD R17, R17, R5, R0 ;  /* 0x0000000511117224 */ /* 0x000fe200078e0200 */
[----:B----4-:R-:W-:Y:S01]  /*0550*/  USEL UR15, UR24, UR16, !UP1 ;  /* 0x00000010180f7287 */ /* 0x010fe2000c800000 */
[----:B------:R-:W-:Y:S01]  /*0560*/  IADD3 R40, P4, PT, R10, UR20, RZ ;  /* 0x000000140a287c10 */ /* 0x000fe2000ff9e0ff */
[----:B------:R-:W-:Y:S01]  /*0570*/  UISETP.GT.U32.AND UP4, UPT, UR6, 0x3, UPT ;  /* 0x000000030600788c */ /* 0x000fe2000bf84070 */
[----:B------:R-:W-:Y:S01]  /*0580*/  IADD3 R41, P3, PT, R6, UR20, RZ ;  /* 0x0000001406297c10 */ /* 0x000fe2000ff7e0ff */
[----:B------:R-:W-:Y:S01]  /*0590*/  USEL UR16, UR25, UR17, !UP1 ;  /* 0x0000001119107287 */ /* 0x000fe2000c800000 */
[----:B------:R-:W-:Y:S01]  /*05a0*/  IADD3 R23, P2, PT, R23, UR20, RZ ;  /* 0x0000001417177c10 */ /* 0x000fe2000ff5e0ff */
[----:B------:R-:W-:Y:S01]  /*05b0*/  UISETP.GT.U32.AND.EX UP2, UPT, UR7, URZ, UPT, UP2 ;  /* 0x000000ff0700728c */ /* 0x000fe2000bf44120 */
[----:B------:R-:W-:Y:S01]  /*05c0*/  IADD3.X R11, PT, PT, R11, UR21, R9, P4, !PT ;  /* 0x000000150b0b7c10 */ /* 0x000fe2000a7fe409 */
[----:B------:R-:W-:Y:S01]  /*05d0*/  UISETP.GT.U32.AND.EX UP3, UPT, UR7, URZ, UPT, UP3 ;  /* 0x000000ff0700728c */ /* 0x000fe2000bf64130 */
[----:B------:R-:W-:Y:S01]  /*05e0*/  IADD3.X R22, PT, PT, R7, UR21, R17, P3, !PT ;  /* 0x0000001507167c10 */ /* 0x000fe20009ffe411 */
[----:B------:R-:W-:Y:S01]  /*05f0*/  UIADD3 UR6, UP6, UPT, UR4, 0x4, URZ ;  /* 0x0000000404067890 */ /* 0x000fe2000ffde0ff */
[C---:B------:R-:W-:Y:S01]  /*0600*/  IADD3.X R10, PT, PT, R14.reuse, UR21, R5, P2, P1 ;  /* 0x000000150e0a7c10 */ /* 0x040fe200097e2405 */
[----:B------:R-:W-:Y:S01]  /*0610*/  UIADD3 UR5, UP5, UPT, UR4, 0x8, URZ ;  /* 0x0000000804057890 */ /* 0x000fe2000ffbe0ff */
[----:B------:R-:W-:Y:S01]  /*0620*/  IADD3.X R9, PT, PT, R14, UR21, RZ, P0, !PT ;  /* 0x000000150e097c10 */ /* 0x000fe200087fe4ff */
[----:B------:R-:W-:Y:S01]  /*0630*/  USEL UR19, UR4, UR24, UP1 ;  /* 0x0000001804137287 */ /* 0x000fe20008800000 */
[----:B------:R-:W-:Y:S01]  /*0640*/  CS2R R6, SRZ ;  /* 0x0000000000067805 */ /* 0x000fe2000001ff00 */
[----:B------:R-:W-:Y:S01]  /*0650*/  USEL UR26, UR8, UR25, UP1 ;  /* 0x00000019081a7287 */ /* 0x000fe20008800000 */
[----:B------:R-:W-:Y:S01]  /*0660*/  IMAD.MOV.U32 R0, RZ, RZ, RZ ;  /* 0x000000ffff007224 */ /* 0x000fe200078e00ff */
[----:B------:R-:W-:Y:S01]  /*0670*/  UIADD3 UR4, UP1, UPT, UR4, 0xc, URZ ;  /* 0x0000000c04047890 */ /* 0x000fe2000ff3e0ff */
[C---:B------:R-:W-:Y:S01]  /*0680*/  IADD3 R13, PT, PT, R34.reuse, 0x1, RZ ;  /* 0x00000001220d7810 */ /* 0x040fe20007ffe0ff */
[----:B------:R-:W-:Y:S01]  /*0690*/  UISETP.GT.U32.AND.EX UP4, UPT, UR7, URZ, UPT, UP4 ;  /* 0x000000ff0700728c */ /* 0x000fe2000bf84140 */
[C---:B------:R-:W-:Y:S01]  /*06a0*/  VIADD R5, R34.reuse, 0x2 ;  /* 0x0000000222057836 */ /* 0x040fe20000000000 */
[----:B------:R-:W-:Y:S01]  /*06b0*/  USEL UR17, UR6, UR24, UP2 ;  /* 0x0000001806117287 */ /* 0x000fe20009000000 */
[----:B------:R-:W-:Y:S01]  /*06c0*/  VIADD R4, R34, 0x3 ;  /* 0x0000000322047836 */ /* 0x000fe20000000000 */
[----:B------:R-:W-:Y:S01]  /*06d0*/  USEL UR18, UR5, UR24, UP3 ;  /* 0x0000001805127287 */ /* 0x000fe20009800000 */
[----:B------:R-:W-:Y:S01]  /*06e0*/  MOV R14, UR15 ;  /* 0x0000000f000e7c02 */ /* 0x000fe20008000f00 */
[----:B------:R-:W-:Y:S01]  /*06f0*/  UIADD3.X UR7, UPT, UPT, URZ, UR8, URZ, UP6, !UPT ;  /* 0x00000008ff077290 */ /* 0x000fe2000b7fe4ff */
[----:B------:R-:W-:Y:S01]  /*0700*/  IMAD.U32 R15, RZ, RZ, UR16 ;  /* 0x00000010ff0f7e24 */ /* 0x000fe2000f8e00ff */
[----:B------:R-:W-:Y:S01]  /*0710*/  UIADD3.X UR6, UPT, UPT, URZ, UR8, URZ, UP5, !UPT ;  /* 0x00000008ff067290 */ /* 0x000fe2000affe4ff */
[----:B------:R-:W-:Y:S01]  /*0720*/  IMAD.U32 R24, RZ, RZ, UR19 ;  /* 0x00000013ff187e24 */ /* 0x000fe2000f8e00ff */
[----:B------:R-:W-:Y:S01]  /*0730*/  UIADD3.X UR5, UPT, UPT, URZ, UR8, URZ, UP1, !UPT ;  /* 0x00000008ff057290 */ /* 0x000fe20008ffe4ff */
[----:B------:R-:W-:Y:S01]  /*0740*/  MOV R25, UR26 ;  /* 0x0000001a00197c02 */ /* 0x000fe20008000f00 */
[----:B------:R-:W-:Y:S01]  /*0750*/  USEL UR13, UR13, UR24, UP2 ;  /* 0x000000180d0d7287 */ /* 0x000fe20009000000 */
[----:B------:R-:W-:Y:S01]  /*0760*/  IMAD.U32 R26, RZ, RZ, UR17 ;  /* 0x00000011ff1a7e24 */ /* 0x000fe2000f8e00ff */
[----:B------:R-:W-:Y:S01]  /*0770*/  USEL UR14, UR14, UR25, UP2 ;  /* 0x000000190e0e7287 */ /* 0x000fe20009000000 */
[----:B------:R-:W-:Y:S01]  /*0780*/  IMAD.U32 R28, RZ, RZ, UR18 ;  /* 0x00000012ff1c7e24 */ /* 0x000fe2000f8e00ff */
[----:B------:R-:W-:-:S02]  /*0790*/  USEL UR11, UR11, UR24, UP3 ;  /* 0x000000180b0b7287 */ /* 0x000fc40009800000 */
[----:B------:R-:W-:Y:S01]  /*07a0*/  USEL UR12, UR12, UR25, UP3 ;  /* 0x000000190c0c7287 */ /* 0x000fe20009800000 */
[----:B------:R-:W-:Y:S01]  /*07b0*/  IMAD.U32 R16, RZ, RZ, UR13 ;  /* 0x0000000dff107e24 */ /* 0x000fe2000f8e00ff */
[----:B------:R-:W-:Y:S01]  /*07c0*/  USEL UR9, UR9, UR24, UP4 ;  /* 0x0000001809097287 */ /* 0x000fe2000a000000 */
[----:B------:R-:W-:Y:S01]  /*07d0*/  MOV R17, UR14 ;  /* 0x0000000e00117c02 */ /* 0x000fe20008000f00 */
[----:B------:R-:W-:Y:S01]  /*07e0*/  USEL UR10, UR10, UR25, UP4 ;  /* 0x000000190a0a7287 */ /* 0x000fe2000a000000 */
[----:B------:R-:W-:Y:S01]  /*07f0*/  IMAD.U32 R18, RZ, RZ, UR11 ;  /* 0x0000000bff127e24 */ /* 0x000fe2000f8e00ff */
[----:B------:R-:W-:Y:S01]  /*0800*/  USEL UR8, UR4, UR24, UP4 ;  /* 0x0000001804087287 */ /* 0x000fe2000a000000 */
[----:B------:R-:W-:Y:S01]  /*0810*/  IMAD.U32 R19, RZ, RZ, UR12 ;  /* 0x0000000cff137e24 */ /* 0x000fe2000f8e00ff */
[----:B------:R-:W-:Y:S01]  /*0820*/  USEL UR7, UR7, UR25, UP2 ;  /* 0x0000001907077287 */ /* 0x000fe20009000000 */
[----:B------:R-:W-:Y:S01]  /*0830*/  MOV R20, UR9 ;  /* 0x0000000900147c02 */ /* 0x000fe20008000f00 */
[----:B------:R-:W-:Y:S01]  /*0840*/  USEL UR6, UR6, UR25, UP3 ;  /* 0x0000001906067287 */ /* 0x000fe20009800000 */
[----:B------:R-:W-:Y:S01]  /*0850*/  IMAD.U32 R21, RZ, RZ, UR10 ;  /* 0x0000000aff157e24 */ /* 0x000fe2000f8e00ff */
[----:B------:R-:W-:Y:S01]  /*0860*/  USEL UR5, UR5, UR25, UP4 ;  /* 0x0000001905057287 */ /* 0x000fe2000a000000 */
[----:B------:R-:W-:Y:S01]  /*0870*/  MOV R30, UR8 ;  /* 0x00000008001e7c02 */ /* 0x000fe20008000f00 */
[----:B------:R-:W-:Y:S01]  /*0880*/  IMAD.U32 R27, RZ, RZ, UR7 ;  /* 0x00000007ff1b7e24 */ /* 0x000fe2000f8e00ff */
[----:B------:R-:W-:Y:S01]  /*0890*/  UMOV UR4, URZ ;  /* 0x000000ff00047c82 */ /* 0x000fe20008000000 */
[----:B------:R-:W-:Y:S01]  /*08a0*/  IMAD.U32 R29, RZ, RZ, UR6 ;  /* 0x00000006ff1d7e24 */ /* 0x000fe2000f8e00ff */
[----:B------:R-:W1:Y:S01]  /*08b0*/  LDCU.64 UR20, c[0x0][0x3b0] ;  /* 0x00007600ff1477ac */ /* 0x000e620008000a00 */
[----:B------:R-:W-:Y:S01]  /*08c0*/  MOV R31, UR5 ;  /* 0x00000005001f7c02 */ /* 0x000fe20008000f00 */
[----:B0-----:R-:W2:Y:S06]  /*08d0*/  LDCU.64 UR24, c[0x0][0x3a8] ;  /* 0x00007500ff1877ac */ /* 0x001eac0008000a00 */
.L_x_227:
[C---:B------:R-:W-:Y:S01]  /*08e0*/  IADD3 R39, P0, PT, R0.reuse, R42, RZ ;  /* 0x0000002a00277210 */ /* 0x040fe20007f1e0ff */
[----:B------:R-:W-:Y:S01]  /*08f0*/  UIADD3 UR4, UPT, UPT, UR4, 0x1, URZ ;  /* 0x0000000104047890 */ /* 0x000fe2000fffe0ff */
[C---:B------:R-:W-:Y:S02]  /*0900*/  IADD3 R46, P1, PT, R0.reuse, R23, RZ ;  /* 0x00000017002e7210 */ /* 0x040fe40007f3e0ff */
[----:B------:R-:W-:Y:S01]  /*0910*/  IADD3 R47, P3, PT, R0, R40, RZ ;  /* 0x00000028002f7210 */ /* 0x000fe20007f7e0ff */
[----:B0-----:R-:W-:Y:S01]  /*0920*/  IMAD.X R2, R6, 0x1, R9, P0 ;  /* 0x0000000106027824 */ /* 0x001fe200000e0609 */
[----:B------:R-:W-:Y:S01]  /*0930*/  IADD3 R48, P2, PT, R0, R41, RZ ;  /* 0x0000002900307210 */ /* 0x000fe20007f5e0ff */
[C---:B------:R-:W-:Y:S01]  /*0940*/  IMAD.X R51, R6.reuse, 0x1, R10, P1 ;  /* 0x0000000106337824 */ /* 0x040fe200008e060a */
[----:B------:R-:W-:Y:S01]  /*0950*/  UISETP.NE.AND UP1, UPT, UR4, 0x4, UPT ;  /* 0x000000040400788c */ /* 0x000fe2000bf25270 */
[C---:B------:R-:W-:Y:S01]  /*0960*/  IMAD.X R50, R6.reuse, 0x1, R11, P3 ;  /* 0x0000000106327824 */ /* 0x040fe200018e060b */
[----:B------:R-:W-:Y:S01]  /*0970*/  IADD3.X R49, PT, PT, R6, R22, RZ, P2, !PT ;  /* 0x0000001606317210 */ /* 0x000fe200017fe4ff */
[----:B------:R-:W-:Y:S08]  /*0980*/  BRA.U UP0, `(.L_x_225) ;  /* 0x0000000100b47547 */ /* 0x000ff0000b800000 */
[----:B------:R-:W0:Y:S01]  /*0990*/  LDC.64 R36, c[0x0][0x3c8] ;  /* 0x0000f200ff247b82 */ /* 0x000e220000000a00 */
[----:B-1----:R-:W-:Y:S02]  /*09a0*/  ISETP.GE.U32.AND P0, PT, R43, UR20, PT ;  /* 0x000000142b007c0c */ /* 0x002fe4000bf06070 */
[----:B--2---:R-:W-:Y:S02]  /*09b0*/  ISETP.GE.U32.AND P1, PT, R34, UR24, PT ;  /* 0x0000001822007c0c */ /* 0x004fe4000bf26070 */
[----:B------:R-:W-:Y:S02]  /*09c0*/  ISETP.GE.U32.AND.EX P0, PT, R7, UR21, PT, P0 ;  /* 0x0000001507007c0c */ /* 0x000fe4000bf06100 */
[----:B------:R-:W-:Y:S02]  /*09d0*/  ISETP.GT.AND P3, PT, R43, -0x1, PT ;  /* 0xffffffff2b00780c */ /* 0x000fe40003f64270 */
[----:B------:R-:W-:Y:S02]  /*09e0*/  ISETP.GE.U32.AND.EX P1, PT, RZ, UR25, PT, P1 ;  /* 0x00000019ff007c0c */ /* 0x000fe4000bf26110 */
[----:B0-----:R-:W-:-:S02]  /*09f0*/  SEL R39, R39, R36, !P0 ;  /* 0x0000002427277207 */ /* 0x001fc40004000000 */
[-C--:B------:R-:W-:Y:S02]  /*0a00*/  SEL R2, R2, R37.reuse, !P0 ;  /* 0x0000002502027207 */ /* 0x080fe40004000000 */
[-C--:B------:R-:W-:Y:S02]  /*0a10*/  SEL R39, R39, R36.reuse, P3 ;  /* 0x0000002427277207 */ /* 0x080fe40001800000 */
[-C--:B------:R-:W-:Y:S02]  /*0a20*/  SEL R2, R2, R37.reuse, P3 ;  /* 0x0000002502027207 */ /* 0x080fe40001800000 */
[----:B------:R-:W-:Y:S02]  /*0a30*/  SEL R38, R39, R36, !P1 ;  /* 0x0000002427267207 */ /* 0x000fe40004800000 */
[----:B------:R-:W-:-:S05]  /*0a40*/  SEL R39, R2, R37, !P1 ;  /* 0x0000002502277207 */ /* 0x000fca0004800000 */
[----:B------:R0:W2:Y:S01]  /*0a50*/  LDG.E R2, desc[UR22][R38.64] ;  /* 0x0000001626027981 */ /* 0x0000a2000c1e1900 */
[----:B------:R-:W-:Y:S02]  /*0a60*/  ISETP.GE.U32.AND P1, PT, R13, UR24, PT ;  /* 0x000000180d007c0c */ /* 0x000fe4000bf26070 */
[-C--:B------:R-:W-:Y:S02]  /*0a70*/  SEL R53, R46, R36.reuse, !P0 ;  /* 0x000000242e357207 */ /* 0x080fe40004000000 */
[-C--:B------:R-:W-:Y:S02]  /*0a80*/  SEL R46, R51, R37.reuse, !P0 ;  /* 0x00000025332e7207 */ /* 0x080fe40004000000 */
[----:B------:R-:W-:Y:S02]  /*0a90*/  ISETP.GE.U32.AND.EX P1, PT, RZ, UR25, PT, P1 ;  /* 0x00000019ff007c0c */ /* 0x000fe4000bf26110 */
[----:B------:R-:W-:Y:S01]  /*0aa0*/  SEL R53, R53, R36, P3 ;  /* 0x0000002435357207 */ /* 0x000fe20001800000 */
[----:B0-----:R-:W0:Y:S01]  /*0ab0*/  LDC.64 R38, c[0x0][0x418] ;  /* 0x00010600ff267b82 */ /* 0x001e220000000a00 */
[----:B------:R-:W-:-:S02]  /*0ac0*/  SEL R46, R46, R37, P3 ;  /* 0x000000252e2e7207 */ /* 0x000fc40001800000 */
[-C--:B------:R-:W-:Y:S02]  /*0ad0*/  SEL R52, R53, R36.reuse, !P1 ;  /* 0x0000002435347207 */ /* 0x080fe40004800000 */
[----:B------:R-:W-:Y:S02]  /*0ae0*/  SEL R53, R46, R37, !P1 ;  /* 0x000000252e357207 */ /* 0x000fe40004800000 */
[----:B------:R-:W-:Y:S02]  /*0af0*/  ISETP.GE.U32.AND P1, PT, R4, UR24, PT ;  /* 0x0000001804007c0c */ /* 0x000fe4000bf26070 */
[----:B------:R-:W-:Y:S01]  /*0b00*/  ISETP.GE.U32.AND P2, PT, R5, UR24, PT ;  /* 0x0000001805007c0c */ /* 0x000fe2000bf46070 */
[----:B------:R-:W3:Y:S01]  /*0b10*/  LDG.E R46, desc[UR22][R52.64] ;  /* 0x00000016342e7981 */ /* 0x000ee2000c1e1900 */
[----:B------:R-:W-:Y:S02]  /*0b20*/  ISETP.GE.U32.AND.EX P1, PT, RZ, UR25, PT, P1 ;  /* 0x00000019ff007c0c */ /* 0x000fe4000bf26110 */
[----:B------:R-:W-:-:S02]  /*0b30*/  SEL R48, R48, R36, !P0 ;  /* 0x0000002430307207 */ /* 0x000fc40004000000 */
[----:B------:R-:W-:Y:S01]  /*0b40*/  ISETP.GE.U32.AND.EX P2, PT, RZ, UR25, PT, P2 ;  /* 0x00000019ff007c0c */ /* 0x000fe2000bf46120 */
[----:B0-----:R0:W2:Y:S01]  /*0b50*/  LDG.E R51, desc[UR22][R38.64] ;  /* 0x0000001626337981 */ /* 0x0010a2000c1e1900 */
[-C--:B------:R-:W-:Y:S02]  /*0b60*/  SEL R47, R47, R36.reuse, !P0 ;  /* 0x000000242f2f7207 */ /* 0x080fe40004000000 */
[-C--:B------:R-:W-:Y:S02]  /*0b70*/  SEL R50, R50, R37.reuse, !P0 ;  /* 0x0000002532327207 */ /* 0x080fe40004000000 */
[-C--:B0-----:R-:W-:Y:S02]  /*0b80*/  SEL R38, R49, R37.reuse, !P0 ;  /* 0x0000002531267207 */ /* 0x081fe40004000000 */
[----:B------:R-:W-:Y:S02]  /*0b90*/  SEL R49, R48, R36, P3 ;  /* 0x0000002430317207 */ /* 0x000fe40001800000 */
[----:B------:R-:W-:-:S02]  /*0ba0*/  SEL R48, R38, R37, P3 ;  /* 0x0000002526307207 */ /* 0x000fc40001800000 */
[-C--:B------:R-:W-:Y:S02]  /*0bb0*/  SEL R38, R49, R36.reuse, !P2 ;  /* 0x0000002431267207 */ /* 0x080fe40005000000 */
[-C--:B------:R-:W-:Y:S02]  /*0bc0*/  SEL R39, R48, R37.reuse, !P2 ;  /* 0x0000002530277207 */ /* 0x080fe40005000000 */
[----:B------:R-:W-:Y:S02]  /*0bd0*/  @!P1 SEL R36, R47, R36, P3 ;  /* 0x000000242f249207 */ /* 0x000fe40001800000 */
[----:B------:R-:W-:Y:S01]  /*0be0*/  @!P1 SEL R37, R50, R37, P3 ;  /* 0x0000002532259207 */ /* 0x000fe20001800000 */
[----:B------:R-:W4:Y:S04]  /*0bf0*/  LDG.E R38, desc[UR22][R38.64] ;  /* 0x0000001626267981 */ /* 0x000f28000c1e1900 */
[----:B------:R-:W5:Y:S01]  /*0c00*/  LDG.E R48, desc[UR22][R36.64] ;  /* 0x0000001624307981 */ /* 0x000f62000c1e1900 */
[----:B--2---:R-:W-:-:S04]  /*0c10*/  FFMA R47, R51, R2, RZ ;  /* 0x00000002332f7223 */ /* 0x004fc800000000ff */
[----:B---3--:R-:W-:-:S04]  /*0c20*/  FFMA R47, R51, R46, R47 ;  /* 0x0000002e332f7223 */ /* 0x008fc8000000002f */
[----:B----4-:R-:W-:-:S04]  /*0c30*/  FFMA R47, R51, R38, R47 ;  /* 0x00000026332f7223 */ /* 0x010fc8000000002f */
[----:B-----5:R-:W-:Y:S01]  /*0c40*/  FFMA R51, R51, R48, R47 ;  /* 0x0000003033337223 */ /* 0x020fe2000000002f */
[----:B------:R-:W-:Y:S06]  /*0c50*/  BRA `(.L_x_226) ;  /* 0x0000000000b87947 */ /* 0x000fec0003800000 */
.L_x_225:
        /* <DEDUP_REMOVED lines=10> */
[-C--:B------:R-:W-:Y:S02]  /*0d00*/  SEL R38, R39, R36.reuse, !P1 ;  /* 0x0000002427267207 */ /* 0x080fe40004800000 */
[----:B------:R-:W-:Y:S02]  /*0d10*/  SEL R39, R2, R37, !P1 ;  /* 0x0000002502277207 */ /* 0x000fe40004800000 */
[----:B------:R-:W-:-:S02]  /*0d20*/  SEL R53, R46, R36, !P0 ;  /* 0x000000242e357207 */ /* 0x000fc40004000000 */
[----:B------:R-:W-:Y:S01]  /*0d30*/  ISETP.GE.U32.AND P1, PT, R13, UR24, PT ;  /* 0x000000180d007c0c */ /* 0x000fe2000bf26070 */
[----:B------:R0:W2:Y:S01]  /*0d40*/  LDG.E R2, desc[UR22][R38.64] ;  /* 0x0000001626027981 */ /* 0x0000a2000c1e1900 */
[-C--:B------:R-:W-:Y:S02]  /*0d50*/  SEL R46, R51, R37.reuse, !P0 ;  /* 0x00000025332e7207 */ /* 0x080fe40004000000 */
[----:B------:R-:W-:Y:S02]  /*0d60*/  ISETP.GE.U32.AND.EX P1, PT, RZ, UR25, PT, P1 ;  /* 0x00000019ff007c0c */ /* 0x000fe4000bf26110 */
[-C--:B------:R-:W-:Y:S02]  /*0d70*/  SEL R53, R53, R36.reuse, P3 ;  /* 0x0000002435357207 */ /* 0x080fe40001800000 */
[----:B------:R-:W-:Y:S02]  /*0d80*/  SEL R46, R46, R37, P3 ;  /* 0x000000252e2e7207 */ /* 0x000fe40001800000 */
[----:B0-----:R-:W-:-:S02]  /*0d90*/  SEL R38, R53, R36, !P1 ;  /* 0x0000002435267207 */ /* 0x001fc40004800000 */
[----:B------:R-:W-:Y:S02]  /*0da0*/  SEL R39, R46, R37, !P1 ;  /* 0x000000252e277207 */ /* 0x000fe40004800000 */
[----:B------:R-:W-:Y:S02]  /*0db0*/  ISETP.GE.U32.AND P1, PT, R4, UR24, PT ;  /* 0x0000001804007c0c */ /* 0x000fe4000bf26070 */
[-C--:B------:R-:W-:Y:S01]  /*0dc0*/  SEL R51, R48, R36.reuse, !P0 ;  /* 0x0000002430337207 */ /* 0x080fe20004000000 */
[----:B------:R0:W3:Y:S01]  /*0dd0*/  LDG.E R46, desc[UR22][R38.64] ;  /* 0x00000016262e7981 */ /* 0x0000e2000c1e1900 */
[----:B------:R-:W-:Y:S02]  /*0de0*/  ISETP.GE.U32.AND.EX P1, PT, RZ, UR25, PT, P1 ;  /* 0x00000019ff007c0c */ /* 0x000fe4000bf26110 */
[----:B------:R-:W-:Y:S02]  /*0df0*/  ISETP.GE.U32.AND P2, PT, R5, UR24, PT ;  /* 0x0000001805007c0c */ /* 0x000fe4000bf46070 */
[----:B------:R-:W-:-:S02]  /*0e00*/  SEL R51, R51, R36, P3 ;  /* 0x0000002433337207 */ /* 0x000fc40001800000 */
[----:B------:R-:W-:Y:S02]  /*0e10*/  ISETP.GE.U32.AND.EX P2, PT, RZ, UR25, PT, P2 ;  /* 0x00000019ff007c0c */ /* 0x000fe4000bf46120 */
[-C--:B------:R-:W-:Y:S02]  /*0e20*/  SEL R48, R49, R37.reuse, !P0 ;  /* 0x0000002531307207 */ /* 0x080fe40004000000 */
[-C--:B------:R-:W-:Y:S01]  /*0e30*/  SEL R47, R47, R36.reuse, !P0 ;  /* 0x000000242f2f7207 */ /* 0x080fe20004000000 */
[----:B------:R-:W4:Y:S01]  /*0e40*/  LDG.E R49, desc[UR22][R18.64] ;  /* 0x0000001612317981 */ /* 0x000f22000c1e1900 */
[-C--:B0-----:R-:W-:Y:S02]  /*0e50*/  SEL R38, R51, R36.reuse, !P2 ;  /* 0x0000002433267207 */ /* 0x081fe40005000000 */
[----:B------:R-:W-:Y:S01]  /*0e60*/  SEL R48, R48, R37, P3 ;  /* 0x0000002530307207 */ /* 0x000fe20001800000 */
[----:B------:R-:W2:Y:S01]  /*0e70*/  LDG.E R51, desc[UR22][R14.64] ;  /* 0x000000160e337981 */ /* 0x000ea2000c1e1900 */
[----:B------:R-:W-:-:S02]  /*0e80*/  @!P1 SEL R36, R47, R36, P3 ;  /* 0x000000242f249207 */ /* 0x000fc40001800000 */
[-C--:B------:R-:W-:Y:S01]  /*0e90*/  SEL R50, R50, R37.reuse, !P0 ;  /* 0x0000002532327207 */ /* 0x080fe20004000000 */
[----:B------:R-:W3:Y:S01]  /*0ea0*/  LDG.E R47, desc[UR22][R16.64] ;  /* 0x00000016102f7981 */ /* 0x000ee2000c1e1900 */
[-C--:B------:R-:W-:Y:S02]  /*0eb0*/  SEL R39, R48, R37.reuse, !P2 ;  /* 0x0000002530277207 */ /* 0x080fe40005000000 */
[----:B------:R-:W-:Y:S02]  /*0ec0*/  @!P1 SEL R37, R50, R37, P3 ;  /* 0x0000002532259207 */ /* 0x000fe40001800000 */
[----:B------:R-:W5:Y:S04]  /*0ed0*/  LDG.E R50, desc[UR22][R20.64] ;  /* 0x0000001614327981 */ /* 0x000f68000c1e1900 */
[----:B------:R-:W4:Y:S04]  /*0ee0*/  LDG.E R38, desc[UR22][R38.64] ;  /* 0x0000001626267981 */ /* 0x000f28000c1e1900 */
[----:B------:R-:W5:Y:S01]  /*0ef0*/  LDG.E R48, desc[UR22][R36.64] ;  /* 0x0000001624307981 */ /* 0x000f62000c1e1900 */
[----:B--2---:R-:W-:-:S04]  /*0f00*/  FFMA R51, R2, R51, RZ ;  /* 0x0000003302337223 */ /* 0x004fc800000000ff */
[----:B---3--:R-:W-:-:S04]  /*0f10*/  FFMA R47, R46, R47, R51 ;  /* 0x0000002f2e2f7223 */ /* 0x008fc80000000033 */
[----:B----4-:R-:W-:-:S04]  /*0f20*/  FFMA R47, R38, R49, R47 ;  /* 0x00000031262f7223 */ /* 0x010fc8000000002f */
[----:B-----5:R-:W-:-:S07]  /*0f30*/  FFMA R51, R48, R50, R47 ;  /* 0x0000003230337223 */ /* 0x020fce000000002f */
.L_x_226:
[----:B------:R-:W0:Y:S02]  /*0f40*/  LDC.64 R36, c[0x0][0x3f8] ;  /* 0x0000fe00ff247b82 */ /* 0x000e240000000a00 */
[----:B0-----:R-:W-:-:S04]  /*0f50*/  ISETP.GT.U32.AND P0, PT, R36, 0x1, PT ;  /* 0x000000012400780c */ /* 0x001fc80003f04070 */
[----:B------:R-:W-:-:S13]  /*0f60*/  ISETP.GT.U32.AND.EX P0, PT, R37, RZ, PT, P0 ;  /* 0x000000ff2500720c */ /* 0x000fda0003f04100 */
[----:B------:R-:W0:Y:S01]  /*0f70*/  @!P0 LDC.64 R36, c[0x0][0x418] ;  /* 0x00010600ff248b82 */ /* 0x000e220000000a00 */
[----:B------:R-:W2:Y:S04]  /*0f80*/  @P0 LDG.E R49, desc[UR22][R24.64] ;  /* 0x0000001618310981 */ /* 0x000ea8000c1e1900 */
[----:B------:R-:W3:Y:S04]  /*0f90*/  @P0 LDG.E R50, desc[UR22][R26.64] ;  /* 0x000000161a320981 */ /* 0x000ee8000c1e1900 */
[----:B------:R-:W4:Y:S04]  /*0fa0*/  @P0 LDG.E R47, desc[UR22][R28.64] ;  /* 0x000000161c2f0981 */ /* 0x000f28000c1e1900 */
[----:B------:R-:W5:Y:S04]  /*0fb0*/  @P0 LDG.E R39, desc[UR22][R30.64] ;  /* 0x000000161e270981 */ /* 0x000f68000c1e1900 */
[----:B0-----:R-:W5:Y:S01]  /*0fc0*/  @!P0 LDG.E R37, desc[UR22][R36.64] ;  /* 0x0000001624258981 */ /* 0x001f62000c1e1900 */
[----:B--2---:R-:W-:-:S04]  /*0fd0*/  @P0 FFMA R49, R2, R49, RZ ;  /* 0x0000003102310223 */ /* 0x004fc800000000ff */
[----:B---3--:R-:W-:-:S04]  /*0fe0*/  @P0 FFMA R49, R46, R50, R49 ;  /* 0x000000322e310223 */ /* 0x008fc80000000031 */
[----:B----4-:R-:W-:Y:S01]  /*0ff0*/  @P0 FFMA R47, R38, R47, R49 ;  /* 0x0000002f262f0223 */ /* 0x010fe20000000031 */
[----:B-----5:R-:W-:-:S04]  /*1000*/  @!P0 FFMA R53, R37, R2, RZ ;  /* 0x0000000225358223 */ /* 0x020fc800000000ff */
[----:B------:R-:W-:-:S04]  /*1010*/  @!P0 FFMA R53, R37, R46, R53 ;  /* 0x0000002e25358223 */ /* 0x000fc80000000035 */
[----:B------:R-:W-:Y:S01]  /*1020*/  @!P0 FFMA R53, R37, R38, R53 ;  /* 0x0000002625358223 */ /* 0x000fe20000000035 */
[----:B------:R-:W-:-:S03]  /*1030*/  IMAD.IADD R2, R1, 0x1, R0 ;  /* 0x0000000101027824 */ /* 0x000fc600078e0200 */
[----:B------:R-:W-:Y:S01]  /*1040*/  @!P0 FFMA R37, R37, R48, R53 ;  /* 0x0000003025258223 */ /* 0x000fe20000000035 */
[----:B------:R-:W-:Y:S01]  /*1050*/  @P0 FFMA R37, R48, R39, R47 ;  /* 0x0000002730250223 */ /* 0x000fe2000000002f */
[----:B------:R0:W-:Y:S04]  /*1060*/  STL [R2], R51 ;  /* 0x0000003302007387 */ /* 0x0001e80000100800 */
[----:B------:R0:W-:Y:S01]  /*1070*/  STL [R2+0x10], R37 ;  /* 0x0000102502007387 */ /* 0x0001e20000100800 */
[----:B------:R-:W-:Y:S02]  /*1080*/  IADD3 R0, P1, PT, R0, 0x4, RZ ;  /* 0x0000000400007810 */ /* 0x000fe40007f3e0ff */
[----:B------:R-:W-:-:S03]  /*1090*/  IADD3 R43, P0, PT, R43, 0x1, RZ ;  /* 0x000000012b2b7810 */ /* 0x000fc60007f1e0ff */
[----:B------:R-:W-:Y:S01]  /*10a0*/  IMAD.X R6, RZ, RZ, R6, P1 ;  /* 0x000000ffff067224 */ /* 0x000fe200008e0606 */
[----:B------:R-:W-:Y:S01]  /*10b0*/  IADD3.X R7, PT, PT, RZ, R7, RZ, P0, !PT ;  /* 0x00000007ff077210 */ /* 0x000fe200007fe4ff */
[----:B------:R-:W-:Y:S08]  /*10c0*/  BRA.U UP1, `(.L_x_227) ;  /* 0xfffffff901047547 */ /* 0x000ff0000b83ffff */
[----:B------:R-:W1:Y:S01]  /*10d0*/  LDCU UR4, c[0x0][0x3bc] ;  /* 0x00007780ff0477ac */ /* 0x000e620008000800 */
[----:B------:R-:W-:Y:S01]  /*10e0*/  IMAD.SHL.U32 R22, R45, 0x2, RZ ;  /* 0x000000022d167824 */ /* 0x000fe200078e00ff */
[----:B------:R-:W-:Y:S01]  /*10f0*/  SHF.L.U32 R42, R8, 0x1, RZ ;  /* 0x00000001082a7819 */ /* 0x000fe200000006ff */
[----:B-1----:R-:W-:-:S09]  /*1100*/  UISETP.NE.U32.AND UP0, UPT, UR4, URZ, UPT ;  /* 0x000000ff0400728c */ /* 0x002fd2000bf05070 */
[----:B------:R-:W-:Y:S05]  /*1110*/  BRA.U UP0, `(.L_x_228) ;  /* 0x0000000100547547 */ /* 0x000fea000b800000 */
[----:B------:R-:W1:Y:S01]  /*1120*/  LDCU UR4, c[0x0][0x3b8] ;  /* 0x00007700ff0477ac */ /* 0x000e620008000800 */
[----:B0-----:R-:W-:Y:S01]  /*1130*/  IMAD.MOV.U32 R37, RZ, RZ, RZ ;  /* 0x000000ffff257224 */ /* 0x001fe200078e00ff */
[----:B-1----:R-:W0:Y:S01]  /*1140*/  I2F.U32.RP R0, UR4 ;  /* 0x0000000400007d06 */ /* 0x002e220008209000 */
        /* <DEDUP_REMOVED lines=12> */
[----:B------:R-:W-:Y:S01]  /*1210*/  @P0 VIADD R5, R5, -UR4 ;  /* 0x8000000405050c36 */ /* 0x000fe20008000000 */
[----:B------:R-:W-:-:S04]  /*1220*/  @P0 IADD3 R36, PT, PT, R36, 0x1, RZ ;  /* 0x0000000124240810 */ /* 0x000fc80007ffe0ff */
[----:B------:R-:W-:-:S13]  /*1230*/  ISETP.GE.U32.AND P1, PT, R5, UR4, PT ;  /* 0x0000000405007c0c */ /* 0x000fda000bf26070 */
[----:B------:R-:W-:Y:S01]  /*1240*/  @P1 VIADD R36, R36, 0x1 ;  /* 0x0000000124241836 */ /* 0x000fe20000000000 */
[----:B------:R-:W-:Y:S01]  /*1250*/  @!P2 LOP3.LUT R36, RZ, UR4, RZ, 0x33, !PT ;  /* 0x00000004ff24ac12 */ /* 0x000fe2000f8e33ff */
[----:B------:R-:W-:Y:S06]  /*1260*/  BRA `(.L_x_229) ;  /* 0x0000000000087947 */ /* 0x000fec0003800000 */
.L_x_228:
[----:B------:R-:W-:-:S07]  /*1270*/  MOV R0, 0x1290 ;  /* 0x0000129000007802 */ /* 0x000fce0000000f00 */
[----:B0-----:R-:W-:Y:S05]  /*1280*/  CALL.REL.NOINC `($__internal_14_$__cuda_sm20_div_u64) ;  /* 0x0000000800087944 */ /* 0x001fea0003c00000 */
.L_x_229:
[----:B------:R-:W0:Y:S01]  /*1290*/  LDC.64 R34, c[0x0][0x3f8] ;  /* 0x0000fe00ff227b82 */ /* 0x000e220000000a00 */
[----:B------:R-:W2:Y:S01]  /*12a0*/  LDL.128 R4, [R1] ;  /* 0x0000000001047983 */ /* 0x000ea20000100c00 */
[----:B------:R-:W1:Y:S01]  /*12b0*/  LDCU.64 UR4, c[0x0][0x458] ;  /* 0x00008b00ff0477ac */ /* 0x000e620008000a00 */
[----:B------:R-:W3:Y:S01]  /*12c0*/  LDCU.128 UR8, c[0x0][0x440] ;  /* 0x00008800ff0877ac */ /* 0x000ee20008000c00 */
[----:B------:R-:W4:Y:S01]  /*12d0*/  LDCU.64 UR6, c[0x0][0x450] ;  /* 0x00008a00ff0677ac */ /* 0x000f220008000a00 */
[----:B------:R-:W-:Y:S01]  /*12e0*/  ISETP.GT.AND P3, PT, R8, -0x1, PT ;  /* 0xffffffff0800780c */ /* 0x000fe20003f64270 */
[----:B------:R-:W5:Y:S01]  /*12f0*/  LDCU.64 UR12, c[0x0][0x468] ;  /* 0x00008d00ff0c77ac */ /* 0x000f620008000a00 */
[----:B0-----:R-:W-:-:S04]  /*1300*/  ISETP.NE.U32.AND P1, PT, R34, RZ, PT ;  /* 0x000000ff2200720c */ /* 0x001fc80003f25070 */
[----:B------:R-:W-:-:S13]  /*1310*/  ISETP.NE.AND.EX P1, PT, R35, RZ, PT, P1 ;  /* 0x000000ff2300720c */ /* 0x000fda0003f25310 */
[----:B------:R-:W0:Y:S01]  /*1320*/  @!P1 LDC.64 R38, c[0x0][0x418] ;  /* 0x00010600ff269b82 */ /* 0x000e220000000a00 */
[----:B------:R-:W2:Y:S04]  /*1330*/  @P1 LDG.E R11, desc[UR22][R14.64] ;  /* 0x000000160e0b1981 */ /* 0x000ea8000c1e1900 */
[----:B------:R-:W2:Y:S04]  /*1340*/  @P1 LDG.E R2, desc[UR22][R16.64] ;  /* 0x0000001610021981 */ /* 0x000ea8000c1e1900 */
[----:B------:R-:W2:Y:S04]  /*1350*/  @P1 LDG.E R9, desc[UR22][R18.64] ;  /* 0x0000001612091981 */ /* 0x000ea8000c1e1900 */
[----:B------:R-:W2:Y:S04]  /*1360*/  @P1 LDG.E R0, desc[UR22][R20.64] ;  /* 0x0000001614001981 */ /* 0x000ea8000c1e1900 */
[----:B0-----:R0:W2:Y:S01]  /*1370*/  @!P1 LDG.E R10, desc[UR22][R38.64] ;  /* 0x00000016260a9981 */ /* 0x0010a2000c1e1900 */
[----:B-1----:R-:W-:-:S02]  /*1380*/  IMAD R23, R37, UR4, RZ ;  /* 0x0000000425177c24 */ /* 0x002fc4000f8e02ff */
[----:B------:R-:W-:-:S04]  /*1390*/  IMAD.WIDE.U32 R32, R36, UR4, R32 ;  /* 0x0000000424207c25 */ /* 0x000fc8000f8e0020 */
[----:B------:R-:W-:Y:S01]  /*13a0*/  IMAD R23, R36, UR5, R23 ;  /* 0x0000000524177c24 */ /* 0x000fe2000f8e0217 */
[----:B------:R-:W1:Y:S04]  /*13b0*/  LDCU.64 UR4, c[0x0][0x420] ;  /* 0x00008400ff0477ac */ /* 0x000e680008000a00 */
[----:B------:R-:W-:Y:S01]  /*13c0*/  IADD3 R33, PT, PT, R33, R23, RZ ;  /* 0x0000001721217210 */ /* 0x000fe20007ffe0ff */
[----:B------:R-:W-:-:S04]  /*13d0*/  IMAD.MOV.U32 R23, RZ, RZ, RZ ;  /* 0x000000ffff177224 */ /* 0x000fc800078e00ff */
[----:B---3--:R-:W-:Y:S01]  /*13e0*/  IMAD R33, R33, UR10, RZ ;  /* 0x0000000a21217c24 */ /* 0x008fe2000f8e02ff */
[----:B------:R-:W-:Y:S01]  /*13f0*/  ISETP.LT.U32.AND P2, PT, R22, UR10, PT ;  /* 0x0000000a16007c0c */ /* 0x000fe2000bf41070 */
[----:B0-----:R-:W-:Y:S01]  /*1400*/  IMAD.WIDE.U32 R38, R32, UR10, R22 ;  /* 0x0000000a20267c25 */ /* 0x001fe2000f8e0016 */
[----:B------:R-:W-:-:S03]  /*1410*/  LEA R36, P0, R42, UR8, 0x2 ;  /* 0x000000082a247c11 */ /* 0x000fc6000f8010ff */
[----:B------:R-:W-:Y:S01]  /*1420*/  IMAD R33, R32, UR11, R33 ;  /* 0x0000000b20217c24 */ /* 0x000fe2000f8e0221 */
[----:B------:R-:W0:Y:S01]  /*1430*/  @!P1 LDC.64 R40, c[0x0][0x418] ;  /* 0x00010600ff289b82 */ /* 0x000e220000000a00 */
[C---:B----4-:R-:W-:Y:S02]  /*1440*/  ISETP.GE.U32.AND P4, PT, R42.reuse, UR6, PT ;  /* 0x000000062a007c0c */ /* 0x050fe4000bf86070 */
[----:B------:R-:W-:Y:S01]  /*1450*/  ISETP.LT.U32.AND.EX P2, PT, RZ, UR11, P3, P2 ;  /* 0x0000000bff007c0c */ /* 0x000fe20009f41120 */
[----:B------:R-:W-:Y:S01]  /*1460*/  IMAD.IADD R39, R39, 0x1, R33 ;  /* 0x0000000127277824 */ /* 0x000fe200078e0221 */
[----:B------:R-:W-:Y:S02]  /*1470*/  LEA.HI.X R37, R42, UR9, RZ, 0x2, P0 ;  /* 0x000000092a257c11 */ /* 0x000fe400080f14ff */
[----:B------:R-:W-:Y:S01]  /*1480*/  ISETP.GE.U32.OR.EX P0, PT, RZ, UR7, !P2, P4 ;  /* 0x00000007ff007c0c */ /* 0x000fe2000d706540 */
[----:B-1----:R-:W-:Y:S02]  /*1490*/  IMAD R39, R39, UR4, RZ ;  /* 0x0000000427277c24 */ /* 0x002fe4000f8e02ff */
[----:B-----5:R-:W-:-:S02]  /*14a0*/  IMAD.U32 R45, RZ, RZ, UR13 ;  /* 0x0000000dff2d7e24 */ /* 0x020fc4000f8e00ff */
[----:B--2---:R-:W-:-:S04]  /*14b0*/  @P1 FFMA R44, R4, R11, RZ ;  /* 0x0000000b042c1223 */ /* 0x004fc800000000ff */
[----:B------:R-:W-:Y:S01]  /*14c0*/  @P1 FFMA R11, R5, R2, R44 ;  /* 0x00000002050b1223 */ /* 0x000fe2000000002c */
[----:B------:R-:W-:-:S03]  /*14d0*/  MOV R44, UR12 ;  /* 0x0000000c002c7c02 */ /* 0x000fc60008000f00 */
[----:B------:R-:W-:Y:S01]  /*14e0*/  @P1 FFMA R2, R6, R9, R11 ;  /* 0x0000000906021223 */ /* 0x000fe2000000000b */
[----:B------:R-:W-:-:S04]  /*14f0*/  @!P1 FFMA R8, R4, R10, RZ ;  /* 0x0000000a04089223 */ /* 0x000fc800000000ff */
[----:B------:R-:W-:-:S04]  /*1500*/  @!P1 FFMA R23, R5, R10, R8 ;  /* 0x0000000a05179223 */ /* 0x000fc80000000008 */
[----:B------:R-:W-:Y:S01]  /*1510*/  @!P1 FFMA R8, R6, R10, R23 ;  /* 0x0000000a06089223 */ /* 0x000fe20000000017 */
[C---:B------:R-:W-:Y:S02]  /*1520*/  IMAD R23, R38.reuse, UR5, R39 ;  /* 0x0000000526177c24 */ /* 0x040fe4000f8e0227 */
[----:B------:R-:W-:-:S04]  /*1530*/  IMAD.WIDE.U32 R38, R38, UR4, R36 ;  /* 0x0000000426267c25 */ /* 0x000fc8000f8e0024 */
[----:B------:R-:W-:Y:S01]  /*1540*/  @!P1 FFMA R43, R7, R10, R8 ;  /* 0x0000000a072b9223 */ /* 0x000fe20000000008 */
[----:B------:R-:W-:Y:S01]  /*1550*/  IMAD.IADD R39, R39, 0x1, R23 ;  /* 0x0000000127277824 */ /* 0x000fe200078e0217 */
[----:B------:R-:W-:Y:S01]  /*1560*/  @!P0 MOV R44, R38 ;  /* 0x00000026002c8202 */ /* 0x000fe20000000f00 */
[----:B------:R-:W-:Y:S01]  /*1570*/  @P1 FFMA R43, R7, R0, R2 ;  /* 0x00000000072b1223 */ /* 0x000fe20000000002 */
[----:B------:R-:W2:Y:S01]  /*1580*/  LDL.128 R8, [R1+0x10] ;  /* 0x0000100001087983 */ /* 0x000ea20000100c00 */
[----:B------:R-:W-:-:S05]  /*1590*/  @!P0 IMAD.MOV.U32 R45, RZ, RZ, R39 ;  /* 0x000000ffff2d8224 */ /* 0x000fca00078e0027 */
[----:B------:R-:W-:Y:S04]  /*15a0*/  STG.E desc[UR22][R44.64], R43 ;  /* 0x0000002b2c007986 */ /* 0x000fe8000c101916 */
[----:B0-----:R-:W2:Y:S04]  /*15b0*/  @!P1 LDG.E R0, desc[UR22][R40.64] ;  /* 0x0000001628009981 */ /* 0x001ea8000c1e1900 */
[----:B------:R-:W3:Y:S04]  /*15c0*/  @P1 LDG.E R15, desc[UR22][R14.64] ;  /* 0x000000160e0f1981 */ /* 0x000ee8000c1e1900 */
[----:B------:R0:W4:Y:S04]  /*15d0*/  @P1 LDG.E R16, desc[UR22][R16.64] ;  /* 0x0000001610101981 */ /* 0x000128000c1e1900 */
[----:B------:R-:W5:Y:S04]  /*15e0*/  @P1 LDG.E R19, desc[UR22][R18.64] ;  /* 0x0000001612131981 */ /* 0x000f68000c1e1900 */
[----:B------:R-:W5:Y:S01]  /*15f0*/  @P1 LDG.E R20, desc[UR22][R20.64] ;  /* 0x0000001614141981 */ /* 0x000f62000c1e1900 */
[----:B------:R-:W-:Y:S01]  /*1600*/  ISETP.GT.U32.AND P0, PT, R34, 0x1, PT ;  /* 0x000000012200780c */ /* 0x000fe20003f04070 */
[----:B------:R-:W-:Y:S01]  /*1610*/  IMAD.IADD R22, R13, 0x1, -R22 ;  /* 0x000000010d167824 */ /* 0x000fe200078e0a16 */
[----:B------:R-:W-:-:S02]  /*1620*/  MOV R23, RZ ;  /* 0x000000ff00177202 */ /* 0x000fc40000000f00 */
[----:B------:R-:W-:Y:S02]  /*1630*/  ISETP.GT.U32.AND.EX P0, PT, R35, RZ, PT, P0 ;  /* 0x000000ff2300720c */ /* 0x000fe40003f04100 */
[----:B------:R-:W-:Y:S01]  /*1640*/  ISETP.LT.U32.AND P5, PT, R22, UR10, PT ;  /* 0x0000000a16007c0c */ /* 0x000fe2000bfa1070 */
[----:B------:R-:W-:-:S03]  /*1650*/  IMAD.WIDE.U32 R34, R32, UR10, R22 ;  /* 0x0000000a20227c25 */ /* 0x000fc6000f8e0016 */
[----:B------:R-:W-:Y:S01]  /*1660*/  ISETP.LT.U32.AND.EX P3, PT, RZ, UR11, P3, P5 ;  /* 0x0000000bff007c0c */ /* 0x000fe20009f61150 */
[----:B------:R-:W-:-:S03]  /*1670*/  IMAD.IADD R33, R33, 0x1, R35 ;  /* 0x0000000121217824 */ /* 0x000fc600078e0223 */
[----:B------:R-:W-:Y:S01]  /*1680*/  ISETP.GE.U32.OR.EX P4, PT, RZ, UR7, !P3, P4 ;  /* 0x00000007ff007c0c */ /* 0x000fe2000df86540 */
[----:B------:R-:W-:Y:S02]  /*1690*/  IMAD R33, R33, UR4, RZ ;  /* 0x0000000421217c24 */ /* 0x000fe4000f8e02ff */
[----:B------:R-:W1:Y:S01]  /*16a0*/  @!P0 LDC.64 R22, c[0x0][0x418] ;  /* 0x00010600ff168b82 */ /* 0x000e620000000a00 */
[----:B------:R-:W-:-:S04]  /*16b0*/  IMAD.WIDE.U32 R36, R34, UR4, R36 ;  /* 0x0000000422247c25 */ /* 0x000fc8000f8e0024 */
[----:B------:R-:W-:Y:S01]  /*16c0*/  IMAD R33, R34, UR5, R33 ;  /* 0x0000000522217c24 */ /* 0x000fe2000f8e0221 */
[----:B0-----:R-:W-:Y:S01]  /*16d0*/  MOV R17, UR13 ;  /* 0x0000000d00117c02 */ /* 0x001fe20008000f00 */
[----:B------:R-:W-:-:S03]  /*16e0*/  IMAD.U32 R14, RZ, RZ, UR12 ;  /* 0x0000000cff0e7e24 */ /* 0x000fc6000f8e00ff */
[----:B------:R-:W-:Y:S02]  /*16f0*/  @!P4 IMAD.MOV.U32 R14, RZ, RZ, R36 ;  /* 0x000000ffff0ec224 */ /* 0x000fe400078e0024 */
[C---:B--2---:R-:W-:Y:S01]  /*1700*/  @!P1 FFMA R13, R8.reuse, R0, RZ ;  /* 0x00000000080d9223 */ /* 0x044fe200000000ff */
[----:B---3--:R-:W-:-:S03]  /*1710*/  @P1 FFMA R2, R8, R15, RZ ;  /* 0x0000000f08021223 */ /* 0x008fc600000000ff */
[C---:B------:R-:W-:Y:S01]  /*1720*/  @!P1 FFMA R13, R9.reuse, R0, R13 ;  /* 0x00000000090d9223 */ /* 0x040fe2000000000d */
[----:B----4-:R-:W-:-:S03]  /*1730*/  @P1 FFMA R15, R9, R16, R2 ;  /* 0x00000010090f1223 */ /* 0x010fc60000000002 */
[C---:B------:R-:W-:Y:S01]  /*1740*/  @!P1 FFMA R2, R10.reuse, R0, R13 ;  /* 0x000000000a029223 */ /* 0x040fe2000000000d */
[----:B------:R-:W-:Y:S02]  /*1750*/  IMAD.IADD R13, R37, 0x1, R33 ;  /* 0x00000001250d7824 */ /* 0x000fe400078e0221 */
[----:B-----5:R-:W-:-:S03]  /*1760*/  @P1 FFMA R15, R10, R19, R15 ;  /* 0x000000130a0f1223 */ /* 0x020fc6000000000f */
[----:B------:R-:W-:Y:S01]  /*1770*/  @!P4 MOV R17, R13 ;  /* 0x0000000d0011c202 */ /* 0x000fe20000000f00 */
[C---:B------:R-:W-:Y:S01]  /*1780*/  @!P1 FFMA R21, R11.reuse, R0, R2 ;  /* 0x000000000b159223 */ /* 0x040fe20000000002 */
[----:B------:R-:W-:-:S03]  /*1790*/  @P1 FFMA R21, R11, R20, R15 ;  /* 0x000000140b151223 */ /* 0x000fc6000000000f */
[----:B------:R-:W-:-:S05]  /*17a0*/  IMAD.MOV.U32 R15, RZ, RZ, R17 ;  /* 0x000000ffff0f7224 */ /* 0x000fca00078e0011 */
[----:B------:R0:W-:Y:S04]  /*17b0*/  STG.E desc[UR22][R14.64], R21 ;  /* 0x000000150e007986 */ /* 0x0001e8000c101916 */
[----:B-1----:R-:W0:Y:S04]  /*17c0*/  @!P0 LDG.E R0, desc[UR22][R22.64] ;  /* 0x0000001616008981 */ /* 0x002e28000c1e1900 */
[----:B------:R-:W2:Y:S04]  /*17d0*/  @P0 LDG.E R2, desc[UR22][R24.64] ;  /* 0x0000001618020981 */ /* 0x000ea8000c1e1900 */
[----:B------:R-:W3:Y:S04]  /*17e0*/  @P0 LDG.E R33, desc[UR22][R26.64] ;  /* 0x000000161a210981 */ /* 0x000ee8000c1e1900 */
[----:B------:R-:W4:Y:S04]  /*17f0*/  @P0 LDG.E R16, desc[UR22][R28.64] ;  /* 0x000000161c100981 */ /* 0x000f28000c1e1900 */
[----:B------:R-:W5:Y:S01]  /*1800*/  @P0 LDG.E R35, desc[UR22][R30.64] ;  /* 0x000000161e230981 */ /* 0x000f62000c1e1900 */
[----:B------:R-:W-:Y:S01]  /*1810*/  VIADD R42, R42, 0x1 ;  /* 0x000000012a2a7836 */ /* 0x000fe20000000000 */
[----:B------:R-:W-:Y:S01]  /*1820*/  @!P1 MOV R17, R4 ;  /* 0x0000000400119202 */ /* 0x000fe20000000f00 */
[----:B------:R-:W-:-:S03]  /*1830*/  @P1 IMAD.MOV.U32 R17, RZ, RZ, R4 ;  /* 0x000000ffff111224 */ /* 0x000fc600078e0004 */
[----:B------:R-:W-:Y:S01]  /*1840*/  ISETP.GE.U32.AND P4, PT, R42, UR6, PT ;  /* 0x000000062a007c0c */ /* 0x000fe2000bf86070 */
[----:B------:R-:W-:Y:S01]  /*1850*/  @!P1 IMAD.MOV.U32 R19, RZ, RZ, R5 ;  /* 0x000000ffff139224 */ /* 0x000fe200078e0005 */
[----:B------:R-:W-:Y:S02]  /*1860*/  @P1 MOV R19, R5 ;  /* 0x0000000500131202 */ /* 0x000fe40000000f00 */
[----:B------:R-:W-:Y:S01]  /*1870*/  ISETP.GE.U32.OR.EX P2, PT, RZ, UR7, !P2, P4 ;  /* 0x00000007ff007c0c */ /* 0x000fe2000d746540 */
[----:B------:R-:W1:Y:S01]  /*1880*/  @!P0 LDC.64 R4, c[0x0][0x418] ;  /* 0x00010600ff048b82 */ /* 0x000e620000000a00 */
[----:B0-----:R-:W-:-:S04]  /*1890*/  @!P0 FFMA R14, R0, R17, RZ ;  /* 0x00000011000e8223 */ /* 0x001fc800000000ff */
[----:B------:R-:W-:Y:S01]  /*18a0*/  @!P0 FFMA R15, R0, R19, R14 ;  /* 0x00000013000f8223 */ /* 0x000fe2000000000e */
[----:B--2---:R-:W-:Y:S01]  /*18b0*/  @P0 FFMA R14, R2, R17, RZ ;  /* 0x00000011020e0223 */ /* 0x004fe200000000ff */
[----:B------:R-:W-:Y:S02]  /*18c0*/  IMAD.U32 R17, RZ, RZ, UR12 ;  /* 0x0000000cff117e24 */ /* 0x000fe4000f8e00ff */
[-C--:B------:R-:W-:Y:S01]  /*18d0*/  @!P0 FFMA R2, R0, R6.reuse, R15 ;  /* 0x0000000600028223 */ /* 0x080fe2000000000f */
[----:B---3--:R-:W-:Y:S02]  /*18e0*/  @P0 FFMA R33, R33, R19, R14 ;  /* 0x0000001321210223 */ /* 0x008fe4000000000e */
[----:B------:R-:W-:Y:S01]  /*18f0*/  @!P2 IADD3 R17, P5, PT, R38, 0x4, RZ ;  /* 0x000000042611a810 */ /* 0x000fe20007fbe0ff */
[----:B------:R-:W-:Y:S01]  /*1900*/  @!P0 FFMA R15, R0, R7, R2 ;  /* 0x00000007000f8223 */ /* 0x000fe20000000002 */
[----:B------:R-:W-:Y:S02]  /*1910*/  IMAD.U32 R0, RZ, RZ, UR13 ;  /* 0x0000000dff007e24 */ /* 0x000fe4000f8e00ff */
[----:B----4-:R-:W-:Y:S01]  /*1920*/  @P0 FFMA R16, R16, R6, R33 ;  /* 0x0000000610100223 */ /* 0x010fe20000000021 */
[----:B------:R-:W-:Y:S01]  /*1930*/  @!P2 IADD3.X R0, PT, PT, RZ, R39, RZ, P5, !PT ;  /* 0x00000027ff00a210 */ /* 0x000fe20002ffe4ff */
[----:B------:R-:W-:-:S02]  /*1940*/  IMAD.MOV.U32 R6, RZ, RZ, R17 ;  /* 0x000000ffff067224 */ /* 0x000fc400078e0011 */
[----:B-----5:R-:W-:Y:S02]  /*1950*/  @P0 FFMA R15, R35, R7, R16 ;  /* 0x00000007230f0223 */ /* 0x020fe40000000010 */
[----:B------:R-:W-:-:S05]  /*1960*/  IMAD.MOV.U32 R7, RZ, RZ, R0 ;  /* 0x000000ffff077224 */ /* 0x000fca00078e0000 */
[----:B------:R-:W-:Y:S04]  /*1970*/  STG.E desc[UR22][R6.64], R15 ;  /* 0x0000000f06007986 */ /* 0x000fe8000c101916 */
[----:B-1----:R-:W2:Y:S04]  /*1980*/  @!P0 LDG.E R0, desc[UR22][R4.64] ;  /* 0x0000001604008981 */ /* 0x002ea8000c1e1900 */
[----:B------:R-:W3:Y:S04]  /*1990*/  @P0 LDG.E R24, desc[UR22][R24.64] ;  /* 0x0000001618180981 */ /* 0x000ee8000c1e1900 */
[----:B------:R-:W4:Y:S04]  /*19a0*/  @P0 LDG.E R27, desc[UR22][R26.64] ;  /* 0x000000161a1b0981 */ /* 0x000f28000c1e1900 */
[----:B------:R-:W5:Y:S04]  /*19b0*/  @P0 LDG.E R28, desc[UR22][R28.64] ;  /* 0x000000161c1c0981 */ /* 0x000f68000c1e1900 */
[----:B------:R-:W5:Y:S01]  /*19c0*/  @P0 LDG.E R31, desc[UR22][R30.64] ;  /* 0x000000161e1f0981 */ /* 0x000f62000c1e1900 */
[----:B------:R-:W-:-:S13]  /*19d0*/  ISETP.GE.U32.OR.EX P3, PT, RZ, UR7, !P3, P4 ;  /* 0x00000007ff007c0c */ /* 0x000fda000df66540 */
[----:B------:R-:W-:-:S04]  /*19e0*/  @!P3 IADD3 R12, P1, PT, R36, 0x4, RZ ;  /* 0x00000004240cb810 */ /* 0x000fc80007f3e0ff */
[----:B------:R-:W-:-:S05]  /*19f0*/  @!P3 IADD3.X R3, PT, PT, RZ, R13, RZ, P1, !PT ;  /* 0x0000000dff03b210 */ /* 0x000fca0000ffe4ff */
[----:B------:R-:W-:Y:S02]  /*1a00*/  IMAD.MOV.U32 R13, RZ, RZ, R3 ;  /* 0x000000ffff0d7224 */ /* 0x000fe400078e0003 */
[-C--:B--2---:R-:W-:Y:S01]  /*1a10*/  @!P0 FFMA R2, R0, R8.reuse, RZ ;  /* 0x0000000800028223 */ /* 0x084fe200000000ff */
[----:B---3--:R-:W-:-:S03]  /*1a20*/  @P0 FFMA R24, R24, R8, RZ ;  /* 0x0000000818180223 */ /* 0x008fc600000000ff */
[-C--:B------:R-:W-:Y:S01]  /*1a30*/  @!P0 FFMA R5, R0, R9.reuse, R2 ;  /* 0x0000000900058223 */ /* 0x080fe20000000002 */
[----:B----4-:R-:W-:-:S03]  /*1a40*/  @P0 FFMA R27, R27, R9, R24 ;  /* 0x000000091b1b0223 */ /* 0x010fc60000000018 */
[-C--:B------:R-:W-:Y:S01]  /*1a50*/  @!P0 FFMA R2, R0, R10.reuse, R5 ;  /* 0x0000000a00028223 */ /* 0x080fe20000000005 */
[----:B-----5:R-:W-:-:S03]  /*1a60*/  @P0 FFMA R28, R28, R10, R27 ;  /* 0x0000000a1c1c0223 */ /* 0x020fc6000000001b */
[-C--:B------:R-:W-:Y:S01]  /*1a70*/  @!P0 FFMA R5, R0, R11.reuse, R2 ;  /* 0x0000000b00058223 */ /* 0x080fe20000000002 */
[----:B------:R-:W-:-:S05]  /*1a80*/  @P0 FFMA R5, R31, R11, R28 ;  /* 0x0000000b1f050223 */ /* 0x000fca000000001c */
[----:B------:R-:W-:Y:S01]  /*1a90*/  STG.E desc[UR22][R12.64], R5 ;  /* 0x000000050c007986 */ /* 0x000fe2000c101916 */
[----:B------:R-:W-:Y:S05]  /*1aa0*/  EXIT ;  /* 0x000000000000794d */ /* 0x000fea0003800000 */
        .weak           $__internal_14_$__cuda_sm20_div_u64
        .type           $__internal_14_$__cuda_sm20_div_u64,@function
        .size           $__internal_14_$__cuda_sm20_div_u64,($__internal_15_$__cuda_sm20_rem_u64 - $__internal_14_$__cuda_sm20_div_u64)
$__internal_14_$__cuda_sm20_div_u64:
[----:B------:R-:W0:Y:S01]  /*1ab0*/  LDCU.64 UR4, c[0x0][0x3b8] ;  /* 0x00007700ff0477ac */ /* 0x000e220008000a00 */
[----:B------:R-:W1:Y:S01]  /*1ac0*/  LDC.64 R4, c[0x0][0x3b8] ;  /* 0x0000ee00ff047b82 */ /* 0x000e620000000a00 */
[----:B0-----:R-:W0:Y:S08]  /*1ad0*/  I2F.U64.RP R2, UR4 ;  /* 0x0000000400027d12 */ /* 0x001e300008309000 */
[----:B0-----:R-:W0:Y:S02]  /*1ae0*/  MUFU.RCP R2, R2 ;  /* 0x0000000200027308 */ /* 0x001e240000001000 */
[----:B0-----:R-:W-:-:S06]  /*1af0*/  VIADD R6, R2, 0x1ffffffe ;  /* 0x1ffffffe02067836 */ /* 0x001fcc0000000000 */
[----:B------:R-:W1:Y:S02]  /*1b00*/  F2I.U64.TRUNC R6, R6 ;  /* 0x0000000600067311 */ /* 0x000e64000020d800 */
[----:B-1----:R-:W-:-:S04]  /*1b10*/  IMAD.WIDE.U32 R10, R6, R4, RZ ;  /* 0x00000004060a7225 */ /* 0x002fc800078e00ff */
[C---:B------:R-:W-:Y:S01]  /*1b20*/  IMAD R9, R6.reuse, R5, R11 ;  /* 0x0000000506097224 */ /* 0x040fe200078e020b */
[----:B------:R-:W-:Y:S01]  /*1b30*/  IADD3 R35, P0, PT, RZ, -R10, RZ ;  /* 0x8000000aff237210 */ /* 0x000fe20007f1e0ff */
[----:B------:R-:W-:Y:S02]  /*1b40*/  IMAD.MOV.U32 R11, RZ, RZ, R6 ;  /* 0x000000ffff0b7224 */ /* 0x000fe400078e0006 */
[----:B------:R-:W-:Y:S02]  /*1b50*/  IMAD R9, R7, R4, R9 ;  /* 0x0000000407097224 */ /* 0x000fe400078e0209 */
[----:B------:R-:W-:-:S03]  /*1b60*/  IMAD.HI.U32 R10, R6, R35, RZ ;  /* 0x00000023060a7227 */ /* 0x000fc600078e00ff */
[----:B------:R-:W-:-:S05]  /*1b70*/  IADD3.X R9, PT, PT, RZ, ~R9, RZ, P0, !PT ;  /* 0x80000009ff097210 */ /* 0x000fca00007fe4ff */
[----:B------:R-:W-:-:S04]  /*1b80*/  IMAD.WIDE.U32 R10, P0, R6, R9, R10 ;  /* 0x00000009060a7225 */ /* 0x000fc8000780000a */
[C---:B------:R-:W-:Y:S02]  /*1b90*/  IMAD R37, R7.reuse, R9, RZ ;  /* 0x0000000907257224 */ /* 0x040fe400078e02ff */
[----:B------:R-:W-:-:S04]  /*1ba0*/  IMAD.HI.U32 R10, P1, R7, R35, R10 ;  /* 0x00000023070a7227 */ /* 0x000fc8000782000a */
[----:B------:R-:W-:Y:S01]  /*1bb0*/  IMAD.HI.U32 R9, R7, R9, RZ ;  /* 0x0000000907097227 */ /* 0x000fe200078e00ff */
[----:B------:R-:W-:-:S03]  /*1bc0*/  IADD3 R11, P2, PT, R37, R10, RZ ;  /* 0x0000000a250b7210 */ /* 0x000fc60007f5e0ff */
[----:B------:R-:W-:Y:S02]  /*1bd0*/  IMAD.X R2, R9, 0x1, R7, P0 ;  /* 0x0000000109027824 */ /* 0x000fe400000e0607 */
[----:B------:R-:W-:-:S03]  /*1be0*/  IMAD.WIDE.U32 R6, R11, R4, RZ ;  /* 0x000000040b067225 */ /* 0x000fc600078e00ff */
[----:B------:R-:W-:Y:S01]  /*1bf0*/  IADD3.X R9, PT, PT, RZ, RZ, R2, P2, P1 ;  /* 0x000000ffff097210 */ /* 0x000fe200017e2402 */
[----:B------:R-:W-:Y:S01]  /*1c00*/  IMAD R2, R11, R5, R7 ;  /* 0x000000050b027224 */ /* 0x000fe200078e0207 */
[----:B------:R-:W-:-:S03]  /*1c10*/  IADD3 R7, P0, PT, RZ, -R6, RZ ;  /* 0x80000006ff077210 */ /* 0x000fc60007f1e0ff */
        /* <DEDUP_REMOVED lines=12> */
[----:B------:R-:W-:-:S04]  /*1ce0*/  IMAD.WIDE.U32 R6, RZ, R11, R6 ;  /* 0x0000000bff067225 */ /* 0x000fc800078e0006 */
[----:B------:R-:W-:-:S05]  /*1cf0*/  IMAD.HI.U32 R9, P0, R9, R44, R6 ;  /* 0x0000002c09097227 */ /* 0x000fca0007800006 */
[----:B------:R-:W-:Y:S02]  /*1d00*/  IADD3 R9, P1, PT, RZ, R9, RZ ;  /* 0x00000009ff097210 */ /* 0x000fe40007f3e0ff */
[----:B------:R-:W-:-:S03]  /*1d10*/  IADD3.X R2, PT, PT, RZ, RZ, RZ, P0, !PT ;  /* 0x000000ffff027210 */ /* 0x000fc600007fe4ff */
[----:B------:R-:W-:-:S04]  /*1d20*/  IMAD.WIDE.U32 R6, R9, R4, RZ ;  /* 0x0000000409067225 */ /* 0x000fc800078e00ff */
[----:B------:R-:W-:Y:S01]  /*1d30*/  IMAD.X R11, RZ, RZ, R2, P1 ;  /* 0x000000ffff0b7224 */ /* 0x000fe200008e0602 */
[----:B------:R-:W-:Y:S01]  /*1d40*/  IADD3 R35, P1, PT, -R6, R44, RZ ;  /* 0x0000002c06237210 */ /* 0x000fe20007f3e1ff */
[----:B------:R-:W-:-:S03]  /*1d50*/  IMAD R2, R9, R5, R7 ;  /* 0x0000000509027224 */ /* 0x000fc600078e0207 */
[-C--:B------:R-:W-:Y:S01]  /*1d60*/  ISETP.GE.U32.AND P0, PT, R35, R4.reuse, PT ;  /* 0x000000042300720c */ /* 0x080fe20003f06070 */
[----:B------:R-:W-:-:S04]  /*1d70*/  IMAD R2, R11, R4, R2 ;  /* 0x000000040b027224 */ /* 0x000fc800078e0202 */
[----:B------:R-:W-:Y:S01]  /*1d80*/  IMAD.X R34, RZ, RZ, ~R2, P1 ;  /* 0x000000ffff227224 */ /* 0x000fe200008e0e02 */
[----:B------:R-:W-:Y:S02]  /*1d90*/  IADD3 R2, P2, PT, R9, 0x1, RZ ;  /* 0x0000000109027810 */ /* 0x000fe40007f5e0ff */
[----:B------:R-:W-:Y:S02]  /*1da0*/  IADD3 R7, P1, PT, R35, -R4, RZ ;  /* 0x8000000423077210 */ /* 0x000fe40007f3e0ff */
[CC--:B------:R-:W-:Y:S01]  /*1db0*/  ISETP.GE.U32.AND.EX P0, PT, R34.reuse, R5.reuse, PT, P0 ;  /* 0x000000052200720c */ /* 0x0c0fe20003f06100 */
[----:B------:R-:W-:Y:S01]  /*1dc0*/  IMAD.X R6, RZ, RZ, R11, P2 ;  /* 0x000000ffff067224 */ /* 0x000fe200010e060b */
[----:B------:R-:W-:Y:S02]  /*1dd0*/  IADD3.X R10, PT, PT, R34, ~R5, RZ, P1, !PT ;  /* 0x80000005220a7210 */ /* 0x000fe40000ffe4ff */
[----:B------:R-:W-:Y:S02]  /*1de0*/  SEL R7, R7, R35, P0 ;  /* 0x0000002307077207 */ /* 0x000fe40000000000 */
[----:B------:R-:W-:-:S02]  /*1df0*/  SEL R9, R2, R9, P0 ;  /* 0x0000000902097207 */ /* 0x000fc40000000000 */
[----:B------:R-:W-:Y:S02]  /*1e00*/  SEL R10, R10, R34, P0 ;  /* 0x000000220a0a7207 */ /* 0x000fe40000000000 */
[----:B------:R-:W-:Y:S02]  /*1e10*/  SEL R2, R6, R11, P0 ;  /* 0x0000000b06027207 */ /* 0x000fe40000000000 */
[----:B------:R-:W-:Y:S02]  /*1e20*/  ISETP.GE.U32.AND P0, PT, R7, R4, PT ;  /* 0x000000040700720c */ /* 0x000fe40003f06070 */
[----:B------:R-:W-:Y:S02]  /*1e30*/  IADD3 R36, P2, PT, R9, 0x1, RZ ;  /* 0x0000000109247810 */ /* 0x000fe40007f5e0ff */
[----:B------:R-:W-:Y:S01]  /*1e40*/  ISETP.NE.U32.AND P1, PT, R4, RZ, PT ;  /* 0x000000ff0400720c */ /* 0x000fe20003f25070 */
[----:B------:R-:W-:Y:S01]  /*1e50*/  IMAD.MOV.U32 R4, RZ, RZ, R0 ;  /* 0x000000ffff047224 */ /* 0x000fe200078e0000 */
[----:B------:R-:W-:-:S02]  /*1e60*/  ISETP.GE.U32.AND.EX P0, PT, R10, R5, PT, P0 ;  /* 0x000000050a00720c */ /* 0x000fc40003f06100 */
[-C--:B------:R-:W-:Y:S02]  /*1e70*/  IADD3.X R37, PT, PT, RZ, R2.reuse, RZ, P2, !PT ;  /* 0x00000002ff257210 */ /* 0x080fe400017fe4ff */
[----:B------:R-:W-:Y:S02]  /*1e80*/  ISETP.NE.AND.EX P1, PT, R5, RZ, PT, P1 ;  /* 0x000000ff0500720c */ /* 0x000fe40003f25310 */
[----:B------:R-:W-:Y:S02]  /*1e90*/  MOV R5, 0x0 ;  /* 0x0000000000057802 */ /* 0x000fe40000000f00 */
[----:B------:R-:W-:Y:S02]  /*1ea0*/  SEL R36, R36, R9, P0 ;  /* 0x0000000924247207 */ /* 0x000fe40000000000 */
[----:B------:R-:W-:Y:S02]  /*1eb0*/  SEL R37, R37, R2, P0 ;  /* 0x0000000225257207 */ /* 0x000fe40000000000 */
[----:B------:R-:W-:-:S02]  /*1ec0*/  SEL R36, R36, 0xffffffff, P1 ;  /* 0xffffffff24247807 */ /* 0x000fc40000800000 */
[----:B------:R-:W-:Y:S01]  /*1ed0*/  SEL R37, R37, 0xffffffff, P1 ;  /* 0xffffffff25257807 */ /* 0x000fe20000800000 */
[----:B------:R-:W-:Y:S06]  /*1ee0*/  RET.REL.NODEC R4 `(_Z17inverse_transform6TensorS_S_) ;  /* 0xffffffe004447950 */ /* 0x000fec0003c3ffff */
        .weak           $__internal_15_$__cuda_sm20_rem_u64
        .type           $__internal_15_$__cuda_sm20_rem_u64,@function
        .size           $__internal_15_$__cuda_sm20_rem_u64,(.L_x_409 - $__internal_15_$__cuda_sm20_rem_u64)
$__internal_15_$__cuda_sm20_rem_u64:
        /* <DEDUP_REMOVED lines=44> */
[----:B------:R-:W-:-:S05]  /*21b0*/  IMAD R9, R11, R4, R9 ;  /* 0x000000040b097224 */ /* 0x000fca00078e0209 */
[----:B------:R-:W-:Y:S02]  /*21c0*/  IADD3.X R6, PT, PT, RZ, ~R9, RZ, P1, !PT ;  /* 0x80000009ff067210 */ /* 0x000fe40000ffe4ff */
[----:B------:R-:W-:Y:S02]  /*21d0*/  IADD3 R7, P1, PT, R13, -R4, RZ ;  /* 0x800000040d077210 */ /* 0x000fe40007f3e0ff */
[----:B------:R-:W-:-:S03]  /*21e0*/  ISETP.GE.U32.AND.EX P0, PT, R6, R5, PT, P0 ;  /* 0x000000050600720c */ /* 0x000fc60003f06100 */
[----:B------:R-:W-:Y:S01]  /*21f0*/  IMAD.X R2, R6, 0x1, ~R5, P1 ;  /* 0x0000000106027824 */ /* 0x000fe200008e0e05 */
[----:B------:R-:W-:Y:S02]  /*2200*/  SEL R7, R7, R13, P0 ;  /* 0x0000000d07077207 */ /* 0x000fe40000000000 */
[----:B------:R-:W-:Y:S02]  /*2210*/  ISETP.NE.U32.AND P1, PT, R4, RZ, PT ;  /* 0x000000ff0400720c */ /* 0x000fe40003f25070 */
[----:B------:R-:W-:Y:S02]  /*2220*/  SEL R2, R2, R6, P0 ;  /* 0x0000000602027207 */ /* 0x000fe40000000000 */
[CC--:B------:R-:W-:Y:S02]  /*2230*/  ISETP.GE.U32.AND P0, PT, R7.reuse, R4.reuse, PT ;  /* 0x000000040700720c */ /* 0x0c0fe40003f06070 */
[----:B------:R-:W-:Y:S01]  /*2240*/  IADD3 R32, P2, PT, R7, -R4, RZ ;  /* 0x8000000407207210 */ /* 0x000fe20007f5e0ff */
[----:B------:R-:W-:Y:S01]  /*2250*/  IMAD.MOV.U32 R4, RZ, RZ, R0 ;  /* 0x000000ffff047224 */ /* 0x000fe200078e0000 */
[----:B------:R-:W-:-:S02]  /*2260*/  ISETP.GE.U32.AND.EX P0, PT, R2, R5, PT, P0 ;  /* 0x000000050200720c */ /* 0x000fc40003f06100 */
[----:B------:R-:W-:Y:S02]  /*2270*/  IADD3.X R33, PT, PT, R2, ~R5, RZ, P2, !PT ;  /* 0x8000000502217210 */ /* 0x000fe400017fe4ff */
[----:B------:R-:W-:Y:S01]  /*2280*/  ISETP.NE.AND.EX P1, PT, R5, RZ, PT, P1 ;  /* 0x000000ff0500720c */ /* 0x000fe20003f25310 */
[----:B------:R-:W-:Y:S01]  /*2290*/  HFMA2 R5, -RZ, RZ, 0, 0 ;  /* 0x00000000ff057431 */ /* 0x000fe200000001ff */
[----:B------:R-:W-:Y:S02]  /*22a0*/  SEL R32, R32, R7, P0 ;  /* 0x0000000720207207 */ /* 0x000fe40000000000 */
[----:B------:R-:W-:Y:S02]  /*22b0*/  SEL R33, R33, R2, P0 ;  /* 0x0000000221217207 */ /* 0x000fe40000000000 */
[----:B------:R-:W-:Y:S02]  /*22c0*/  SEL R32, R32, 0xffffffff, P1 ;  /* 0xffffffff20207807 */ /* 0x000fe40000800000 */
[----:B------:R-:W-:Y:S01]  /*22d0*/  SEL R33, R33, 0xffffffff, P1 ;  /* 0xffffffff21217807 */ /* 0x000fe20000800000 */
[----:B------:R-:W-:Y:S06]  /*22e0*/  RET.REL.NODEC R4 `(_Z17inverse_transform6TensorS_S_) ;  /* 0xffffffdc04447950 */ /* 0x000fec0003c3ffff */
.L_x_230:
        /* <DEDUP_REMOVED lines=9> */
.L_x_409:


//--------------------- .text._Z27inverse_transform_with_bias6TensorS_12CustomMatrixS_ --------------------------
	.section	.text._Z27inverse_transform_with_bias6TensorS_12CustomMatrixS_,"ax",@progbits
	.align	128
        .global         _Z27inverse_transform_with_bias6TensorS_12CustomMatrixS_
        .type           _Z27inverse_transform_with_bias6TensorS_12CustomMatrixS_,@function
        .size           _Z27inverse_transform_with_bias6TensorS_12CustomMatrixS_,(.L_x_411 - _Z27inverse_transform_with_bias6TensorS_12CustomMatrixS_)
        .other          _Z27inverse_transform_with_bias6TensorS_12CustomMatrixS_,@"STO_CUDA_ENTRY STV_DEFAULT"
_Z27inverse_transform_with_bias6TensorS_12CustomMatrixS_:
.text._Z27inverse_transform_with_bias6TensorS_12CustomMatrixS_:
        /* <DEDUP_REMOVED lines=40> */
.L_x_231:
[----:B------:R-:W-:-:S07]  /*0280*/  MOV R0, 0x2a0 ;  /* 0x000002a000007802 */ /* 0x000fce0000000f00 */
[----:B------:R-:W-:Y:S05]  /*0290*/  CALL.REL.NOINC `($__internal_17_$__cuda_sm20_rem_u64) ;  /* 0x0000001c003c7944 */ /* 0x000fea0003c00000 */
.L_x_232:
        /* <DEDUP_REMOVED lines=100> */
.L_x_235:
        /* <DEDUP_REMOVED lines=56> */
.L_x_233:
        /* <DEDUP_REMOVED lines=46> */
.L_x_234:
        /* <DEDUP_REMOVED lines=31> */
[----:B------:R-:W-:Y:S01]  /*1130*/  IMAD.MOV.U32 R39, RZ, RZ, RZ ;  /* 0x000000ffff277224 */ /* 0x000fe200078e00ff */
[----:B-1----:R-:W1:Y:S01]  /*1140*/  I2F.U32.RP R0, UR4 ;  /* 0x0000000400007d06 */ /* 0x002e620008209000 */
[----:B------:R-:W-:-:S07]  /*1150*/  ISETP.NE.U32.AND P2, PT, RZ, UR4, PT ;  /* 0x00000004ff007c0c */ /* 0x000fce000bf45070 */
[----:B-1----:R-:W1:Y:S02]  /*1160*/  MUFU.RCP R0, R0 ;  /* 0x0000000000007308 */ /* 0x002e640000001000 */
[----:B-1----:R-:W-:-:S06]  /*1170*/  VIADD R4, R0, 0xffffffe ;  /* 0x0ffffffe00047836 */ /* 0x002fcc0000000000 */
[----:B------:R1:W2:Y:S02]  /*1180*/  F2I.FTZ.U32.TRUNC.NTZ R5, R4 ;  /* 0x0000000400057305 */ /* 0x0002a4000021f000 */
[----:B-1----:R-:W-:Y:S02]  /*1190*/  HFMA2 R4, -RZ, RZ, 0, 0 ;  /* 0x00000000ff047431 */ /* 0x002fe400000001ff */
[----:B--2---:R-:W-:-:S04]  /*11a0*/  IMAD.MOV R7, RZ, RZ, -R5 ;  /* 0x000000ffff077224 */ /* 0x004fc800078e0a05 */
        /* <DEDUP_REMOVED lines=12> */
.L_x_236:
[----:B------:R-:W-:-:S07]  /*1270*/  MOV R0, 0x1290 ;  /* 0x0000129000007802 */ /* 0x000fce0000000f00 */
[----:B0-----:R-:W-:Y:S05]  /*1280*/  CALL.REL.NOINC `($__internal_16_$__cuda_sm20_div_u64) ;  /* 0x0000000800307944 */ /* 0x001fea0003c00000 */
.L_x_237:
[----:B0-----:R-:W0:Y:S01]  /*1290*/  LDC.64 R36, c[0x0][0x3f8] ;  /* 0x0000fe00ff247b82 */ /* 0x001e220000000a00 */
[----:B------:R-:W1:Y:S01]  /*12a0*/  LDCU.128 UR8, c[0x0][0x440] ;  /* 0x00008800ff0877ac */ /* 0x000e620008000c00 */
[----:B------:R-:W2:Y:S01]  /*12b0*/  LDL.128 R4, [R1] ;  /* 0x0000000001047983 */ /* 0x000ea20000100c00 */
[----:B------:R-:W3:Y:S01]  /*12c0*/  LDCU.64 UR4, c[0x0][0x480] ;  /* 0x00009000ff0477ac */ /* 0x000ee20008000a00 */
[----:B------:R-:W4:Y:S01]  /*12d0*/  LDCU.128 UR12, c[0x0][0x470] ;  /* 0x00008e00ff0c77ac */ /* 0x000f220008000c00 */
[----:B------:R-:W5:Y:S01]  /*12e0*/  LDCU.64 UR6, c[0x0][0x468] ;  /* 0x00008d00ff0677ac */ /* 0x000f620008000a00 */
[----:B0-----:R-:W-:-:S04]  /*12f0*/  ISETP.NE.U32.AND P1, PT, R36, RZ, PT ;  /* 0x000000ff2400720c */ /* 0x001fc80003f25070 */
[----:B------:R-:W-:-:S13]  /*1300*/  ISETP.NE.AND.EX P1, PT, R37, RZ, PT, P1 ;  /* 0x000000ff2500720c */ /* 0x000fda0003f25310 */
[----:B------:R-:W0:Y:S01]  /*1310*/  @!P1 LDC.64 R42, c[0x0][0x418] ;  /* 0x00010600ff2a9b82 */ /* 0x000e220000000a00 */
[----:B------:R-:W2:Y:S01]  /*1320*/  @P1 LDG.E R11, desc[UR22][R14.64] ;  /* 0x000000160e0b1981 */ /* 0x000ea2000c1e1900 */
[----:B-1----:R-:W-:-:S03]  /*1330*/  LEA R22, P0, R32, UR8, 0x2 ;  /* 0x0000000820167c11 */ /* 0x002fc6000f8010ff */
[----:B------:R-:W2:Y:S01]  /*1340*/  @P1 LDG.E R40, desc[UR22][R16.64] ;  /* 0x0000001610281981 */ /* 0x000ea2000c1e1900 */
[----:B------:R-:W-:-:S03]  /*1350*/  LEA.HI.X R23, R32, UR9, R33, 0x2, P0 ;  /* 0x0000000920177c11 */ /* 0x000fc600080f1421 */
[----:B------:R-:W2:Y:S04]  /*1360*/  @P1 LDG.E R9, desc[UR22][R18.64] ;  /* 0x0000001612091981 */ /* 0x000ea8000c1e1900 */
[----:B------:R-:W2:Y:S04]  /*1370*/  @P1 LDG.E R2, desc[UR22][R20.64] ;  /* 0x0000001614021981 */ /* 0x000ea8000c1e1900 */
[----:B------:R-:W2:Y:S04]  /*1380*/  LDG.E R0, desc[UR22][R22.64] ;  /* 0x0000001616007981 */ /* 0x000ea8000c1e1900 */
[----:B0-----:R0:W2:Y:S01]  /*1390*/  @!P1 LDG.E R10, desc[UR22][R42.64] ;  /* 0x000000162a0a9981 */ /* 0x0010a2000c1e1900 */
[----:B---3--:R-:W-:-:S02]  /*13a0*/  IMAD R35, R39, UR4, RZ ;  /* 0x0000000427237c24 */ /* 0x008fc4000f8e02ff */
[----:B------:R-:W-:-:S04]  /*13b0*/  IMAD.WIDE.U32 R32, R38, UR4, R32 ;  /* 0x0000000426207c25 */ /* 0x000fc8000f8e0020 */
[----:B------:R-:W-:Y:S01]  /*13c0*/  IMAD R35, R38, UR5, R35 ;  /* 0x0000000526237c24 */ /* 0x000fe2000f8e0223 */
[----:B------:R-:W-:Y:S01]  /*13d0*/  ISETP.GT.AND P3, PT, R8, -0x1, PT ;  /* 0xffffffff0800780c */ /* 0x000fe20003f64270 */
[----:B------:R-:W1:Y:S03]  /*13e0*/  LDCU.64 UR4, c[0x0][0x490] ;  /* 0x00009200ff0477ac */ /* 0x000e660008000a00 */
[----:B------:R-:W-:Y:S01]  /*13f0*/  IADD3 R33, PT, PT, R33, R35, RZ ;  /* 0x0000002321217210 */ /* 0x000fe20007ffe0ff */
[----:B------:R-:W-:-:S04]  /*1400*/  IMAD.MOV.U32 R35, RZ, RZ, RZ ;  /* 0x000000ffff237224 */ /* 0x000fc800078e00ff */
[----:B----4-:R-:W-:Y:S01]  /*1410*/  IMAD R33, R33, UR12, RZ ;  /* 0x0000000c21217c24 */ /* 0x010fe2000f8e02ff */
[----:B------:R-:W-:Y:S01]  /*1420*/  ISETP.LT.U32.AND P2, PT, R34, UR12, PT ;  /* 0x0000000c22007c0c */ /* 0x000fe2000bf41070 */
[----:B------:R-:W-:Y:S01]  /*1430*/  IMAD.WIDE.U32 R46, R32, UR12, R34 ;  /* 0x0000000c202e7c25 */ /* 0x000fe2000f8e0022 */
[----:B-----5:R-:W-:-:S03]  /*1440*/  LEA R38, P0, R45, UR6, 0x2 ;  /* 0x000000062d267c11 */ /* 0x020fc6000f8010ff */
[----:B------:R-:W-:Y:S01]  /*1450*/  IMAD R33, R32, UR13, R33 ;  /* 0x0000000d20217c24 */ /* 0x000fe2000f8e0221 */
[----:B0-----:R-:W0:Y:S01]  /*1460*/  @!P1 LDC.64 R42, c[0x0][0x418] ;  /* 0x00010600ff2a9b82 */ /* 0x001e220000000a00 */
[----:B------:R-:W-:Y:S02]  /*1470*/  ISETP.GE.U32.AND P4, PT, R45, UR14, PT ;  /* 0x0000000e2d007c0c */ /* 0x000fe4000bf86070 */
[----:B------:R-:W-:Y:S01]  /*1480*/  ISETP.LT.U32.AND.EX P2, PT, RZ, UR13, P3, P2 ;  /* 0x0000000dff007c0c */ /* 0x000fe20009f41120 */
[----:B------:R-:W-:Y:S01]  /*1490*/  IMAD.IADD R41, R47, 0x1, R33 ;  /* 0x000000012f297824 */ /* 0x000fe200078e0221 */
[----:B------:R-:W-:Y:S02]  /*14a0*/  LEA.HI.X R39, R45, UR7, RZ, 0x2, P0 ;  /* 0x000000072d277c11 */ /* 0x000fe400080f14ff */
[----:B------:R-:W-:Y:S01]  /*14b0*/  ISETP.GE.U32.OR.EX P0, PT, RZ, UR15, !P2, P4 ;  /* 0x0000000fff007c0c */ /* 0x000fe2000d706540 */
[----:B------:R-:W-:-:S04]  /*14c0*/  IMAD R41, R41, UR10, RZ ;  /* 0x0000000a29297c24 */ /* 0x000fc8000f8e02ff */
[----:B------:R-:W-:Y:S02]  /*14d0*/  IMAD R49, R46, UR11, R41 ;  /* 0x0000000b2e317c24 */ /* 0x000fe4000f8e0229 */
[----:B-1----:R-:W-:Y:S02]  /*14e0*/  IMAD.U32 R47, RZ, RZ, UR5 ;  /* 0x00000005ff2f7e24 */ /* 0x002fe4000f8e00ff */
[----:B--2---:R-:W-:-:S04]  /*14f0*/  @P1 FFMA R35, R4, R11, RZ ;  /* 0x0000000b04231223 */ /* 0x004fc800000000ff */
[----:B------:R-:W-:Y:S01]  /*1500*/  @P1 FFMA R35, R5, R40, R35 ;  /* 0x0000002805231223 */ /* 0x000fe20000000023 */
[----:B------:R-:W-:-:S04]  /*1510*/  IMAD.WIDE.U32 R40, R46, UR10, R38 ;  /* 0x0000000a2e287c25 */ /* 0x000fc8000f8e0026 */
[----:B------:R-:W-:-:S04]  /*1520*/  @!P1 FFMA R8, R4, R10, RZ ;  /* 0x0000000a04089223 */ /* 0x000fc800000000ff */
[----:B------:R-:W-:-:S04]  /*1530*/  @!P1 FFMA R11, R5, R10, R8 ;  /* 0x0000000a050b9223 */ /* 0x000fc80000000008 */
[----:B------:R-:W-:-:S04]  /*1540*/  @!P1 FFMA R8, R6, R10, R11 ;  /* 0x0000000a06089223 */ /* 0x000fc8000000000b */
[----:B------:R-:W-:Y:S01]  /*1550*/  @!P1 FFMA R11, R7, R10, R8 ;  /* 0x0000000a070b9223 */ /* 0x000fe20000000008 */
[----:B------:R-:W-:Y:S01]  /*1560*/  @P1 FFMA R8, R6, R9, R35 ;  /* 0x0000000906081223 */ /* 0x000fe20000000023 */
[----:B------:R-:W-:-:S03]  /*1570*/  IMAD.IADD R35, R41, 0x1, R49 ;  /* 0x0000000129237824 */ /* 0x000fc600078e0231 */
[----:B------:R-:W-:Y:S01]  /*1580*/  @P1 FFMA R11, R7, R2, R8 ;  /* 0x00000002070b1223 */ /* 0x000fe20000000008 */
[----:B------:R-:W-:Y:S01]  /*1590*/  MOV R46, UR4 ;  /* 0x00000004002e7c02 */ /* 0x000fe20008000f00 */
[----:B------:R-:W-:Y:S01]  /*15a0*/  @!P0 IMAD.MOV.U32 R47, RZ, RZ, R35 ;  /* 0x000000ffff2f8224 */ /* 0x000fe200078e0023 */
[----:B------:R-:W-:Y:S01]  /*15b0*/  @!P0 MOV R46, R40 ;  /* 0x00000028002e8202 */ /* 0x000fe20000000f00 */
[----:B------:R-:W-:Y:S02]  /*15c0*/  FADD R41, R0, R11 ;  /* 0x0000000b00297221 */ /* 0x000fe40000000000 */
[----:B------:R-:W2:Y:S04]  /*15d0*/  LDL.128 R8, [R1+0x10] ;  /* 0x0000100001087983 */ /* 0x000ea80000100c00 */
[----:B------:R1:W-:Y:S04]  /*15e0*/  STG.E desc[UR22][R46.64], R41 ;  /* 0x000000292e007986 */ /* 0x0003e8000c101916 */
[----:B0-----:R-:W2:Y:S04]  /*15f0*/  @!P1 LDG.E R0, desc[UR22][R42.64] ;  /* 0x000000162a009981 */ /* 0x001ea8000c1e1900 */
[----:B------:R-:W3:Y:S04]  /*1600*/  @P1 LDG.E R15, desc[UR22][R14.64] ;  /* 0x000000160e0f1981 */ /* 0x000ee8000c1e1900 */
[----:B------:R0:W4:Y:S04]  /*1610*/  @P1 LDG.E R16, desc[UR22][R16.64] ;  /* 0x0000001610101981 */ /* 0x000128000c1e1900 */
[----:B------:R-:W5:Y:S04]  /*1620*/  @P1 LDG.E R19, desc[UR22][R18.64] ;  /* 0x0000001612131981 */ /* 0x000f68000c1e1900 */
[----:B------:R-:W5:Y:S04]  /*1630*/  @P1 LDG.E R20, desc[UR22][R20.64] ;  /* 0x0000001614141981 */ /* 0x000f68000c1e1900 */
[----:B------:R-:W1:Y:S01]  /*1640*/  LDG.E R2, desc[UR22][R22.64] ;  /* 0x0000001616027981 */ /* 0x000e62000c1e1900 */
[----:B------:R-:W-:Y:S01]  /*1650*/  ISETP.GT.U32.AND P0, PT, R36, 0x1, PT ;  /* 0x000000012400780c */ /* 0x000fe20003f04070 */
[----:B------:R-:W-:-:S03]  /*1660*/  IMAD.IADD R36, R13, 0x1, -R34 ;  /* 0x000000010d247824 */ /* 0x000fc600078e0a22 */
[----:B------:R-:W-:Y:S02]  /*1670*/  ISETP.GT.U32.AND.EX P0, PT, R37, RZ, PT, P0 ;  /* 0x000000ff2500720c */ /* 0x000fe40003f04100 */
[----:B------:R-:W-:Y:S02]  /*1680*/  MOV R37, RZ ;  /* 0x000000ff00257202 */ /* 0x000fe40000000f00 */
[----:B------:R-:W-:Y:S01]  /*1690*/  ISETP.LT.U32.AND P5, PT, R36, UR12, PT ;  /* 0x0000000c24007c0c */ /* 0x000fe2000bfa1070 */
[----:B------:R-:W-:-:S03]  /*16a0*/  IMAD.WIDE.U32 R36, R32, UR12, R36 ;  /* 0x0000000c20247c25 */ /* 0x000fc6000f8e0024 */
[----:B------:R-:W-:Y:S01]  /*16b0*/  ISETP.LT.U32.AND.EX P3, PT, RZ, UR13, P3, P5 ;  /* 0x0000000dff007c0c */ /* 0x000fe20009f61150 */
[----:B0-----:R-:W-:-:S03]  /*16c0*/  IMAD.IADD R17, R33, 0x1, R37 ;  /* 0x0000000121117824 */ /* 0x001fc600078e0225 */
[----:B------:R-:W-:Y:S01]  /*16d0*/  ISETP.GE.U32.OR.EX P4, PT, RZ, UR15, !P3, P4 ;  /* 0x0000000fff007c0c */ /* 0x000fe2000df86540 */
[----:B------:R-:W0:Y:S01]  /*16e0*/  @!P0 LDC.64 R32, c[0x0][0x418] ;  /* 0x00010600ff208b82 */ /* 0x000e220000000a00 */
[----:B------:R-:W-:Y:S02]  /*16f0*/  IMAD R17, R17, UR10, RZ ;  /* 0x0000000a11117c24 */ /* 0x000fe4000f8e02ff */
[----:B------:R-:W-:-:S04]  /*1700*/  IMAD.WIDE.U32 R38, R36, UR10, R38 ;  /* 0x0000000a24267c25 */ /* 0x000fc8000f8e0026 */
[----:B--2---:R-:W-:-:S04]  /*1710*/  @!P1 FFMA R14, R8, R0, RZ ;  /* 0x00000000080e9223 */ /* 0x004fc800000000ff */
[----:B------:R-:W-:Y:S01]  /*1720*/  @!P1 FFMA R13, R9, R0, R14 ;  /* 0x00000000090d9223 */ /* 0x000fe2000000000e */
[----:B---3--:R-:W-:-:S03]  /*1730*/  @P1 FFMA R15, R8, R15, RZ ;  /* 0x0000000f080f1223 */ /* 0x008fc600000000ff */
[----:B------:R-:W-:Y:S01]  /*1740*/  @!P1 FFMA R14, R10, R0, R13 ;  /* 0x000000000a0e9223 */ /* 0x000fe2000000000d */
[----:B------:R-:W-:Y:S02]  /*1750*/  IMAD R13, R36, UR11, R17 ;  /* 0x0000000b240d7c24 */ /* 0x000fe4000f8e0211 */
[----:B----4-:R-:W-:Y:S02]  /*1760*/  @P1 FFMA R16, R9, R16, R15 ;  /* 0x0000001009101223 */ /* 0x010fe4000000000f */
[----:B------:R-:W-:Y:S02]  /*1770*/  IMAD.IADD R13, R39, 0x1, R13 ;  /* 0x00000001270d7824 */ /* 0x000fe400078e020d */
[----:B-----5:R-:W-:Y:S01]  /*1780*/  @P1 FFMA R16, R10, R19, R16 ;  /* 0x000000130a101223 */ /* 0x020fe20000000010 */
[C---:B------:R-:W-:Y:S01]  /*1790*/  @!P1 FFMA R15, R11.reuse, R0, R14 ;  /* 0x000000000b0f9223 */ /* 0x040fe2000000000e */
[----:B------:R-:W-:Y:S02]  /*17a0*/  MOV R17, UR5 ;  /* 0x0000000500117c02 */ /* 0x000fe40008000f00 */
[----:B------:R-:W-:Y:S01]  /*17b0*/  @P1 FFMA R15, R11, R20, R16 ;  /* 0x000000140b0f1223 */ /* 0x000fe20000000010 */
[----:B------:R-:W-:Y:S01]  /*17c0*/  @!P4 MOV R17, R13 ;  /* 0x0000000d0011c202 */ /* 0x000fe20000000f00 */
[----:B------:R-:W-:-:S02]  /*17d0*/  IMAD.U32 R14, RZ, RZ, UR4 ;  /* 0x00000004ff0e7e24 */ /* 0x000fc4000f8e00ff */
[----:B-1----:R-:W-:Y:S01]  /*17e0*/  FADD R41, R2, R15 ;  /* 0x0000000f02297221 */ /* 0x002fe20000000000 */
[----:B------:R-:W-:Y:S02]  /*17f0*/  @!P4 IMAD.MOV.U32 R14, RZ, RZ, R38 ;  /* 0x000000ffff0ec224 */ /* 0x000fe400078e0026 */
[----:B------:R-:W-:-:S05]  /*1800*/  IMAD.MOV.U32 R15, RZ, RZ, R17 ;  /* 0x000000ffff0f7224 */ /* 0x000fca00078e0011 */
[----:B------:R1:W-:Y:S04]  /*1810*/  STG.E desc[UR22][R14.64], R41 ;  /* 0x000000290e007986 */ /* 0x0003e8000c101916 */
[----:B0-----:R-:W1:Y:S04]  /*1820*/  @!P0 LDG.E R0, desc[UR22][R32.64] ;  /* 0x0000001620008981 */ /* 0x001e68000c1e1900 */
[----:B------:R-:W2:Y:S04]  /*1830*/  @P0 LDG.E R2, desc[UR22][R24.64] ;  /* 0x0000001618020981 */ /* 0x000ea8000c1e1900 */
[----:B------:R-:W3:Y:S04]  /*1840*/  @P0 LDG.E R21, desc[UR22][R26.64] ;  /* 0x000000161a150981 */ /* 0x000ee8000c1e1900 */
[----:B------:R-:W4:Y:S04]  /*1850*/  @P0 LDG.E R16, desc[UR22][R28.64] ;  /* 0x000000161c100981 */ /* 0x000f28000c1e1900 */
[----:B------:R-:W5:Y:S04]  /*1860*/  @P0 LDG.E R37, desc[UR22][R30.64] ;  /* 0x000000161e250981 */ /* 0x000f68000c1e1900 */
[----:B------:R-:W5:Y:S01]  /*1870*/  LDG.E R39, desc[UR22][R22.64] ;  /* 0x0000001616277981 */ /* 0x000f62000c1e1900 */
[----:B------:R-:W-:-:S02]  /*1880*/  VIADD R45, R45, 0x1 ;  /* 0x000000012d2d7836 */ /* 0x000fc40000000000 */
[----:B------:R-:W-:-:S03]  /*1890*/  @!P1 IMAD.MOV.U32 R17, RZ, RZ, R4 ;  /* 0x000000ffff119224 */ /* 0x000fc600078e0004 */
[----:B------:R-:W-:Y:S02]  /*18a0*/  ISETP.GE.U32.AND P4, PT, R45, UR14, PT ;  /* 0x0000000e2d007c0c */ /* 0x000fe4000bf86070 */
[----:B------:R-:W-:Y:S02]  /*18b0*/  @P1 MOV R17, R4 ;  /* 0x0000000400111202 */ /* 0x000fe40000000f00 */
[----:B------:R-:W-:Y:S01]  /*18c0*/  ISETP.GE.U32.OR.EX P2, PT, RZ, UR15, !P2, P4 ;  /* 0x0000000fff007c0c */ /* 0x000fe2000d746540 */
[----:B------:R-:W-:Y:S01]  /*18d0*/  @!P1 IMAD.MOV.U32 R19, RZ, RZ, R5 ;  /* 0x000000ffff139224 */ /* 0x000fe200078e0005 */
[----:B------:R-:W-:Y:S02]  /*18e0*/  @P1 MOV R19, R5 ;  /* 0x0000000500131202 */ /* 0x000fe40000000f00 */
[----:B------:R-:W0:Y:S01]  /*18f0*/  @!P0 LDC.64 R4, c[0x0][0x418] ;  /* 0x00010600ff048b82 */ /* 0x000e220000000a00 */
[-C--:B-1----:R-:W-:Y:S01]  /*1900*/  @!P0 FFMA R15, R0, R17.reuse, RZ ;  /* 0x00000011000f8223 */ /* 0x082fe200000000ff */
[----:B--2---:R-:W-:-:S03]  /*1910*/  @P0 FFMA R14, R2, R17, RZ ;  /* 0x00000011020e0223 */ /* 0x004fc600000000ff */
[CC--:B------:R-:W-:Y:S01]  /*1920*/  @!P0 FFMA R15, R0.reuse, R19.reuse, R15 ;  /* 0x00000013000f8223 */ /* 0x0c0fe2000000000f */
[----:B---3--:R-:W-:Y:S01]  /*1930*/  @P0 FFMA R21, R21, R19, R14 ;  /* 0x0000001315150223 */ /* 0x008fe2000000000e */
[----:B------:R-:W-:Y:S02]  /*1940*/  IMAD.U32 R14, RZ, RZ, UR4 ;  /* 0x00000004ff0e7e24 */ /* 0x000fe4000f8e00ff */
[-C--:B------:R-:W-:Y:S01]  /*1950*/  @!P0 FFMA R2, R0, R6.reuse, R15 ;  /* 0x0000000600028223 */ /* 0x080fe2000000000f */
[----:B------:R-:W-:Y:S01]  /*1960*/  @!P2 IADD3 R14, P5, PT, R40, 0x4, RZ ;  /* 0x00000004280ea810 */ /* 0x000fe20007fbe0ff */
[----:B----4-:R-:W-:Y:S01]  /*1970*/  @P0 FFMA R16, R16, R6, R21 ;  /* 0x0000000610100223 */ /* 0x010fe20000000015 */
[----:B------:R-:W-:Y:S02]  /*1980*/  IMAD.U32 R15, RZ, RZ, UR5 ;  /* 0x00000005ff0f7e24 */ /* 0x000fe4000f8e00ff */
[----:B------:R-:W-:Y:S01]  /*1990*/  @!P0 FFMA R0, R0, R7, R2 ;  /* 0x0000000700008223 */ /* 0x000fe20000000002 */
[----:B------:R-:W-:Y:S01]  /*19a0*/  @!P2 IADD3.X R15, PT, PT, RZ, R35, RZ, P5, !PT ;  /* 0x00000023ff0fa210 */ /* 0x000fe20002ffe4ff */
[----:B-----5:R-:W-:Y:S01]  /*19b0*/  @P0 FFMA R0, R37, R7, R16 ;  /* 0x0000000725000223 */ /* 0x020fe20000000010 */
[----:B------:R-:W-:-:S03]  /*19c0*/  IMAD.MOV.U32 R6, RZ, RZ, R14 ;  /* 0x000000ffff067224 */ /* 0x000fc600078e000e */
[----:B------:R-:W-:Y:S01]  /*19d0*/  FADD R39, R39, R0 ;  /* 0x0000000027277221 */ /* 0x000fe20000000000 */
[----:B------:R-:W-:-:S05]  /*19e0*/  IMAD.MOV.U32 R7, RZ, RZ, R15 ;  /* 0x000000ffff077224 */ /* 0x000fca00078e000f */
[----:B------:R-:W-:Y:S04]  /*19f0*/  STG.E desc[UR22][R6.64], R39 ;  /* 0x0000002706007986 */ /* 0x000fe8000c101916 */
[----:B0-----:R-:W2:Y:S04]  /*1a00*/  @!P0 LDG.E R0, desc[UR22][R4.64] ;  /* 0x0000001604008981 */ /* 0x001ea8000c1e1900 */
[----:B------:R-:W3:Y:S04]  /*1a10*/  @P0 LDG.E R24, desc[UR22][R24.64] ;  /* 0x0000001618180981 */ /* 0x000ee8000c1e1900 */
[----:B------:R-:W4:Y:S04]  /*1a20*/  @P0 LDG.E R27, desc[UR22][R26.64] ;  /* 0x000000161a1b0981 */ /* 0x000f28000c1e1900 */
[----:B------:R-:W5:Y:S04]  /*1a30*/  @P0 LDG.E R28, desc[UR22][R28.64] ;  /* 0x000000161c1c0981 */ /* 0x000f68000c1e1900 */
[----:B------:R-:W5:Y:S04]  /*1a40*/  @P0 LDG.E R31, desc[UR22][R30.64] ;  /* 0x000000161e1f0981 */ /* 0x000f68000c1e1900 */
[----:B------:R-:W5:Y:S01]  /*1a50*/  LDG.E R23, desc[UR22][R22.64] ;  /* 0x0000001616177981 */ /* 0x000f62000c1e1900 */
        /* <DEDUP_REMOVED lines=11> */
[----:B------:R-:W-:-:S04]  /*1b10*/  @P0 FFMA R0, R31, R11, R28 ;  /* 0x0000000b1f000223 */ /* 0x000fc8000000001c */
[----:B------:R-:W-:-:S05]  /*1b20*/  FADD R23, R23, R0 ;  /* 0x0000000017177221 */ /* 0x000fca0000000000 */
[----:B------:R-:W-:Y:S01]  /*1b30*/  STG.E desc[UR22][R12.64], R23 ;  /* 0x000000170c007986 */ /* 0x000fe2000c101916 */
[----:B------:R-:W-:Y:S05]  /*1b40*/  EXIT ;  /* 0x000000000000794d */ /* 0x000fea0003800000 */
        .weak           $__internal_16_$__cuda_sm20_div_u64
        .type           $__internal_16_$__cuda_sm20_div_u64,@function
        .size           $__internal_16_$__cuda_sm20_div_u64,($__internal_17_$__cuda_sm20_rem_u64 - $__internal_16_$__cuda_sm20_div_u64)
$__internal_16_$__cuda_sm20_div_u64:
        /* <DEDUP_REMOVED lines=28> */
[----:B------:R-:W-:Y:S01]  /*1d10*/  IMAD.HI.U32 R11, P1, R9, R7, R10 ;  /* 0x00000007090b7227 */ /* 0x000fe2000782000a */
[----:B------:R-:W-:-:S03]  /*1d20*/  MOV R7, RZ ;  /* 0x000000ff00077202 */ /* 0x000fc60000000f00 */
        /* <DEDUP_REMOVED lines=8> */
[----:B------:R-:W-:-:S04]  /*1db0*/  IADD3 R9, P1, PT, RZ, R9, RZ ;  /* 0x00000009ff097210 */ /* 0x000fc80007f3e0ff */
[----:B------:R-:W-:Y:S01]  /*1dc0*/  IADD3.X R11, PT, PT, RZ, R2, RZ, P1, !PT ;  /* 0x00000002ff0b7210 */ /* 0x000fe20000ffe4ff */
[----:B------:R-:W-:-:S04]  /*1dd0*/  IMAD.WIDE.U32 R6, R9, R4, RZ ;  /* 0x0000000409067225 */ /* 0x000fc800078e00ff */
[----:B------:R-:W-:Y:S01]  /*1de0*/  IMAD R2, R9, R5, R7 ;  /* 0x0000000509027224 */ /* 0x000fe200078e0207 */
[----:B------:R-:W-:-:S03]  /*1df0*/  IADD3 R23, P1, PT, -R6, R44, RZ ;  /* 0x0000002c06177210 */ /* 0x000fc60007f3e1ff */
[-C--:B------:R-:W-:Y:S01]  /*1e00*/  IMAD R2, R11, R4.reuse, R2 ;  /* 0x000000040b027224 */ /* 0x080fe200078e0202 */
[----:B------:R-:W-:-:S03]  /*1e10*/  ISETP.GE.U32.AND P0, PT, R23, R4, PT ;  /* 0x000000041700720c */ /* 0x000fc60003f06070 */
        /* <DEDUP_REMOVED lines=11> */
[----:B------:R-:W-:Y:S01]  /*1ed0*/  ISETP.NE.U32.AND P1, PT, R4, RZ, PT ;  /* 0x000000ff0400720c */ /* 0x000fe20003f25070 */
[----:B------:R-:W-:Y:S01]  /*1ee0*/  IMAD.MOV.U32 R4, RZ, RZ, R0 ;  /* 0x000000ffff047224 */ /* 0x000fe200078e0000 */
[----:B------:R-:W-:Y:S02]  /*1ef0*/  IADD3 R38, P2, PT, R9, 0x1, RZ ;  /* 0x0000000109267810 */ /* 0x000fe40007f5e0ff */
[----:B------:R-:W-:-:S02]  /*1f00*/  ISETP.GE.U32.AND.EX P0, PT, R10, R5, PT, P0 ;  /* 0x000000050a00720c */ /* 0x000fc40003f06100 */
[----:B------:R-:W-:Y:S01]  /*1f10*/  ISETP.NE.AND.EX P1, PT, R5, RZ, PT, P1 ;  /* 0x000000ff0500720c */ /* 0x000fe20003f25310 */
[----:B------:R-:W-:Y:S01]  /*1f20*/  HFMA2 R5, -RZ, RZ, 0, 0 ;  /* 0x00000000ff057431 */ /* 0x000fe200000001ff */
[-C--:B------:R-:W-:Y:S02]  /*1f30*/  IADD3.X R39, PT, PT, RZ, R2.reuse, RZ, P2, !PT ;  /* 0x00000002ff277210 */ /* 0x080fe400017fe4ff */
[----:B------:R-:W-:Y:S02]  /*1f40*/  SEL R38, R38, R9, P0 ;  /* 0x0000000926267207 */ /* 0x000fe40000000000 */
[----:B------:R-:W-:Y:S02]  /*1f50*/  SEL R39, R39, R2, P0 ;  /* 0x0000000227277207 */ /* 0x000fe40000000000 */
[----:B------:R-:W-:Y:S02]  /*1f60*/  SEL R38, R38, 0xffffffff, P1 ;  /* 0xffffffff26267807 */ /* 0x000fe40000800000 */
[----:B------:R-:W-:Y:S01]  /*1f70*/  SEL R39, R39, 0xffffffff, P1 ;  /* 0xffffffff27277807 */ /* 0x000fe20000800000 */
[----:B------:R-:W-:Y:S06]  /*1f80*/  RET.REL.NODEC R4 `(_Z27inverse_transform_with_bias6TensorS_12CustomMatrixS_) ;  /* 0xffffffe0041c7950 */ /* 0x000fec0003c3ffff */
        .weak           $__internal_17_$__cuda_sm20_rem_u64
        .type           $__internal_17_$__cuda_sm20_rem_u64,@function
        .size           $__internal_17_$__cuda_sm20_rem_u64,(.L_x_411 - $__internal_17_$__cuda_sm20_rem_u64)
$__internal_17_$__cuda_sm20_rem_u64:
        /* <DEDUP_REMOVED lines=57> */
[----:B------:R-:W-:Y:S02]  /*2320*/  ISETP.NE.AND.EX P1, PT, R5, RZ, PT, P1 ;  /* 0x000000ff0500720c */ /* 0x000fe40003f25310 */
[----:B------:R-:W-:Y:S02]  /*2330*/  MOV R5, 0x0 ;  /* 0x0000000000057802 */ /* 0x000fe40000000f00 */
[----:B------:R-:W-:Y:S02]  /*2340*/  SEL R32, R32, R7, P0 ;  /* 0x0000000720207207 */ /* 0x000fe40000000000 */
[----:B------:R-:W-:Y:S02]  /*2350*/  SEL R33, R33, R2, P0 ;  /* 0x0000000221217207 */ /* 0x000fe40000000000 */
[----:B------:R-:W-:-:S02]  /*2360*/  SEL R32, R32, 0xffffffff, P1 ;  /* 0xffffffff20207807 */ /* 0x000fc40000800000 */
[----:B------:R-:W-:Y:S01]  /*2370*/  SEL R33, R33, 0xffffffff, P1 ;  /* 0xffffffff21217807 */ /* 0x000fe20000800000 */
[----:B------:R-:W-:Y:S06]  /*2380*/  RET.REL.NODEC R4 `(_Z27inverse_transform_with_bias6TensorS_12CustomMatrixS_) ;  /* 0xffffffdc041c7950 */ /* 0x000fec0003c3ffff */
.L_x_238:
        /* <DEDUP_REMOVED lines=15> */
.L_x_411:


//--------------------- .text._Z29inverse_transform_for_weights6TensorS_fS_ --------------------------
	.section	.text._Z29inverse_transform_for_weights6TensorS_fS_,"ax",@progbits
	.align	128
        .global         _Z29inverse_transform_for_weights6TensorS_fS_
        .type           _Z29inverse_transform_for_weights6TensorS_fS_,@function
        .size           _Z29inverse_transform_for_weights6TensorS_fS_,(.L_x_413 - _Z29inverse_transform_for_weights6TensorS_fS_)
        .other          _Z29inverse_transform_for_weights6TensorS_fS_,@"STO_CUDA_ENTRY STV_DEFAULT"
_Z29inverse_transform_for_weights6TensorS_fS_:
.text._Z29inverse_transform_for_weights6TensorS_fS_:
[----:B------:R-:W0:Y:S01]  /*0000*/  LDC R1, c[0x0][0x37c] ;  /* 0x0000df00ff017b82 */ /* 0x000e220000000800 */
[----:B------:R-:W1:Y:S01]  /*0010*/  S2R R3, SR_TID.X ;  /* 0x0000000000037919 */ /* 0x000e620000002100 */
[----:B------:R-:W2:Y:S06]  /*0020*/  LDCU UR7, c[0x0][0x3bc] ;  /* 0x00007780ff0777ac */ /* 0x000eac0008000800 */
[----:B------:R-:W1:Y:S01]  /*0030*/  LDC R16, c[0x0][0x360] ;  /* 0x0000d800ff107b82 */ /* 0x000e620000000800 */
[----:B0-----:R-:W-:Y:S01]  /*0040*/  VIADD R1, R1, 0xffffffd0 ;  /* 0xffffffd001017836 */ /* 0x001fe20000000000 */
[----:B------:R-:W0:Y:S01]  /*0050*/  S2R R5, SR_TID.Y ;  /* 0x0000000000057919 */ /* 0x000e220000002200 */
[----:B------:R-:W3:Y:S05]  /*0060*/  S2R R2, SR_TID.Z ;  /* 0x0000000000027919 */ /* 0x000eea0000002300 */
[----:B------:R-:W0:Y:S08]  /*0070*/  LDC R0, c[0x0][0x364] ;  /* 0x0000d900ff007b82 */ /* 0x000e300000000800 */
[----:B------:R-:W1:Y:S01]  /*0080*/  S2UR UR4, SR_CTAID.X ;  /* 0x00000000000479c3 */ /* 0x000e620000002500 */
[----:B--2---:R-:W-:-:S07]  /*0090*/  UISETP.NE.U32.AND UP0, UPT, UR7, URZ, UPT ;  /* 0x000000ff0700728c */ /* 0x004fce000bf05070 */
[----:B------:R-:W0:Y:S08]  /*00a0*/  S2UR UR5, SR_CTAID.Y ;  /* 0x00000000000579c3 */ /* 0x000e300000002600 */
[----:B------:R-:W3:Y:S08]  /*00b0*/  S2UR UR6, SR_CTAID.Z ;  /* 0x00000000000679c3 */ /* 0x000ef00000002700 */
[----:B------:R-:W3:Y:S01]  /*00c0*/  LDC R21, c[0x0][0x368] ;  /* 0x0000da00ff157b82 */ /* 0x000ee20000000800 */
[----:B-1----:R-:W-:-:S02]  /*00d0*/  IMAD R16, R16, UR4, R3 ;  /* 0x0000000410107c24 */ /* 0x002fc4000f8e0203 */
[----:B0-----:R-:W-:Y:S02]  /*00e0*/  IMAD R0, R0, UR5, R5 ;  /* 0x0000000500007c24 */ /* 0x001fe4000f8e0205 */
[----:B---3--:R-:W-:Y:S01]  /*00f0*/  IMAD R21, R21, UR6, R2 ;  /* 0x0000000615157c24 */ /* 0x008fe2000f8e0202 */
[----:B------:R-:W-:Y:S06]  /*0100*/  BRA.U UP0, `(.L_x_239) ;  /* 0x0000000100547547 */ /* 0x000fec000b800000 */
[----:B------:R-:W0:Y:S02]  /*0110*/  LDCU UR4, c[0x0][0x3b8] ;  /* 0x00007700ff0477ac */ /* 0x000e240008000800 */
        /* <DEDUP_REMOVED lines=8> */
[----:B------:R-:W-:-:S04]  /*01a0*/  IMAD.HI.U32 R6, R3, R5, R2 ;  /* 0x0000000503067227 */ /* 0x000fc800078e0002 */
[----:B------:R-:W-:Y:S02]  /*01b0*/  IMAD.MOV.U32 R3, RZ, RZ, RZ ;  /* 0x000000ffff037224 */ /* 0x000fe400078e00ff */
[----:B------:R-:W-:-:S04]  /*01c0*/  IMAD.HI.U32 R6, R6, R21, RZ ;  /* 0x0000001506067227 */ /* 0x000fc800078e00ff */
[----:B------:R-:W-:-:S04]  /*01d0*/  IMAD.MOV R6, RZ, RZ, -R6 ;  /* 0x000000ffff067224 */ /* 0x000fc800078e0a06 */
[----:B------:R-:W-:-:S05]  /*01e0*/  IMAD R5, R6, UR4, R21 ;  /* 0x0000000406057c24 */ /* 0x000fca000f8e0215 */
[----:B------:R-:W-:-:S13]  /*01f0*/  ISETP.GE.U32.AND P0, PT, R5, UR4, PT ;  /* 0x0000000405007c0c */ /* 0x000fda000bf06070 */
[----:B------:R-:W-:-:S05]  /*0200*/  @P0 VIADD R5, R5, -UR4 ;  /* 0x8000000405050c36 */ /* 0x000fca0008000000 */
[----:B------:R-:W-:-:S13]  /*0210*/  ISETP.GE.U32.AND P0, PT, R5, UR4, PT ;  /* 0x0000000405007c0c */ /* 0x000fda000bf06070 */
[----:B------:R-:W-:Y:S01]  /*0220*/  @P0 VIADD R5, R5, -UR4 ;  /* 0x8000000405050c36 */ /* 0x000fe20008000000 */
[----:B------:R-:W-:-:S04]  /*0230*/  @!P1 LOP3.LUT R5, RZ, UR4, RZ, 0x33, !PT ;  /* 0x00000004ff059c12 */ /* 0x000fc8000f8e33ff */
[----:B------:R-:W-:Y:S01]  /*0240*/  MOV R2, R5 ;  /* 0x0000000500027202 */ /* 0x000fe20000000f00 */
[----:B------:R-:W-:Y:S06]  /*0250*/  BRA `(.L_x_240) ;  /* 0x0000000000087947 */ /* 0x000fec0003800000 */
.L_x_239:
[----:B------:R-:W-:-:S07]  /*0260*/  MOV R4, 0x280 ;  /* 0x0000028000047802 */ /* 0x000fce0000000f00 */
[----:B------:R-:W-:Y:S05]  /*0270*/  CALL.REL.NOINC `($__internal_19_$__cuda_sm20_rem_u64) ;  /* 0x0000002400587944 */ /* 0x000fea0003c00000 */
.L_x_240:
[----:B------:R-:W0:Y:S01]  /*0280*/  LDCU.64 UR8, c[0x0][0x3d0] ;  /* 0x00007a00ff0877ac */ /* 0x000e220008000a00 */
[----:B------:R-:W1:Y:S01]  /*0290*/  LDC.64 R4, c[0x0][0x380] ;  /* 0x0000e000ff047b82 */ /* 0x000e620000000a00 */
[----:B------:R-:W-:Y:S01]  /*02a0*/  IMAD.SHL.U32 R18, R0, 0x4, RZ ;  /* 0x0000000400127824 */ /* 0x000fe200078e00ff */
[----:B------:R-:W-:Y:S01]  /*02b0*/  SHF.L.U32 R20, R16, 0x2, RZ ;  /* 0x0000000210147819 */ /* 0x000fe200000006ff */
[----:B------:R-:W0:Y:S01]  /*02c0*/  LDCU.128 UR4, c[0x0][0x3f0] ;  /* 0x00007e00ff0477ac */ /* 0x000e220008000c00 */
[----:B------:R-:W-:Y:S01]  /*02d0*/  IMAD.MOV.U32 R19, RZ, RZ, RZ ;  /* 0x000000ffff137224 */ /* 0x000fe200078e00ff */
[----:B------:R-:W2:Y:S02]  /*02e0*/  LDCU.128 UR20, c[0x0][0x3a0] ;  /* 0x00007400ff1477ac */ /* 0x000ea40008000c00 */
[----:B------:R-:W-:Y:S01]  /*02f0*/  IMAD.WIDE.U32 R6, R20, 0x4, RZ ;  /* 0x0000000414067825 */ /* 0x000fe200078e00ff */
[----:B------:R-:W3:Y:S01]  /*0300*/  LDCU.64 UR12, c[0x0][0x400] ;  /* 0x00008000ff0c77ac */ /* 0x000ee20008000a00 */
[----:B------:R-:W4:Y:S01]  /*0310*/  LDCU.64 UR16, c[0x0][0x358] ;  /* 0x00006b00ff1077ac */ /* 0x000f220008000a00 */
[----:B------:R-:W1:Y:S01]  /*0320*/  LDCU.64 UR32, c[0x0][0x400] ;  /* 0x00008000ff2077ac */ /* 0x000e620008000a00 */
[----:B0-----:R-:W-:Y:S01]  /*0330*/  UIADD3 UR37, UP1, UPT, UR4, UR8, URZ ;  /* 0x0000000804257290 */ /* 0x001fe2000ff3e0ff */
[----:B--2---:R-:W-:Y:S01]  /*0340*/  IMAD.WIDE.U32 R10, R21, UR22, R18 ;  /* 0x00000016150a7c25 */ /* 0x004fe2000f8e0012 */
[----:B------:R-:W-:-:S02]  /*0350*/  UISETP.NE.U32.AND UP0, UPT, UR6, URZ, UPT ;  /* 0x000000ff0600728c */ /* 0x000fc4000bf05070 */
[----:B------:R-:W-:Y:S01]  /*0360*/  UIADD3.X UR38, UPT, UPT, UR5, UR9, URZ, UP1, !UPT ;  /* 0x0000000905267290 */ /* 0x000fe20008ffe4ff */
[----:B------:R-:W-:Y:S01]  /*0370*/  IMAD R19, R21, UR23, R11 ;  /* 0x0000001715137c24 */ /* 0x000fe2000f8e020b */
[----:B------:R-:W-:Y:S01]  /*0380*/  UIADD3 UR11, UP5, UPT, UR37, UR8, URZ ;  /* 0x00000008250b7290 */ /* 0x000fe2000ffbe0ff */
[C---:B------:R-:W-:Y:S01]  /*0390*/  IADD3 R15, P0, PT, R10.reuse, 0x2, RZ ;  /* 0x000000020a0f7810 */ /* 0x040fe20007f1e0ff */
[----:B------:R-:W0:Y:S01]  /*03a0*/  LDCU.64 UR4, c[0x0][0x418] ;  /* 0x00008300ff0477ac */ /* 0x000e220008000a00 */
[-C--:B-1----:R-:W-:Y:S01]  /*03b0*/  IMAD R17, R19, R4.reuse, RZ ;  /* 0x0000000413117224 */ /* 0x082fe200078e02ff */
[C---:B------:R-:W-:Y:S01]  /*03c0*/  IADD3 R13, P1, PT, R10.reuse, 0x3, RZ ;  /* 0x000000030a0d7810 */ /* 0x040fe20007f3e0ff */
[----:B---3--:R-:W-:Y:S02]  /*03d0*/  UISETP.NE.U32.AND UP2, UPT, UR12, URZ, UPT ;  /* 0x000000ff0c00728c */ /* 0x008fe4000bf45070 */
[C---:B------:R-:W-:Y:S01]  /*03e0*/  IMAD R17, R10.reuse, R5, R17 ;  /* 0x000000050a117224 */ /* 0x040fe200078e0211 */
[----:B------:R-:W-:Y:S01]  /*03f0*/  UISETP.GT.U32.AND UP1, UPT, UR12, 0x1, UPT ;  /* 0x000000010c00788c */ /* 0x000fe2000bf24070 */
[----:B------:R-:W-:Y:S01]  /*0400*/  IMAD.X R23, RZ, RZ, R19, P0 ;  /* 0x000000ffff177224 */ /* 0x000fe200000e0613 */
[----:B------:R-:W-:Y:S01]  /*0410*/  UISETP.GT.U32.AND UP4, UPT, UR12, 0x2, UPT ;  /* 0x000000020c00788c */ /* 0x000fe2000bf84070 */
[----:B------:R-:W-:Y:S01]  /*0420*/  IMAD.WIDE.U32 R10, R10, R4, R6 ;  /* 0x000000040a0a7225 */ /* 0x000fe200078e0006 */
[----:B------:R-:W-:-:S02]  /*0430*/  UISETP.GT.U32.AND UP3, UPT, UR12, 0x3, UPT ;  /* 0x000000030c00788c */ /* 0x000fc4000bf64070 */
[----:B------:R-:W-:Y:S01]  /*0440*/  UIADD3.X UR12, UPT, UPT, UR38, UR9, URZ, UP5, !UPT ;  /* 0x00000009260c7290 */ /* 0x000fe2000affe4ff */
[----:B------:R-:W-:Y:S01]  /*0450*/  IMAD.X R19, RZ, RZ, R19, P1 ;  /* 0x000000ffff137224 */ /* 0x000fe200008e0613 */
[----:B------:R-:W-:Y:S01]  /*0460*/  UIADD3 UR35, UP5, UPT, UR37, 0x4, URZ ;  /* 0x0000000425237890 */ /* 0x000fe2000ffbe0ff */
[-CC-:B------:R-:W-:Y:S01]  /*0470*/  IMAD.WIDE.U32 R8, R15, R4.reuse, R6.reuse ;  /* 0x000000040f087225 */ /* 0x180fe200078e0006 */
[----:B------:R-:W-:Y:S01]  /*0480*/  UISETP.NE.AND.EX UP0, UPT, UR7, URZ, UPT, UP0 ;  /* 0x000000ff0700728c */ /* 0x000fe2000bf05300 */
[-C--:B------:R-:W-:Y:S01]  /*0490*/  IADD3 R12, P1, PT, R10, R4.reuse, RZ ;  /* 0x000000040a0c7210 */ /* 0x080fe20007f3e0ff */
[----:B------:R-:W-:Y:S01]  /*04a0*/  UIADD3.X UR36, UPT, UPT, URZ, UR38, URZ, UP5, !UPT ;  /* 0x00000026ff247290 */ /* 0x000fe2000affe4ff */
[-C--:B------:R-:W-:Y:S01]  /*04b0*/  IMAD R14, R23, R4.reuse, RZ ;  /* 0x00000004170e7224 */ /* 0x080fe200078e02ff */
[----:B------:R-:W-:Y:S01]  /*04c0*/  UIADD3 UR34, UP5, UPT, UR37, 0x8, URZ ;  /* 0x0000000825227890 */ /* 0x000fe2000ffbe0ff */
[----:B------:R-:W-:Y:S01]  /*04d0*/  IMAD.WIDE.U32 R6, R13, R4, R6 ;  /* 0x000000040d067225 */ /* 0x000fe200078e0006 */
[----:B------:R-:W-:-:S02]  /*04e0*/  UISETP.NE.AND.EX UP2, UPT, UR13, URZ, UPT, UP2 ;  /* 0x000000ff0d00728c */ /* 0x000fc4000bf45320 */
[----:B------:R-:W-:Y:S01]  /*04f0*/  UIADD3.X UR7, UPT, UPT, URZ, UR38, URZ, UP5, !UPT ;  /* 0x00000026ff077290 */ /* 0x000fe2000affe4ff */
[----:B------:R-:W-:Y:S01]  /*0500*/  IMAD R22, R19, R4, RZ ;  /* 0x0000000413167224 */ /* 0x000fe200078e02ff */
[----:B------:R-:W-:Y:S01]  /*0510*/  UIADD3 UR19, UP5, UPT, UR37, 0xc, URZ ;  /* 0x0000000c25137890 */ /* 0x000fe2000ffbe0ff */
[----:B------:R-:W-:Y:S01]  /*0520*/  IMAD.IADD R4, R11, 0x1, R17 ;  /* 0x000000010b047824 */ /* 0x000fe200078e0211 */
[----:B------:R-:W-:Y:S01]  /*0530*/  UISETP.GT.U32.AND.EX UP1, UPT, UR13, URZ, UPT, UP1 ;  /* 0x000000ff0d00728c */ /* 0x000fe2000bf24110 */
[-C--:B------:R-:W-:Y:S01]  /*0540*/  IMAD R11, R15, R5.reuse, R14 ;  /* 0x000000050f0b7224 */ /* 0x080fe200078e020e */
[----:B------:R-:W-:Y:S01]  /*0550*/  IADD3 R15, P2, PT, R8, UR20, RZ ;  /* 0x00000014080f7c10 */ /* 0x000fe2000ff5e0ff */
[----:B------:R-:W-:Y:S01]  /*0560*/  UISETP.GT.U32.AND.EX UP4, UPT, UR13, URZ, UPT, UP4 ;  /* 0x000000ff0d00728c */ /* 0x000fe2000bf84140 */
[----:B------:R-:W-:Y:S01]  /*0570*/  IMAD R17, R13, R5, R22 ;  /* 0x000000050d117224 */ /* 0x000fe200078e0216 */
[----:B------:R-:W-:Y:S01]  /*0580*/  UISETP.GT.U32.AND.EX UP3, UPT, UR13, URZ, UPT, UP3 ;  /* 0x000000ff0d00728c */ /* 0x000fe2000bf64130 */
[----:B------:R-:W-:Y:S01]  /*0590*/  IADD3 R13, P3, PT, R6, UR20, RZ ;  /* 0x00000014060d7c10 */ /* 0x000fe2000ff7e0ff */
[----:B------:R-:W-:Y:S01]  /*05a0*/  UIADD3.X UR6, UPT, UPT, URZ, UR38, URZ, UP5, !UPT ;  /* 0x00000026ff067290 */ /* 0x000fe2000affe4ff */
[----:B------:R-:W-:Y:S01]  /*05b0*/  IADD3.X R14, PT, PT, R9, UR21, R11, P2, !PT ;  /* 0x00000015090e7c10 */ /* 0x000fe200097fe40b */
[----:B0-----:R-:W-:Y:S01]  /*05c0*/  USEL UR37, UR37, UR4, UP2 ;  /* 0x0000000425257287 */ /* 0x001fe20009000000 */
[----:B------:R-:W-:Y:S01]  /*05d0*/  IADD3 R19, P0, PT, R10, UR20, RZ ;  /* 0x000000140a137c10 */ /* 0x000fe2000ff1e0ff */
[----:B------:R-:W-:Y:S01]  /*05e0*/  USEL UR38, UR38, UR5, UP2 ;  /* 0x0000000526267287 */ /* 0x000fe20009000000 */
[----:B------:R-:W-:Y:S01]  /*05f0*/  IADD3 R12, P2, PT, R12, UR20, RZ ;  /* 0x000000140c0c7c10 */ /* 0x000fe2000ff5e0ff */
[----:B------:R-:W-:Y:S01]  /*0600*/  USEL UR39, UR11, UR4, UP2 ;  /* 0x000000040b277287 */ /* 0x000fe20009000000 */
[----:B------:R-:W-:Y:S01]  /*0610*/  IADD3.X R11, PT, PT, R7, UR21, R17, P3, !PT ;  /* 0x00000015070b7c10 */ /* 0x000fe20009ffe411 */
[----:B------:R-:W-:Y:S01]  /*0620*/  UIADD3 UR15, UP6, UPT, UR11, 0x4, URZ ;  /* 0x000000040b0f7890 */ /* 0x000fe2000ffde0ff */
[----:B------:R-:W-:Y:S01]  /*0630*/  VIADD R17, R18, 0x1 ;  /* 0x0000000112117836 */ /* 0x000fe20000000000 */
[----:B------:R-:W-:Y:S01]  /*0640*/  UIADD3 UR13, UP5, UPT, UR11, 0x8, URZ ;  /* 0x000000080b0d7890 */ /* 0x000fe2000ffbe0ff */
[C---:B------:R-:W-:Y:S01]  /*0650*/  IADD3.X R10, PT, PT, R4.reuse, UR21, R5, P2, P1 ;  /* 0x00000015040a7c10 */ /* 0x040fe200097e2405 */
[----:B------:R-:W-:Y:S01]  /*0660*/  USEL UR40, UR12, UR5, UP2 ;  /* 0x000000050c287287 */ /* 0x000fe20009000000 */
[----:B------:R-:W-:Y:S01]  /*0670*/  IADD3.X R9, PT, PT, R4, UR21, RZ, P0, !PT ;  /* 0x0000001504097c10 */ /* 0x000fe200087fe4ff */
[----:B------:R-:W-:Y:S01]  /*0680*/  UIADD3 UR11, UP2, UPT, UR11, 0xc, URZ ;  /* 0x0000000c0b0b7890 */ /* 0x000fe2000ff5e0ff */
[----:B------:R-:W-:Y:S01]  /*0690*/  MOV R8, RZ ;  /* 0x000000ff00087202 */ /* 0x000fe20000000f00 */
[----:B------:R-:W-:Y:S01]  /*06a0*/  UIADD3.X UR18, UPT, UPT, URZ, UR12, URZ, UP6, !UPT ;  /* 0x0000000cff127290 */ /* 0x000fe2000b7fe4ff */
[----:B------:R-:W-:Y:S01]  /*06b0*/  VIADD R18, R18, 0x2 ;  /* 0x0000000212127836 */ /* 0x000fe20000000000 */
[----:B------:R-:W-:-:S02]  /*06c0*/  UIADD3.X UR14, UPT, UPT, URZ, UR12, URZ, UP5, !UPT ;  /* 0x0000000cff0e7290 */ /* 0x000fc4000affe4ff */
[----:B------:R-:W-:Y:S02]  /*06d0*/  UIADD3.X UR12, UPT, UPT, URZ, UR12, URZ, UP2, !UPT ;  /* 0x0000000cff0c7290 */ /* 0x000fe400097fe4ff */
[----:B------:R-:W-:Y:S02]  /*06e0*/  USEL UR35, UR35, UR4, UP1 ;  /* 0x0000000423237287 */ /* 0x000fe40008800000 */
[----:B------:R-:W-:Y:S02]  /*06f0*/  USEL UR34, UR34, UR4, UP4 ;  /* 0x0000000422227287 */ /* 0x000fe4000a000000 */
[----:B------:R-:W-:Y:S02]  /*0700*/  USEL UR19, UR19, UR4, UP3 ;  /* 0x0000000413137287 */ /* 0x000fe40009800000 */
[----:B------:R-:W-:Y:S02]  /*0710*/  USEL UR36, UR36, UR5, UP1 ;  /* 0x0000000524247287 */ /* 0x000fe40008800000 */
[----:B------:R-:W-:-:S02]  /*0720*/  USEL UR15, UR15, UR4, UP1 ;  /* 0x000000040f0f7287 */ /* 0x000fc40008800000 */
[----:B------:R-:W-:Y:S02]  /*0730*/  USEL UR23, UR7, UR5, UP4 ;  /* 0x0000000507177287 */ /* 0x000fe4000a000000 */
[----:B------:R-:W-:Y:S02]  /*0740*/  USEL UR13, UR13, UR4, UP4 ;  /* 0x000000040d0d7287 */ /* 0x000fe4000a000000 */
[----:B------:R-:W-:Y:S02]  /*0750*/  USEL UR22, UR6, UR5, UP3 ;  /* 0x0000000506167287 */ /* 0x000fe40009800000 */
[----:B------:R-:W-:Y:S02]  /*0760*/  USEL UR11, UR11, UR4, UP3 ;  /* 0x000000040b0b7287 */ /* 0x000fe40009800000 */
[----:B------:R-:W-:Y:S02]  /*0770*/  USEL UR18, UR18, UR5, UP1 ;  /* 0x0000000512127287 */ /* 0x000fe40008800000 */
[----:B------:R-:W-:-:S02]  /*0780*/  USEL UR14, UR14, UR5, UP4 ;  /* 0x000000050e0e7287 */ /* 0x000fc4000a000000 */
[----:B------:R-:W-:Y:S01]  /*0790*/  USEL UR12, UR12, UR5, UP3 ;  /* 0x000000050c0c7287 */ /* 0x000fe20009800000 */
[----:B------:R-:W0:Y:S01]  /*07a0*/  LDCU.64 UR30, c[0x0][0x418] ;  /* 0x00008300ff1e77ac */ /* 0x000e220008000a00 */
[----:B------:R-:W1:Y:S01]  /*07b0*/  LDCU.64 UR28, c[0x0][0x3b0] ;  /* 0x00007600ff1c77ac */ /* 0x000e620008000a00 */
[----:B------:R-:W2:Y:S01]  /*07c0*/  LDCU.64 UR26, c[0x0][0x3a8] ;  /* 0x00007500ff1a77ac */ /* 0x000ea20008000a00 */
[----:B------:R-:W3:Y:S01]  /*07d0*/  LDCU.64 UR24, c[0x0][0x3f0] ;  /* 0x00007e00ff1877ac */ /* 0x000ee20008000a00 */
[----:B------:R-:W-:Y:S01]  /*07e0*/  UMOV UR4, URZ ;  /* 0x000000ff00047c82 */ /* 0x000fe20008000000 */
[----:B------:R-:W-:Y:S01]  /*07f0*/  UMOV UR5, URZ ;  /* 0x000000ff00057c82 */ /* 0x000fe20008000000 */
[----:B----4-:R-:W-:-:S05]  /*0800*/  UMOV UR6, URZ ;  /* 0x000000ff00067c82 */ /* 0x010fca0008000000 */
.L_x_243:
[----:B------:R-:W-:Y:S01]  /*0810*/  IADD3 R23, P0, PT, R19, UR5, RZ ;  /* 0x0000000513177c10 */ /* 0x000fe2000ff1e0ff */
[----:B------:R-:W-:Y:S01]  /*0820*/  UIADD3 UR4, UPT, UPT, UR4, 0x1, URZ ;  /* 0x0000000104047890 */ /* 0x000fe2000fffe0ff */
[----:B------:R-:W-:Y:S02]  /*0830*/  IADD3 R7, P1, PT, R12, UR5, RZ ;  /* 0x000000050c077c10 */ /* 0x000fe4000ff3e0ff */
[----:B----4-:R-:W-:Y:S01]  /*0840*/  IADD3 R25, P2, PT, R15, UR5, RZ ;  /* 0x000000050f197c10 */ /* 0x010fe2000ff5e0ff */
[----:B------:R-:W-:Y:S01]  /*0850*/  UISETP.NE.AND UP3, UPT, UR4, 0x4, UPT ;  /* 0x000000040400788c */ /* 0x000fe2000bf65270 */
[----:B------:R-:W-:Y:S02]  /*0860*/  IADD3 R27, P3, PT, R13, UR5, RZ ;  /* 0x000000050d1b7c10 */ /* 0x000fe4000ff7e0ff */
[----:B------:R-:W-:Y:S02]  /*0870*/  IADD3.X R22, PT, PT, R9, UR6, RZ, P0, !PT ;  /* 0x0000000609167c10 */ /* 0x000fe400087fe4ff */
[----:B------:R-:W-:-:S02]  /*0880*/  IADD3.X R6, PT, PT, R10, UR6, RZ, P1, !PT ;  /* 0x000000060a067c10 */ /* 0x000fc40008ffe4ff */
[----:B------:R-:W-:Y:S02]  /*0890*/  IADD3.X R24, PT, PT, R14, UR6, RZ, P2, !PT ;  /* 0x000000060e187c10 */ /* 0x000fe400097fe4ff */
[----:B------:R-:W-:Y:S01]  /*08a0*/  IADD3.X R26, PT, PT, R11, UR6, RZ, P3, !PT ;  /* 0x000000060b1a7c10 */ /* 0x000fe20009ffe4ff */
[----:B------:R-:W-:Y:S06]  /*08b0*/  BRA.U UP0, `(.L_x_241) ;  /* 0x0000000100bc7547 */ /* 0x000fec000b800000 */
[----:B------:R-:W4:Y:S01]  /*08c0*/  LDC.64 R4, c[0x0][0x3c8] ;  /* 0x0000f200ff047b82 */ /* 0x000f220000000a00 */
[----:B-1----:R-:W-:Y:S02]  /*08d0*/  ISETP.GE.U32.AND P0, PT, R20, UR28, PT ;  /* 0x0000001c14007c0c */ /* 0x002fe4000bf06070 */
[----:B--2---:R-:W-:Y:S02]  /*08e0*/  ISETP.GE.U32.AND P1, PT, R17, UR26, PT ;  /* 0x0000001a11007c0c */ /* 0x004fe4000bf26070 */
[----:B------:R-:W-:Y:S02]  /*08f0*/  ISETP.GE.U32.AND.EX P0, PT, R8, UR29, PT, P0 ;  /* 0x0000001d08007c0c */ /* 0x000fe4000bf06100 */
[----:B------:R-:W-:Y:S02]  /*0900*/  ISETP.GT.AND P2, PT, R20, -0x1, PT ;  /* 0xffffffff1400780c */ /* 0x000fe40003f44270 */
[----:B------:R-:W-:Y:S02]  /*0910*/  ISETP.GE.U32.AND.EX P1, PT, RZ, UR27, PT, P1 ;  /* 0x0000001bff007c0c */ /* 0x000fe4000bf26110 */
[----:B----4-:R-:W-:-:S02]  /*0920*/  SEL R7, R7, R4, !P0 ;  /* 0x0000000407077207 */ /* 0x010fc40004000000 */
[-C--:B------:R-:W-:Y:S02]  /*0930*/  SEL R28, R6, R5.reuse, !P0 ;  /* 0x00000005061c7207 */ /* 0x080fe40004000000 */
[-C--:B------:R-:W-:Y:S02]  /*0940*/  SEL R7, R7, R4.reuse, P2 ;  /* 0x0000000407077207 */ /* 0x080fe40001000000 */
[-C--:B------:R-:W-:Y:S02]  /*0950*/  SEL R28, R28, R5.reuse, P2 ;  /* 0x000000051c1c7207 */ /* 0x080fe40001000000 */
[----:B------:R-:W-:Y:S02]  /*0960*/  SEL R6, R7, R4, !P1 ;  /* 0x0000000407067207 */ /* 0x000fe40004800000 */
[----:B------:R-:W-:Y:S02]  /*0970*/  SEL R7, R28, R5, !P1 ;  /* 0x000000051c077207 */ /* 0x000fe40004800000 */
[----:B------:R-:W-:-:S02]  /*0980*/  ISETP.GE.U32.AND P1, PT, R18, UR26, PT ;  /* 0x0000001a12007c0c */ /* 0x000fc4000bf26070 */
[-C--:B------:R-:W-:Y:S01]  /*0990*/  SEL R25, R25, R4.reuse, !P0 ;  /* 0x0000000419197207 */ /* 0x080fe20004000000 */
[----:B------:R1:W2:Y:S01]  /*09a0*/  LDG.E R6, desc[UR16][R6.64] ;  /* 0x0000001006067981 */ /* 0x0002a2000c1e1900 */
[-C--:B------:R-:W-:Y:S02]  /*09b0*/  SEL R28, R24, R5.reuse, !P0 ;  /* 0x00000005181c7207 */ /* 0x080fe40004000000 */
[----:B------:R-:W-:Y:S02]  /*09c0*/  ISETP.GE.U32.AND.EX P1, PT, RZ, UR27, PT, P1 ;  /* 0x0000001bff007c0c */ /* 0x000fe4000bf26110 */
[-C--:B------:R-:W-:Y:S02]  /*09d0*/  SEL R25, R25, R4.reuse, P2 ;  /* 0x0000000419197207 */ /* 0x080fe40001000000 */
[----:B------:R-:W-:Y:S02]  /*09e0*/  SEL R28, R28, R5, P2 ;  /* 0x000000051c1c7207 */ /* 0x000fe40001000000 */
[----:B------:R-:W-:-:S02]  /*09f0*/  SEL R24, R25, R4, !P1 ;  /* 0x0000000419187207 */ /* 0x000fc40004800000 */
[-C--:B------:R-:W-:Y:S01]  /*0a00*/  SEL R25, R28, R5.reuse, !P1 ;  /* 0x000000051c197207 */ /* 0x080fe20004800000 */
[----:B------:R-:W-:Y:S01]  /*0a10*/  IMAD.SHL.U32 R28, R0, 0x4, RZ ;  /* 0x00000004001c7824 */ /* 0x000fe200078e00ff */
[-C--:B------:R-:W-:Y:S02]  /*0a20*/  SEL R23, R23, R4.reuse, !P0 ;  /* 0x0000000417177207 */ /* 0x080fe40004000000 */
[----:B------:R-:W-:Y:S01]  /*0a30*/  SEL R22, R22, R5, !P0 ;  /* 0x0000000516167207 */ /* 0x000fe20004000000 */
[----:B------:R-:W4:Y:S01]  /*0a40*/  LDG.E R24, desc[UR16][R24.64] ;  /* 0x0000001018187981 */ /* 0x000f22000c1e1900 */
[----:B------:R-:W-:Y:S02]  /*0a50*/  ISETP.GE.U32.AND P1, PT, R28, UR26, PT ;  /* 0x0000001a1c007c0c */ /* 0x000fe4000bf26070 */
[----:B------:R-:W-:Y:S02]  /*0a60*/  SEL R23, R23, R4, P2 ;  /* 0x0000000417177207 */ /* 0x000fe40001000000 */
[----:B------:R-:W-:-:S02]  /*0a70*/  ISETP.GE.U32.AND.EX P1, PT, RZ, UR27, PT, P1 ;  /* 0x0000001bff007c0c */ /* 0x000fc4000bf26110 */
[-C--:B-1----:R-:W-:Y:S02]  /*0a80*/  SEL R7, R22, R5.reuse, P2 ;  /* 0x0000000516077207 */ /* 0x082fe40001000000 */
[----:B------:R-:W-:Y:S02]  /*0a90*/  SEL R22, R23, R4, !P1 ;  /* 0x0000000417167207 */ /* 0x000fe40004800000 */
[----:B------:R-:W-:Y:S02]  /*0aa0*/  SEL R23, R7, R5, !P1 ;  /* 0x0000000507177207 */ /* 0x000fe40004800000 */
[----:B------:R-:W-:-:S03]  /*0ab0*/  IADD3 R28, PT, PT, R28, 0x3, RZ ;  /* 0x000000031c1c7810 */ /* 0x000fc60007ffe0ff */
[----:B------:R1:W5:Y:S01]  /*0ac0*/  LDG.E R7, desc[UR16][R22.64] ;  /* 0x0000001016077981 */ /* 0x000362000c1e1900 */
[----:B------:R-:W-:Y:S01]  /*0ad0*/  ISETP.GE.U32.AND P1, PT, R28, UR26, PT ;  /* 0x0000001a1c007c0c */ /* 0x000fe2000bf26070 */
[----:B-1----:R-:W1:Y:S03]  /*0ae0*/  LDC.64 R22, c[0x0][0x418] ;  /* 0x00010600ff167b82 */ /* 0x002e660000000a00 */
[----:B------:R-:W-:Y:S02]  /*0af0*/  ISETP.GE.U32.AND.EX P1, PT, RZ, UR27, PT, P1 ;  /* 0x0000001bff007c0c */ /* 0x000fe4000bf26110 */
[----:B------:R-:W-:Y:S02]  /*0b00*/  SEL R27, R27, R4, !P0 ;  /* 0x000000041b1b7207 */ /* 0x000fe40004000000 */
[----:B------:R-:W-:-:S09]  /*0b10*/  SEL R26, R26, R5, !P0 ;  /* 0x000000051a1a7207 */ /* 0x000fd20004000000 */
[----:B------:R-:W-:Y:S02]  /*0b20*/  @!P1 SEL R4, R27, R4, P2 ;  /* 0x000000041b049207 */ /* 0x000fe40001000000 */
[----:B------:R-:W-:-:S05]  /*0b30*/  @!P1 SEL R5, R26, R5, P2 ;  /* 0x000000051a059207 */ /* 0x000fca0001000000 */
[----:B------:R-:W3:Y:S04]  /*0b40*/  LDG.E R28, desc[UR16][R4.64] ;  /* 0x00000010041c7981 */ /* 0x000ee8000c1e1900 */
[----:B-1----:R-:W5:Y:S02]  /*0b50*/  LDG.E R25, desc[UR16][R22.64] ;  /* 0x0000001016197981 */ /* 0x002f64000c1e1900 */
[----:B-----5:R-:W-:-:S04]  /*0b60*/  FFMA R27, R25, R7, RZ ;  /* 0x00000007191b7223 */ /* 0x020fc800000000ff */
[----:B--2---:R-:W-:-:S04]  /*0b70*/  FFMA R27, R25, R6, R27 ;  /* 0x00000006191b7223 */ /* 0x004fc8000000001b */
[----:B----4-:R-:W-:-:S04]  /*0b80*/  FFMA R27, R25, R24, R27 ;  /* 0x00000018191b7223 */ /* 0x010fc8000000001b */
[----:B---3--:R-:W-:Y:S01]  /*0b90*/  FFMA R25, R25, R28, R27 ;  /* 0x0000001c19197223 */ /* 0x008fe2000000001b */
[----:B------:R-:W-:Y:S06]  /*0ba0*/  BRA `(.L_x_242) ;  /* 0x0000000400407947 */ /* 0x000fec0003800000 */
.L_x_241:
[----:B------:R-:W4:Y:S01]  /*0bb0*/  LDC.64 R4, c[0x0][0x3c8] ;  /* 0x0000f200ff047b82 */ /* 0x000f220000000a00 */
[----:B-1----:R-:W-:Y:S02]  /*0bc0*/  ISETP.GE.U32.AND P0, PT, R20, UR28, PT ;  /* 0x0000001c14007c0c */ /* 0x002fe4000bf06070 */
[----:B--2---:R-:W-:Y:S02]  /*0bd0*/  ISETP.GE.U32.AND P1, PT, R17, UR26, PT ;  /* 0x0000001a11007c0c */ /* 0x004fe4000bf26070 */
[----:B------:R-:W-:Y:S02]  /*0be0*/  ISETP.GE.U32.AND.EX P0, PT, R8, UR29, PT, P0 ;  /* 0x0000001d08007c0c */ /* 0x000fe4000bf06100 */
[----:B------:R-:W-:Y:S02]  /*0bf0*/  ISETP.GT.AND P3, PT, R20, -0x1, PT ;  /* 0xffffffff1400780c */ /* 0x000fe40003f64270 */
[----:B------:R-:W-:Y:S01]  /*0c00*/  ISETP.GE.U32.AND.EX P1, PT, RZ, UR27, PT, P1 ;  /* 0x0000001bff007c0c */ /* 0x000fe2000bf26110 */
[----:B------:R-:W-:Y:S01]  /*0c10*/  UISETP.NE.U32.AND UP1, UPT, UR32, URZ, UPT ;  /* 0x000000ff2000728c */ /* 0x000fe2000bf25070 */
[----:B----4-:R-:W-:-:S02]  /*0c20*/  SEL R7, R7, R4, !P0 ;  /* 0x0000000407077207 */ /* 0x010fc40004000000 */
[-C--:B------:R-:W-:Y:S02]  /*0c30*/  SEL R6, R6, R5.reuse, !P0 ;  /* 0x0000000506067207 */ /* 0x080fe40004000000 */
[-C--:B------:R-:W-:Y:S02]  /*0c40*/  SEL R7, R7, R4.reuse, P3 ;  /* 0x0000000407077207 */ /* 0x080fe40001800000 */
[-C--:B------:R-:W-:Y:S02]  /*0c50*/  SEL R26, R6, R5.reuse, P3 ;  /* 0x00000005061a7207 */ /* 0x080fe40001800000 */
[----:B------:R-:W-:Y:S02]  /*0c60*/  SEL R6, R7, R4, !P1 ;  /* 0x0000000407067207 */ /* 0x000fe40004800000 */
[----:B------:R-:W-:Y:S01]  /*0c70*/  SEL R7, R26, R5, !P1 ;  /* 0x000000051a077207 */ /* 0x000fe20004800000 */
[----:B------:R-:W-:Y:S01]  /*0c80*/  IMAD.SHL.U32 R26, R0, 0x4, RZ ;  /* 0x00000004001a7824 */ /* 0x000fe200078e00ff */
[----:B------:R-:W-:-:S02]  /*0c90*/  ISETP.GE.U32.AND P1, PT, R18, UR26, PT ;  /* 0x0000001a12007c0c */ /* 0x000fc4000bf26070 */
[-C--:B------:R-:W-:Y:S02]  /*0ca0*/  SEL R25, R25, R4.reuse, !P0 ;  /* 0x0000000419197207 */ /* 0x080fe40004000000 */
[-C--:B------:R-:W-:Y:S01]  /*0cb0*/  SEL R24, R24, R5.reuse, !P0 ;  /* 0x0000000518187207 */ /* 0x080fe20004000000 */
[----:B------:R-:W-:Y:S01]  /*0cc0*/  UISETP.NE.AND.EX UP1, UPT, UR33, URZ, UPT, UP1 ;  /* 0x000000ff2100728c */ /* 0x000fe2000bf25310 */
[----:B------:R-:W-:Y:S01]  /*0cd0*/  ISETP.GE.U32.AND.EX P2, PT, RZ, UR27, PT, P1 ;  /* 0x0000001bff007c0c */ /* 0x000fe2000bf46110 */
[----:B------:R-:W-:Y:S01]  /*0ce0*/  UISETP.GT.U32.AND UP2, UPT, UR32, 0x2, UPT ;  /* 0x000000022000788c */ /* 0x000fe2000bf44070 */
[C---:B------:R-:W-:Y:S01]  /*0cf0*/  ISETP.GE.U32.AND P4, PT, R26.reuse, UR26, PT ;  /* 0x0000001a1a007c0c */ /* 0x040fe2000bf86070 */
[----:B------:R-:W-:Y:S01]  /*0d00*/  VIADD R26, R26, 0x3 ;  /* 0x000000031a1a7836 */ /* 0x000fe20000000000 */
[-C--:B------:R-:W-:Y:S01]  /*0d10*/  SEL R25, R25, R4.reuse, P3 ;  /* 0x0000000419197207 */ /* 0x080fe20001800000 */
[----:B---3--:R-:W-:Y:S01]  /*0d20*/  UIADD3 UR9, UP5, UPT, UR24, 0x4, URZ ;  /* 0x0000000418097890 */ /* 0x008fe2000ffbe0ff */
[-C--:B------:R-:W-:Y:S01]  /*0d30*/  SEL R28, R24, R5.reuse, P3 ;  /* 0x00000005181c7207 */ /* 0x080fe20001800000 */
[----:B------:R-:W2:Y:S01]  /*0d40*/  LDG.E R6, desc[UR16][R6.64] ;  /* 0x0000001006067981 */ /* 0x000ea2000c1e1900 */
[-C--:B------:R-:W-:Y:S01]  /*0d50*/  SEL R24, R25, R4.reuse, !P2 ;  /* 0x0000000419187207 */ /* 0x080fe20005000000 */
[----:B0-----:R-:W-:Y:S01]  /*0d60*/  USEL UR7, UR30, UR24, !UP1 ;  /* 0x000000181e077287 */ /* 0x001fe2000c800000 */
[----:B------:R-:W-:Y:S01]  /*0d70*/  SEL R25, R28, R5, !P2 ;  /* 0x000000051c197207 */ /* 0x000fe20005000000 */
[----:B------:R-:W-:Y:S01]  /*0d80*/  USEL UR8, UR31, UR25, !UP1 ;  /* 0x000000191f087287 */ /* 0x000fe2000c800000 */
[----:B------:R-:W-:-:S02]  /*0d90*/  SEL R23, R23, R4, !P0 ;  /* 0x0000000417177207 */ /* 0x000fc40004000000 */
[----:B------:R-:W-:Y:S01]  /*0da0*/  ISETP.GE.U32.AND P1, PT, R26, UR26, PT ;  /* 0x0000001a1a007c0c */ /* 0x000fe2000bf26070 */
[----:B------:R0:W3:Y:S01]  /*0db0*/  LDG.E R24, desc[UR16][R24.64] ;  /* 0x0000001018187981 */ /* 0x0000e2000c1e1900 */
[-C--:B------:R-:W-:Y:S01]  /*0dc0*/  SEL R22, R22, R5.reuse, !P0 ;  /* 0x0000000516167207 */ /* 0x080fe20004000000 */
[----:B------:R-:W-:Y:S01]  /*0dd0*/  IMAD.U32 R26, RZ, RZ, UR7 ;  /* 0x00000007ff1a7e24 */ /* 0x000fe2000f8e00ff */
[----:B------:R-:W-:Y:S02]  /*0de0*/  ISETP.GE.U32.AND.EX P4, PT, RZ, UR27, PT, P4 ;  /* 0x0000001bff007c0c */ /* 0x000fe4000bf86140 */
[----:B------:R-:W-:Y:S02]  /*0df0*/  SEL R23, R23, R4, P3 ;  /* 0x0000000417177207 */ /* 0x000fe40001800000 */
[----:B------:R-:W-:Y:S02]  /*0e00*/  SEL R28, R22, R5, P3 ;  /* 0x00000005161c7207 */ /* 0x000fe40001800000 */
[----:B------:R-:W-:-:S02]  /*0e10*/  ISETP.GE.U32.AND.EX P1, PT, RZ, UR27, PT, P1 ;  /* 0x0000001bff007c0c */ /* 0x000fc4000bf26110 */
[----:B0-----:R-:W-:Y:S01]  /*0e20*/  IADD3 R25, P2, PT, R13, UR5, RZ ;  /* 0x000000050d197c10 */ /* 0x001fe2000ff5e0ff */
[----:B------:R-:W-:Y:S01]  /*0e30*/  UIADD3 UR7, UP4, UPT, UR24, 0x8, URZ ;  /* 0x0000000818077890 */ /* 0x000fe2000ff9e0ff */
[-C--:B------:R-:W-:Y:S01]  /*0e40*/  SEL R22, R23, R4.reuse, !P4 ;  /* 0x0000000417167207 */ /* 0x080fe20006000000 */
[----:B------:R-:W-:Y:S01]  /*0e50*/  UISETP.GT.U32.AND.EX UP2, UPT, UR33, URZ, UPT, UP2 ;  /* 0x000000ff2100728c */ /* 0x000fe2000bf44120 */
[-C--:B------:R-:W-:Y:S01]  /*0e60*/  SEL R23, R28, R5.reuse, !P4 ;  /* 0x000000051c177207 */ /* 0x080fe20006000000 */
[----:B------:R-:W-:Y:S01]  /*0e70*/  UISETP.GT.U32.AND UP1, UPT, UR32, 0x1, UPT ;  /* 0x000000012000788c */ /* 0x000fe2000bf24070 */
[----:B------:R-:W-:Y:S01]  /*0e80*/  IADD3.X R28, PT, PT, R11, UR6, RZ, P2, !PT ;  /* 0x000000060b1c7c10 */ /* 0x000fe200097fe4ff */
[----:B------:R-:W-:Y:S01]  /*0e90*/  USEL UR7, UR7, UR30, UP2 ;  /* 0x0000001e07077287 */ /* 0x000fe20009000000 */
[----:B------:R-:W-:Y:S01]  /*0ea0*/  MOV R27, UR8 ;  /* 0x00000008001b7c02 */ /* 0x000fe20008000f00 */
[----:B------:R-:W-:Y:S01]  /*0eb0*/  UIADD3.X UR8, UPT, UPT, URZ, UR25, URZ, UP4, !UPT ;  /* 0x00000019ff087290 */ /* 0x000fe2000a7fe4ff */
[-C--:B------:R-:W-:Y:S01]  /*0ec0*/  SEL R28, R28, R5.reuse, !P0 ;  /* 0x000000051c1c7207 */ /* 0x080fe20004000000 */
[----:B------:R-:W-:Y:S01]  /*0ed0*/  UIADD3.X UR10, UPT, UPT, URZ, UR25, URZ, UP5, !UPT ;  /* 0x00000019ff0a7290 */ /* 0x000fe2000affe4ff */
[----:B------:R0:W4:Y:S01]  /*0ee0*/  LDG.E R7, desc[UR16][R22.64] ;  /* 0x0000001016077981 */ /* 0x000122000c1e1900 */
[----:B------:R-:W-:Y:S01]  /*0ef0*/  UISETP.GT.U32.AND.EX UP1, UPT, UR33, URZ, UPT, UP1 ;  /* 0x000000ff2100728c */ /* 0x000fe2000bf24110 */
[----:B------:R-:W-:Y:S01]  /*0f00*/  @!P1 SEL R5, R28, R5, P3 ;  /* 0x000000051c059207 */ /* 0x000fe20001800000 */
[----:B------:R-:W-:Y:S01]  /*0f10*/  USEL UR8, UR8, UR31, UP2 ;  /* 0x0000001f08087287 */ /* 0x000fe20009000000 */
[----:B------:R-:W-:Y:S01]  /*0f20*/  IMAD.U32 R28, RZ, RZ, UR7 ;  /* 0x00000007ff1c7e24 */ /* 0x000fe2000f8e00ff */
[----:B------:R-:W-:Y:S01]  /*0f30*/  USEL UR9, UR9, UR30, UP1 ;  /* 0x0000001e09097287 */ /* 0x000fe20008800000 */
[----:B------:R-:W-:Y:S01]  /*0f40*/  SEL R25, R25, R4, !P0 ;  /* 0x0000000419197207 */ /* 0x000fe20004000000 */
[----:B------:R-:W-:Y:S01]  /*0f50*/  USEL UR10, UR10, UR31, UP1 ;  /* 0x0000001f0a0a7287 */ /* 0x000fe20008800000 */
[----:B------:R-:W4:Y:S01]  /*0f60*/  LDG.E R26, desc[UR16][R26.64] ;  /* 0x000000101a1a7981 */ /* 0x000f22000c1e1900 */
[----:B------:R-:W-:-:S02]  /*0f70*/  UISETP.GT.U32.AND UP1, UPT, UR32, 0x3, UPT ;  /* 0x000000032000788c */ /* 0x000fc4000bf24070 */
[----:B------:R-:W-:Y:S01]  /*0f80*/  UIADD3 UR7, UP2, UPT, UR24, 0xc, URZ ;  /* 0x0000000c18077890 */ /* 0x000fe2000ff5e0ff */
[----:B------:R-:W-:Y:S01]  /*0f90*/  MOV R29, UR8 ;  /* 0x00000008001d7c02 */ /* 0x000fe20008000f00 */
[----:B------:R-:W-:Y:S02]  /*0fa0*/  UISETP.GT.U32.AND.EX UP1, UPT, UR33, URZ, UPT, UP1 ;  /* 0x000000ff2100728c */ /* 0x000fe4000bf24110 */
[----:B------:R-:W-:Y:S01]  /*0fb0*/  UIADD3.X UR8, UPT, UPT, URZ, UR25, URZ, UP2, !UPT ;  /* 0x00000019ff087290 */ /* 0x000fe200097fe4ff */
[----:B0-----:R-:W-:Y:S01]  /*0fc0*/  IMAD.U32 R22, RZ, RZ, UR9 ;  /* 0x00000009ff167e24 */ /* 0x001fe2000f8e00ff */
[----:B------:R-:W-:Y:S01]  /*0fd0*/  USEL UR7, UR7, UR30, UP1 ;  /* 0x0000001e07077287 */ /* 0x000fe20008800000 */
[----:B------:R-:W-:Y:S01]  /*0fe0*/  IMAD.U32 R23, RZ, RZ, UR10 ;  /* 0x0000000aff177e24 */ /* 0x000fe2000f8e00ff */
[----:B------:R-:W-:Y:S01]  /*0ff0*/  USEL UR8, UR8, UR31, UP1 ;  /* 0x0000001f08087287 */ /* 0x000fe20008800000 */
[----:B------:R-:W-:Y:S01]  /*1000*/  @!P1 SEL R4, R25, R4, P3 ;  /* 0x0000000419049207 */ /* 0x000fe20001800000 */
[----:B------:R-:W3:Y:S04]  /*1010*/  LDG.E R27, desc[UR16][R28.64] ;  /* 0x000000101c1b7981 */ /* 0x000ee8000c1e1900 */
[----:B------:R0:W2:Y:S04]  /*1020*/  LDG.E R25, desc[UR16][R22.64] ;  /* 0x0000001016197981 */ /* 0x0000a8000c1e1900 */
[----:B------:R-:W5:Y:S01]  /*1030*/  LDG.E R28, desc[UR16][R4.64] ;  /* 0x00000010041c7981 */ /* 0x000f62000c1e1900 */
[----:B0-----:R-:W-:-:S02]  /*1040*/  IMAD.U32 R22, RZ, RZ, UR7 ;  /* 0x00000007ff167e24 */ /* 0x001fc4000f8e00ff */
[----:B------:R-:W-:-:S05]  /*1050*/  IMAD.U32 R23, RZ, RZ, UR8 ;  /* 0x00000008ff177e24 */ /* 0x000fca000f8e00ff */
[----:B------:R-:W5:Y:S01]  /*1060*/  LDG.E R22, desc[UR16][R22.64] ;  /* 0x0000001016167981 */ /* 0x000f62000c1e1900 */
[----:B----4-:R-:W-:-:S04]  /*1070*/  FFMA R29, R7, R26, RZ ;  /* 0x0000001a071d7223 */ /* 0x010fc800000000ff */
[----:B--2---:R-:W-:-:S04]  /*1080*/  FFMA R25, R6, R25, R29 ;  /* 0x0000001906197223 */ /* 0x004fc8000000001d */
[----:B---3--:R-:W-:-:S04]  /*1090*/  FFMA R25, R24, R27, R25 ;  /* 0x0000001b18197223 */ /* 0x008fc80000000019 */
[----:B-----5:R-:W-:-:S07]  /*10a0*/  FFMA R25, R28, R22, R25 ;  /* 0x000000161c197223 */ /* 0x020fce0000000019 */
.L_x_242:
[----:B------:R-:W1:Y:S02]  /*10b0*/  LDC.64 R4, c[0x0][0x3f8] ;  /* 0x0000fe00ff047b82 */ /* 0x000e640000000a00 */
[----:B-1----:R-:W-:-:S04]  /*10c0*/  ISETP.GT.U32.AND P0, PT, R4, 0x1, PT ;  /* 0x000000010400780c */ /* 0x002fc80003f04070 */
[----:B------:R-:W-:-:S13]  /*10d0*/  ISETP.GT.U32.AND.EX P0, PT, R5, RZ, PT, P0 ;  /* 0x000000ff0500720c */ /* 0x000fda0003f04100 */
[----:B------:R-:W1:Y:S02]  /*10e0*/  @!P0 LDC.64 R22, c[0x0][0x418] ;  /* 0x00010600ff168b82 */ /* 0x000e640000000a00 */
[----:B-1----:R-:W2:Y:S01]  /*10f0*/  @!P0 LDG.E R23, desc[UR16][R22.64] ;  /* 0x0000001016178981 */ /* 0x002ea2000c1e1900 */
[----:B------:R-:W-:Y:S01]  /*1100*/  ISETP.GT.U32.AND P1, PT, R4, 0x2, PT ;  /* 0x000000020400780c */ /* 0x000fe20003f24070 */
[----:B------:R-:W-:Y:S01]  /*1110*/  IMAD.U32 R26, RZ, RZ, UR37 ;  /* 0x00000025ff1a7e24 */ /* 0x000fe2000f8e00ff */
[----:B------:R-:W-:Y:S02]  /*1120*/  MOV R27, UR38 ;  /* 0x00000026001b7c02 */ /* 0x000fe40008000f00 */
[----:B------:R-:W-:-:S03]  /*1130*/  ISETP.GT.U32.AND.EX P1, PT, R5, RZ, PT, P1 ;  /* 0x000000ff0500720c */ /* 0x000fc60003f24110 */
[----:B------:R-:W3:Y:S01]  /*1140*/  @P0 LDG.E R26, desc[UR16][R26.64] ;  /* 0x000000101a1a0981 */ /* 0x000ee2000c1e1900 */
[----:B--2---:R-:W-:-:S04]  /*1150*/  @!P0 FFMA R5, R23, R7, RZ ;  /* 0x0000000717058223 */ /* 0x004fc800000000ff */
[----:B------:R-:W-:-:S04]  /*1160*/  @!P0 FFMA R5, R23, R6, R5 ;  /* 0x0000000617058223 */ /* 0x000fc80000000005 */
[----:B------:R-:W-:-:S04]  /*1170*/  @!P0 FFMA R5, R23, R24, R5 ;  /* 0x0000001817058223 */ /* 0x000fc80000000005 */
[----:B------:R-:W-:Y:S02]  /*1180*/  @!P0 FFMA R29, R23, R28, R5 ;  /* 0x0000001c171d8223 */ /* 0x000fe40000000005 */
[----:B------:R-:W1:Y:S02]  /*1190*/  @!P1 LDC.64 R4, c[0x0][0x418] ;  /* 0x00010600ff049b82 */ /* 0x000e640000000a00 */
[----:B-1----:R-:W2:Y:S01]  /*11a0*/  @!P1 LDG.E R5, desc[UR16][R4.64] ;  /* 0x0000001004059981 */ /* 0x002ea2000c1e1900 */
[----:B------:R-:W-:Y:S02]  /*11b0*/  IMAD.U32 R22, RZ, RZ, UR39 ;  /* 0x00000027ff167e24 */ /* 0x000fe4000f8e00ff */
[----:B--2---:R-:W-:-:S04]  /*11c0*/  @!P1 FFMA R23, R5, R7, RZ ;  /* 0x0000000705179223 */ /* 0x004fc800000000ff */
[----:B------:R-:W-:-:S04]  /*11d0*/  @!P1 FFMA R23, R5, R6, R23 ;  /* 0x0000000605179223 */ /* 0x000fc80000000017 */
[----:B------:R-:W-:-:S04]  /*11e0*/  @!P1 FFMA R23, R5, R24, R23 ;  /* 0x0000001805179223 */ /* 0x000fc80000000017 */
[----:B------:R-:W-:Y:S01]  /*11f0*/  @!P1 FFMA R4, R5, R28, R23 ;  /* 0x0000001c05049223 */ /* 0x000fe20000000017 */
[----:B------:R-:W-:-:S05]  /*1200*/  IMAD.U32 R23, RZ, RZ, UR40 ;  /* 0x00000028ff177e24 */ /* 0x000fca000f8e00ff */
[----:B------:R1:W2:Y:S01]  /*1210*/  @P1 LDG.E R22, desc[UR16][R22.64] ;  /* 0x0000001016161981 */ /* 0x0002a2000c1e1900 */
[----:B---3--:R-:W-:Y:S01]  /*1220*/  @P0 FFMA R5, R7, R26, RZ ;  /* 0x0000001a07050223 */ /* 0x008fe200000000ff */
[----:B------:R-:W-:Y:S01]  /*1230*/  MOV R27, UR18 ;  /* 0x00000012001b7c02 */ /* 0x000fe20008000f00 */
[----:B------:R-:W-:-:S05]  /*1240*/  IMAD.U32 R26, RZ, RZ, UR15 ;  /* 0x0000000fff1a7e24 */ /* 0x000fca000f8e00ff */
[----:B------:R-:W3:Y:S01]  /*1250*/  @P1 LDG.E R27, desc[UR16][R26.64] ;  /* 0x000000101a1b1981 */ /* 0x000ee2000c1e1900 */
[----:B-1----:R-:W-:Y:S02]  /*1260*/  IMAD.U32 R23, RZ, RZ, UR36 ;  /* 0x00000024ff177e24 */ /* 0x002fe4000f8e00ff */
[----:B--2---:R-:W-:Y:S01]  /*1270*/  @P1 FFMA R7, R7, R22, RZ ;  /* 0x0000001607071223 */ /* 0x004fe200000000ff */
[----:B------:R-:W-:-:S06]  /*1280*/  IMAD.U32 R22, RZ, RZ, UR35 ;  /* 0x00000023ff167e24 */ /* 0x000fcc000f8e00ff */
[----:B------:R-:W2:Y:S01]  /*1290*/  @P0 LDG.E R22, desc[UR16][R22.64] ;  /* 0x0000001016160981 */ /* 0x000ea2000c1e1900 */
[C---:B---3--:R-:W-:Y:S01]  /*12a0*/  @P1 FFMA R27, R6.reuse, R27, R7 ;  /* 0x0000001b061b1223 */ /* 0x048fe20000000007 */
[----:B------:R-:W-:Y:S01]  /*12b0*/  MOV R7, UR14 ;  /* 0x0000000e00077c02 */ /* 0x000fe20008000f00 */
[----:B--2---:R-:W-:Y:S01]  /*12c0*/  @P0 FFMA R5, R6, R22, R5 ;  /* 0x0000001606050223 */ /* 0x004fe20000000005 */
[----:B------:R-:W-:-:S05]  /*12d0*/  IMAD.U32 R6, RZ, RZ, UR13 ;  /* 0x0000000dff067e24 */ /* 0x000fca000f8e00ff */
[----:B------:R1:W2:Y:S02]  /*12e0*/  @P1 LDG.E R22, desc[UR16][R6.64] ;  /* 0x0000001006161981 */ /* 0x0002a4000c1e1900 */
[----:B-1----:R-:W-:Y:S02]  /*12f0*/  IMAD.U32 R6, RZ, RZ, UR34 ;  /* 0x00000022ff067e24 */ /* 0x002fe4000f8e00ff */
[----:B------:R-:W-:-:S05]  /*1300*/  IMAD.U32 R7, RZ, RZ, UR23 ;  /* 0x00000017ff077e24 */ /* 0x000fca000f8e00ff */
[----:B------:R2:W3:Y:S01]  /*1310*/  @P0 LDG.E R26, desc[UR16][R6.64] ;  /* 0x00000010061a0981 */ /* 0x0004e2000c1e1900 */
[----:B------:R-:W-:Y:S02]  /*1320*/  IMAD.U32 R23, RZ, RZ, UR12 ;  /* 0x0000000cff177e24 */ /* 0x000fe4000f8e00ff */
[----:B--2---:R-:W-:Y:S01]  /*1330*/  @P1 FFMA R7, R24, R22, R27 ;  /* 0x0000001618071223 */ /* 0x004fe2000000001b */
[----:B------:R-:W-:Y:S01]  /*1340*/  IMAD.U32 R22, RZ, RZ, UR11 ;  /* 0x0000000bff167e24 */ /* 0x000fe2000f8e00ff */
[----:B------:R-:W-:-:S05]  /*1350*/  MOV R27, UR22 ;  /* 0x00000016001b7c02 */ /* 0x000fca0008000f00 */
[----:B------:R-:W2:Y:S01]  /*1360*/  @P1 LDG.E R22, desc[UR16][R22.64] ;  /* 0x0000001016161981 */ /* 0x000ea2000c1e1900 */
[----:B---3--:R-:W-:Y:S01]  /*1370*/  @P0 FFMA R5, R24, R26, R5 ;  /* 0x0000001a18050223 */ /* 0x008fe20000000005 */
[----:B------:R-:W-:-:S06]  /*1380*/  IMAD.U32 R26, RZ, RZ, UR19 ;  /* 0x00000013ff1a7e24 */ /* 0x000fcc000f8e00ff */
[----:B------:R-:W3:Y:S01]  /*1390*/  @P0 LDG.E R26, desc[UR16][R26.64] ;  /* 0x000000101a1a0981 */ /* 0x000ee2000c1e1900 */
[----:B------:R-:W-:-:S05]  /*13a0*/  VIADD R24, R1, UR5 ;  /* 0x0000000501187c36 */ /* 0x000fca0008000000 */
[----:B------:R4:W-:Y:S01]  /*13b0*/  STL [R24], R25 ;  /* 0x0000001918007387 */ /* 0x0009e20000100800 */
[----:B------:R-:W-:-:S04]  /*13c0*/  UIADD3 UR5, UP1, UPT, UR5, 0x4, URZ ;  /* 0x0000000405057890 */ /* 0x000fc8000ff3e0ff */
[----:B------:R-:W-:Y:S01]  /*13d0*/  UIADD3.X UR6, UPT, UPT, URZ, UR6, URZ, UP1, !UPT ;  /* 0x00000006ff067290 */ /* 0x000fe20008ffe4ff */
[----:B--2---:R-:W-:-:S05]  /*13e0*/  @P1 FFMA R4, R28, R22, R7 ;  /* 0x000000161c041223 */ /* 0x004fca0000000007 */
[----:B------:R4:W-:Y:S01]  /*13f0*/  STL [R24+0x20], R4 ;  /* 0x0000200418007387 */ /* 0x0009e20000100800 */
[----:B---3--:R-:W-:-:S05]  /*1400*/  @P0 FFMA R29, R28, R26, R5 ;  /* 0x0000001a1c1d0223 */ /* 0x008fca0000000005 */
[----:B------:R4:W-:Y:S01]  /*1410*/  STL [R24+0x10], R29 ;  /* 0x0000101d18007387 */ /* 0x0009e20000100800 */
[----:B------:R-:W-:-:S04]  /*1420*/  IADD3 R20, P0, PT, R20, 0x1, RZ ;  /* 0x0000000114147810 */ /* 0x000fc80007f1e0ff */
[----:B------:R-:W-:Y:S01]  /*1430*/  IADD3.X R8, PT, PT, RZ, R8, RZ, P0, !PT ;  /* 0x00000008ff087210 */ /* 0x000fe200007fe4ff */
[----:B------:R-:W-:Y:S08]  /*1440*/  BRA.U UP3, `(.L_x_243) ;  /* 0xfffffff103f07547 */ /* 0x000ff0000b83ffff */
[----:B------:R-:W1:Y:S02]  /*1450*/  LDCU UR4, c[0x0][0x3bc] ;  /* 0x00007780ff0477ac */ /* 0x000e640008000800 */
[----:B-1----:R-:W-:-:S09]  /*1460*/  UISETP.NE.U32.AND UP0, UPT, UR4, URZ, UPT ;  /* 0x000000ff0400728c */ /* 0x002fd2000bf05070 */
[----:B------:R-:W-:Y:S05]  /*1470*/  BRA.U UP0, `(.L_x_244) ;  /* 0x0000000100547547 */ /* 0x000fea000b800000 */
[----:B------:R-:W1:Y:S01]  /*1480*/  LDCU UR4, c[0x0][0x3b8] ;  /* 0x00007700ff0477ac */ /* 0x000e620008000800 */
[----:B------:R-:W-:Y:S01]  /*1490*/  HFMA2 R23, -RZ, RZ, 0, 0 ;  /* 0x00000000ff177431 */ /* 0x000fe200000001ff */
[----:B-1----:R-:W1:Y:S01]  /*14a0*/  I2F.U32.RP R6, UR4 ;  /* 0x0000000400067d06 */ /* 0x002e620008209000 */
[----:B------:R-:W-:-:S07]  /*14b0*/  ISETP.NE.U32.AND P2, PT, RZ, UR4, PT ;  /* 0x00000004ff007c0c */ /* 0x000fce000bf45070 */
[----:B-1----:R-:W4:Y:S02]  /*14c0*/  MUFU.RCP R6, R6 ;  /* 0x0000000600067308 */ /* 0x002f240000001000 */
[----:B----4-:R-:W-:-:S06]  /*14d0*/  VIADD R4, R6, 0xffffffe ;  /* 0x0ffffffe06047836 */ /* 0x010fcc0000000000 */
[----:B------:R1:W2:Y:S02]  /*14e0*/  F2I.FTZ.U32.TRUNC.NTZ R5, R4 ;  /* 0x0000000400057305 */ /* 0x0002a4000021f000 */
[----:B-1----:R-:W-:Y:S02]  /*14f0*/  IMAD.MOV.U32 R4, RZ, RZ, RZ ;  /* 0x000000ffff047224 */ /* 0x002fe400078e00ff */
[----:B--2---:R-:W-:-:S04]  /*1500*/  IMAD.MOV R7, RZ, RZ, -R5 ;  /* 0x000000ffff077224 */ /* 0x004fc800078e0a05 */
[----:B------:R-:W-:-:S04]  /*1510*/  IMAD R7, R7, UR4, RZ ;  /* 0x0000000407077c24 */ /* 0x000fc8000f8e02ff */
[----:B------:R-:W-:-:S06]  /*1520*/  IMAD.HI.U32 R8, R5, R7, R4 ;  /* 0x0000000705087227 */ /* 0x000fcc00078e0004 */
[----:B------:R-:W-:-:S05]  /*1530*/  IMAD.HI.U32 R22, R8, R21, RZ ;  /* 0x0000001508167227 */ /* 0x000fca00078e00ff */
[----:B------:R-:W-:-:S05]  /*1540*/  IADD3 R8, PT, PT, -R22, RZ, RZ ;  /* 0x000000ff16087210 */ /* 0x000fca0007ffe1ff */
[----:B------:R-:W-:-:S05]  /*1550*/  IMAD R8, R8, UR4, R21 ;  /* 0x0000000408087c24 */ /* 0x000fca000f8e0215 */
[----:B------:R-:W-:-:S13]  /*1560*/  ISETP.GE.U32.AND P0, PT, R8, UR4, PT ;  /* 0x0000000408007c0c */ /* 0x000fda000bf06070 */
[----:B------:R-:W-:Y:S02]  /*1570*/  @P0 VIADD R8, R8, -UR4 ;  /* 0x8000000408080c36 */ /* 0x000fe40008000000 */
[----:B------:R-:W-:-:S03]  /*1580*/  @P0 VIADD R22, R22, 0x1 ;  /* 0x0000000116160836 */ /* 0x000fc60000000000 */
[----:B------:R-:W-:-:S13]  /*1590*/  ISETP.GE.U32.AND P1, PT, R8, UR4, PT ;  /* 0x0000000408007c0c */ /* 0x000fda000bf26070 */
[----:B------:R-:W-:Y:S01]  /*15a0*/  @P1 VIADD R22, R22, 0x1 ;  /* 0x0000000116161836 */ /* 0x000fe20000000000 */
[----:B------:R-:W-:Y:S01]  /*15b0*/  @!P2 LOP3.LUT R22, RZ, UR4, RZ, 0x33, !PT ;  /* 0x00000004ff16ac12 */ /* 0x000fe2000f8e33ff */
[----:B------:R-:W-:Y:S06]  /*15c0*/  BRA `(.L_x_245) ;  /* 0x0000000000087947 */ /* 0x000fec0003800000 */
.L_x_244:
[----:B------:R-:W-:-:S07]  /*15d0*/  MOV R6, 0x15f0 ;  /* 0x000015f000067802 */ /* 0x000fce0000000f00 */
[----:B0---4-:R-:W-:Y:S05]  /*15e0*/  CALL.REL.NOINC `($__internal_18_$__cuda_sm20_div_u64) ;  /* 0x0000000c00707944 */ /* 0x011fea0003c00000 */
.L_x_245:
[----:B------:R1:W5:Y:S01]  /*15f0*/  LDL.128 R4, [R1] ;  /* 0x0000000001047983 */ /* 0x0003620000100c00 */
[----:B------:R-:W2:Y:S03]  /*1600*/  LDCU.64 UR4, c[0x0][0x460] ;  /* 0x00008c00ff0477ac */ /* 0x000ea60008000a00 */
[----:B------:R1:W5:Y:S01]  /*1610*/  LDL.128 R8, [R1+0x10] ;  /* 0x0000100001087983 */ /* 0x0003620000100c00 */
[----:B------:R-:W3:Y:S03]  /*1620*/  LDCU.64 UR6, c[0x0][0x450] ;  /* 0x00008a00ff0677ac */ /* 0x000ee60008000a00 */
[----:B------:R1:W5:Y:S01]  /*1630*/  LDL.128 R12, [R1+0x20] ;  /* 0x00002000010c7983 */ /* 0x0003620000100c00 */
[----:B------:R-:W-:Y:S01]  /*1640*/  IMAD.SHL.U32 R20, R0, 0x2, RZ ;  /* 0x0000000200147824 */ /* 0x000fe200078e00ff */
[----:B------:R-:W4:Y:S01]  /*1650*/  LDCU UR32, c[0x0][0x420] ;  /* 0x00008400ff2077ac */ /* 0x000f220008000800 */
[----:B------:R-:W-:-:S02]  /*1660*/  IMAD.MOV.U32 R21, RZ, RZ, RZ ;  /* 0x000000ffff157224 */ /* 0x000fc400078e00ff */
[--C-:B------:R-:W-:Y:S01]  /*1670*/  IMAD.IADD R18, R18, 0x1, -R20.reuse ;  /* 0x0000000112127824 */ /* 0x100fe200078e0a14 */
[----:B------:R-:W0:Y:S01]  /*1680*/  LDCU.64 UR18, c[0x0][0x3f0] ;  /* 0x00007e00ff1277ac */ /* 0x000e220008000a00 */
[----:B------:R-:W-:Y:S02]  /*1690*/  IMAD.IADD R17, R17, 0x1, -R20 ;  /* 0x0000000111117824 */ /* 0x000fe400078e0a14 */
[----:B------:R-:W-:Y:S01]  /*16a0*/  IMAD.SHL.U32 R16, R16, 0x2, RZ ;  /* 0x0000000210107824 */ /* 0x000fe200078e00ff */
[----:B------:R-:W0:Y:S01]  /*16b0*/  LDCU.64 UR20, c[0x0][0x400] ;  /* 0x00008000ff1477ac */ /* 0x000e220008000a00 */
[----:B--2---:R-:W-:Y:S02]  /*16c0*/  IMAD R0, R23, UR4, RZ ;  /* 0x0000000417007c24 */ /* 0x004fe4000f8e02ff */
[----:B------:R-:W-:Y:S01]  /*16d0*/  IMAD.WIDE.U32 R2, R22, UR4, R2 ;  /* 0x0000000416027c25 */ /* 0x000fe2000f8e0002 */
[----:B------:R-:W2:Y:S01]  /*16e0*/  LDCU.64 UR22, c[0x0][0x418] ;  /* 0x00008300ff1677ac */ /* 0x000ea20008000a00 */
[----:B---3--:R-:W-:-:S02]  /*16f0*/  ISETP.GE.U32.AND P1, PT, R18, UR6, PT ;  /* 0x0000000612007c0c */ /* 0x008fc4000bf26070 */
[----:B------:R-:W-:Y:S01]  /*1700*/  IMAD R23, R22, UR5, R0 ;  /* 0x0000000516177c24 */ /* 0x000fe2000f8e0200 */
[----:B------:R-:W-:Y:S01]  /*1710*/  ISETP.GE.U32.AND P0, PT, R17, UR6, PT ;  /* 0x0000000611007c0c */ /* 0x000fe2000bf06070 */
[----:B------:R-:W-:Y:S01]  /*1720*/  IMAD.WIDE.U32 R18, R2, UR6, R20 ;  /* 0x0000000602127c25 */ /* 0x000fe2000f8e0014 */
[----:B------:R-:W-:Y:S01]  /*1730*/  ISETP.GE.U32.AND.EX P1, PT, RZ, UR7, PT, P1 ;  /* 0x00000007ff007c0c */ /* 0x000fe2000bf26110 */
[----:B------:R-:W3:Y:S01]  /*1740*/  LDCU.64 UR24, c[0x0][0x3d0] ;  /* 0x00007a00ff1877ac */ /* 0x000ee20008000a00 */
[----:B------:R-:W-:Y:S02]  /*1750*/  IADD3 R0, PT, PT, R3, R23, RZ ;  /* 0x0000001703007210 */ /* 0x000fe40007ffe0ff */
[----:B------:R-:W-:Y:S01]  /*1760*/  ISETP.GE.U32.AND.EX P0, PT, RZ, UR7, PT, P0 ;  /* 0x00000007ff007c0c */ /* 0x000fe2000bf06100 */
[----:B------:R-:W0:Y:S02]  /*1770*/  LDCU.64 UR26, c[0x0][0x448] ;  /* 0x00008900ff1a77ac */ /* 0x000e240008000a00 */
[----:B------:R-:W-:Y:S01]  /*1780*/  IMAD R3, R0, UR6, RZ ;  /* 0x0000000600037c24 */ /* 0x000fe2000f8e02ff */
[----:B------:R-:W0:Y:S03]  /*1790*/  LDCU.64 UR28, c[0x0][0x428] ;  /* 0x00008500ff1c77ac */ /* 0x000e260008000a00 */
[----:B------:R-:W-:Y:S01]  /*17a0*/  IMAD R3, R2, UR7, R3 ;  /* 0x0000000702037c24 */ /* 0x000fe2000f8e0203 */
[----:B------:R-:W0:Y:S03]  /*17b0*/  LDCU.128 UR12, c[0x0][0x450] ;  /* 0x00008a00ff0c77ac */ /* 0x000e260008000c00 */
[----:B------:R-:W-:Y:S01]  /*17c0*/  IMAD.IADD R0, R19, 0x1, R3 ;  /* 0x0000000113007824 */ /* 0x000fe200078e0203 */
[----:B------:R-:W-:Y:S01]  /*17d0*/  UMOV UR4, URZ ;  /* 0x000000ff00047c82 */ /* 0x000fe20008000000 */
[----:B-12-4-:R-:W-:-:S05]  /*17e0*/  UMOV UR5, URZ ;  /* 0x000000ff00057c82 */ /* 0x016fca0008000000 */
.L_x_249:
[----:B-1----:R-:W1:Y:S01]  /*17f0*/  LDC.64 R22, c[0x0][0x3f8] ;  /* 0x0000fe00ff167b82 */ /* 0x002e620000000a00 */
[----:B------:R-:W-:Y:S02]  /*1800*/  MOV R2, UR5 ;  /* 0x0000000500027c02 */ /* 0x000fe40008000f00 */
[----:B-1----:R-:W-:-:S04]  /*1810*/  ISETP.LE.U32.AND P2, PT, R22, UR4, PT ;  /* 0x0000000416007c0c */ /* 0x002fc8000bf43070 */
[----:B------:R-:W-:-:S13]  /*1820*/  ISETP.GE.U32.AND.EX P2, PT, R2, R23, PT, P2 ;  /* 0x000000170200720c */ /* 0x000fda0003f46120 */
[----:B------:R-:W1:Y:S02]  /*1830*/  @P2 LDC.64 R2, c[0x0][0x418] ;  /* 0x00010600ff022b82 */ /* 0x000e640000000a00 */
[----:B-1----:R-:W2:Y:S02]  /*1840*/  @P2 LDG.E R2, desc[UR16][R2.64] ;  /* 0x0000001002022981 */ /* 0x002ea4000c1e1900 */
[----:B--2--5:R-:W-:-:S04]  /*1850*/  @P2 FFMA R17, R4, R2, RZ ;  /* 0x0000000204112223 */ /* 0x024fc800000000ff */
[----:B------:R-:W-:-:S04]  /*1860*/  @P2 FFMA R17, R2, R5, R17 ;  /* 0x0000000502112223 */ /* 0x000fc80000000011 */
[----:B------:R-:W-:-:S04]  /*1870*/  @P2 FFMA R22, R2, R6, R17 ;  /* 0x0000000602162223 */ /* 0x000fc80000000011 */
[----:B------:R-:W-:Y:S01]  /*1880*/  @P2 FFMA R17, R2, R7, R22 ;  /* 0x0000000702112223 */ /* 0x000fe20000000016 */
[----:B------:R-:W-:Y:S06]  /*1890*/  @P2 BRA `(.L_x_246) ;  /* 0x0000000000982947 */ /* 0x000fec0003800000 */
[----:B0-----:R-:W-:Y:S02]  /*18a0*/  UISETP.NE.U32.AND UP2, UPT, UR20, URZ, UPT ;  /* 0x000000ff1400728c */ /* 0x001fe4000bf45070 */
[----:B------:R-:W-:Y:S02]  /*18b0*/  UIADD3 UR10, UP6, UPT, UR18, 0x4, URZ ;  /* 0x00000004120a7890 */ /* 0x000fe4000ffde0ff */
[----:B------:R-:W-:Y:S02]  /*18c0*/  UISETP.GT.U32.AND UP0, UPT, UR20, 0x1, UPT ;  /* 0x000000011400788c */ /* 0x000fe4000bf04070 */
[----:B------:R-:W-:Y:S02]  /*18d0*/  UISETP.NE.AND.EX UP2, UPT, UR21, URZ, UPT, UP2 ;  /* 0x000000ff1500728c */ /* 0x000fe4000bf45320 */
[----:B------:R-:W-:Y:S02]  /*18e0*/  UISETP.GT.U32.AND UP3, UPT, UR20, 0x2, UPT ;  /* 0x000000021400788c */ /* 0x000fe4000bf64070 */
[----:B------:R-:W-:-:S02]  /*18f0*/  UIADD3.X UR11, UPT, UPT, URZ, UR19, URZ, UP6, !UPT ;  /* 0x00000013ff0b7290 */ /* 0x000fc4000b7fe4ff */
[----:B------:R-:W-:Y:S02]  /*1900*/  UISETP.GT.U32.AND.EX UP0, UPT, UR21, URZ, UPT, UP0 ;  /* 0x000000ff1500728c */ /* 0x000fe4000bf04100 */
[----:B------:R-:W-:Y:S02]  /*1910*/  USEL UR31, UR19, UR23, UP2 ;  /* 0x00000017131f7287 */ /* 0x000fe40009000000 */
[----:B------:R-:W-:Y:S02]  /*1920*/  UIADD3 UR8, UP5, UPT, UR18, 0x8, URZ ;  /* 0x0000000812087890 */ /* 0x000fe4000ffbe0ff */
[----:B------:R-:W-:Y:S02]  /*1930*/  USEL UR30, UR18, UR22, UP2 ;  /* 0x00000016121e7287 */ /* 0x000fe40009000000 */
[----:B------:R-:W-:Y:S01]  /*1940*/  UIADD3 UR6, UP4, UPT, UR18, 0xc, URZ ;  /* 0x0000000c12067890 */ /* 0x000fe2000ff9e0ff */
[----:B------:R-:W-:Y:S01]  /*1950*/  IMAD.U32 R25, RZ, RZ, UR31 ;  /* 0x0000001fff197e24 */ /* 0x000fe2000f8e00ff */
[----:B------:R-:W-:-:S02]  /*1960*/  UISETP.GT.U32.AND UP1, UPT, UR20, 0x3, UPT ;  /* 0x000000031400788c */ /* 0x000fc4000bf24070 */
[----:B------:R-:W-:Y:S01]  /*1970*/  UISETP.GT.U32.AND.EX UP3, UPT, UR21, URZ, UPT, UP3 ;  /* 0x000000ff1500728c */ /* 0x000fe2000bf64130 */
[----:B------:R-:W-:Y:S01]  /*1980*/  IMAD.U32 R24, RZ, RZ, UR30 ;  /* 0x0000001eff187e24 */ /* 0x000fe2000f8e00ff */
[----:B------:R-:W-:Y:S02]  /*1990*/  USEL UR11, UR11, UR23, UP0 ;  /* 0x000000170b0b7287 */ /* 0x000fe40008000000 */
[----:B------:R-:W-:Y:S02]  /*19a0*/  UIADD3.X UR9, UPT, UPT, URZ, UR19, URZ, UP5, !UPT ;  /* 0x00000013ff097290 */ /* 0x000fe4000affe4ff */
[----:B------:R-:W-:Y:S01]  /*19b0*/  USEL UR10, UR10, UR22, UP0 ;  /* 0x000000160a0a7287 */ /* 0x000fe20008000000 */
[----:B------:R-:W2:Y:S01]  /*19c0*/  LDG.E R25, desc[UR16][R24.64] ;  /* 0x0000001018197981 */ /* 0x000ea2000c1e1900 */
[----:B------:R-:W-:Y:S01]  /*19d0*/  UIADD3.X UR7, UPT, UPT, URZ, UR19, URZ, UP4, !UPT ;  /* 0x00000013ff077290 */ /* 0x000fe2000a7fe4ff */
[----:B------:R-:W-:Y:S01]  /*19e0*/  MOV R27, UR11 ;  /* 0x0000000b001b7c02 */ /* 0x000fe20008000f00 */
[----:B------:R-:W-:-:S02]  /*19f0*/  UISETP.GT.U32.AND.EX UP1, UPT, UR21, URZ, UPT, UP1 ;  /* 0x000000ff1500728c */ /* 0x000fc4000bf24110 */
[----:B------:R-:W-:Y:S01]  /*1a00*/  USEL UR8, UR8, UR22, UP3 ;  /* 0x0000001608087287 */ /* 0x000fe20009800000 */
[----:B------:R-:W-:Y:S01]  /*1a10*/  IMAD.U32 R26, RZ, RZ, UR10 ;  /* 0x0000000aff1a7e24 */ /* 0x000fe2000f8e00ff */
[----:B------:R-:W-:Y:S02]  /*1a20*/  USEL UR9, UR9, UR23, UP3 ;  /* 0x0000001709097287 */ /* 0x000fe40009800000 */
[----:B------:R-:W-:Y:S02]  /*1a30*/  USEL UR7, UR7, UR23, UP1 ;  /* 0x0000001707077287 */ /* 0x000fe40008800000 */
[----:B------:R-:W-:Y:S01]  /*1a40*/  USEL UR6, UR6, UR22, UP1 ;  /* 0x0000001606067287 */ /* 0x000fe20008800000 */
[----:B------:R-:W-:Y:S01]  /*1a50*/  IMAD.U32 R2, RZ, RZ, UR8 ;  /* 0x00000008ff027e24 */ /* 0x000fe2000f8e00ff */
[----:B------:R-:W4:Y:S01]  /*1a60*/  LDG.E R27, desc[UR16][R26.64] ;  /* 0x000000101a1b7981 */ /* 0x000f22000c1e1900 */
[----:B------:R-:W-:Y:S01]  /*1a70*/  IMAD.U32 R3, RZ, RZ, UR9 ;  /* 0x00000009ff037e24 */ /* 0x000fe2000f8e00ff */
[----:B------:R-:W-:-:S02]  /*1a80*/  MOV R23, UR7 ;  /* 0x0000000700177c02 */ /* 0x000fc40008000f00 */
[----:B------:R-:W-:Y:S02]  /*1a90*/  IMAD.U32 R22, RZ, RZ, UR6 ;  /* 0x00000006ff167e24 */ /* 0x000fe4000f8e00ff */
[----:B------:R-:W5:Y:S04]  /*1aa0*/  LDG.E R2, desc[UR16][R2.64] ;  /* 0x0000001002027981 */ /* 0x000f68000c1e1900 */
[----:B------:R-:W3:Y:S01]  /*1ab0*/  LDG.E R23, desc[UR16][R22.64] ;  /* 0x0000001016177981 */ /* 0x000ee2000c1e1900 */
[----:B--2---:R-:W-:-:S04]  /*1ac0*/  FFMA R28, R4, R25, RZ ;  /* 0x00000019041c7223 */ /* 0x004fc800000000ff */
[----:B----4-:R-:W-:-:S04]  /*1ad0*/  FFMA R17, R27, R5, R28 ;  /* 0x000000051b117223 */ /* 0x010fc8000000001c */
[----:B-----5:R-:W-:-:S04]  /*1ae0*/  FFMA R24, R2, R6, R17 ;  /* 0x0000000602187223 */ /* 0x020fc80000000011 */
[----:B---3--:R-:W-:-:S07]  /*1af0*/  FFMA R17, R23, R7, R24 ;  /* 0x0000000717117223 */ /* 0x008fce0000000018 */
.L_x_246:
[----:B------:R-:W1:Y:S01]  /*1b00*/  LDC.64 R22, c[0x0][0x470] ;  /* 0x00011c00ff167b82 */ /* 0x000e620000000a00 */
[----:B0-----:R-:W-:Y:S01]  /*1b10*/  LEA R2, P3, R16, UR26, 0x2 ;  /* 0x0000001a10027c11 */ /* 0x001fe2000f8610ff */
[----:B------:R-:W-:Y:S01]  /*1b20*/  IMAD R25, R0, UR28, RZ ;  /* 0x0000001c00197c24 */ /* 0x000fe2000f8e02ff */
[C---:B------:R-:W-:Y:S02]  /*1b30*/  ISETP.GT.AND P5, PT, R16.reuse, -0x1, PT ;  /* 0xffffffff1000780c */ /* 0x040fe40003fa4270 */
[----:B------:R-:W-:Y:S01]  /*1b40*/  LEA.HI.X R3, R16, UR27, RZ, 0x2, P3 ;  /* 0x0000001b10037c11 */ /* 0x000fe200098f14ff */
[----:B------:R-:W-:Y:S01]  /*1b50*/  IMAD R25, R18, UR29, R25 ;  /* 0x0000001d12197c24 */ /* 0x000fe2000f8e0219 */
[----:B------:R-:W-:Y:S02]  /*1b60*/  ISETP.GE.U32.AND P3, PT, R16, UR14, PT ;  /* 0x0000000e10007c0c */ /* 0x000fe4000bf66070 */
[----:B------:R-:W-:Y:S01]  /*1b70*/  ISETP.GE.U32.AND P4, PT, R20, UR12, PT ;  /* 0x0000000c14007c0c */ /* 0x000fe2000bf86070 */
[----:B------:R-:W-:Y:S01]  /*1b80*/  IMAD.WIDE.U32 R2, R18, UR28, R2 ;  /* 0x0000001c12027c25 */ /* 0x000fe2000f8e0002 */
[----:B------:R-:W-:-:S02]  /*1b90*/  ISETP.GE.U32.AND.EX P3, PT, RZ, UR15, PT, P3 ;  /* 0x0000000fff007c0c */ /* 0x000fc4000bf66130 */
[----:B------:R-:W-:Y:S01]  /*1ba0*/  ISETP.GE.U32.AND.EX P4, PT, RZ, UR13, PT, P4 ;  /* 0x0000000dff007c0c */ /* 0x000fe2000bf86140 */
[----:B------:R-:W-:Y:S01]  /*1bb0*/  IMAD.IADD R26, R3, 0x1, R25 ;  /* 0x00000001031a7824 */ /* 0x000fe200078e0219 */
[----:B-1----:R-:W-:-:S04]  /*1bc0*/  SEL R25, R2, R22, !P3 ;  /* 0x0000001602197207 */ /* 0x002fc80005800000 */
[-C--:B------:R-:W-:Y:S02]  /*1bd0*/  SEL R28, R26, R23.reuse, !P3 ;  /* 0x000000171a1c7207 */ /* 0x080fe40005800000 */
[-C--:B------:R-:W-:Y:S02]  /*1be0*/  SEL R25, R25, R22.reuse, P5 ;  /* 0x0000001619197207 */ /* 0x080fe40002800000 */
[-C--:B------:R-:W-:Y:S02]  /*1bf0*/  SEL R28, R28, R23.reuse, P5 ;  /* 0x000000171c1c7207 */ /* 0x080fe40002800000 */
[----:B------:R-:W-:Y:S02]  /*1c00*/  SEL R24, R25, R22, !P4 ;  /* 0x0000001619187207 */ /* 0x000fe40006000000 */
[----:B------:R-:W-:-:S05]  /*1c10*/  SEL R25, R28, R23, !P4 ;  /* 0x000000171c197207 */ /* 0x000fca0006000000 */
[----:B------:R-:W2:Y:S02]  /*1c20*/  LDG.E R28, desc[UR16][R24.64] ;  /* 0x00000010181c7981 */ /* 0x000ea4000c1e1900 */
[----:B--2---:R-:W-:Y:S02]  /*1c30*/  FFMA R17, -R17, UR32, R28 ;  /* 0x0000002011117c23 */ /* 0x004fe4000800011c */
[----:B------:R-:W0:Y:S03]  /*1c40*/  @P2 LDC.64 R28, c[0x0][0x418] ;  /* 0x00010600ff1c2b82 */ /* 0x000e260000000a00 */
[----:B------:R1:W-:Y:S04]  /*1c50*/  STG.E desc[UR16][R24.64], R17 ;  /* 0x0000001118007986 */ /* 0x0003e8000c101910 */
[----:B0-----:R-:W2:Y:S02]  /*1c60*/  @P2 LDG.E R27, desc[UR16][R28.64] ;  /* 0x000000101c1b2981 */ /* 0x001ea4000c1e1900 */
[----:B--2---:R-:W-:-:S04]  /*1c70*/  @P2 FFMA R3, R8, R27, RZ ;  /* 0x0000001b08032223 */ /* 0x004fc800000000ff */
[----:B------:R-:W-:Y:S01]  /*1c80*/  @P2 FFMA R29, R27, R9, R3 ;  /* 0x000000091b1d2223 */ /* 0x000fe20000000003 */
[----:B------:R-:W-:-:S03]  /*1c90*/  IADD3 R3, P4, PT, R2, UR28, RZ ;  /* 0x0000001c02037c10 */ /* 0x000fc6000ff9e0ff */
[----:B------:R-:W-:Y:S01]  /*1ca0*/  @P2 FFMA R28, R27, R10, R29 ;  /* 0x0000000a1b1c2223 */ /* 0x000fe2000000001d */
[----:B------:R-:W-:Y:S02]  /*1cb0*/  IADD3.X R2, PT, PT, R26, UR29, RZ, P4, !PT ;  /* 0x0000001d1a027c10 */ /* 0x000fe4000a7fe4ff */
[----:B-1----:R-:W-:Y:S01]  /*1cc0*/  SEL R17, R3, R22, !P3 ;  /* 0x0000001603117207 */ /* 0x002fe20005800000 */
[----:B------:R-:W-:Y:S01]  /*1cd0*/  @P2 FFMA R28, R27, R11, R28 ;  /* 0x0000000b1b1c2223 */ /* 0x000fe2000000001c */
[----:B------:R-:W-:Y:S06]  /*1ce0*/  @P2 BRA `(.L_x_247) ;  /* 0x0000000000982947 */ /* 0x000fec0003800000 */
[----:B------:R-:W-:Y:S02]  /*1cf0*/  UISETP.NE.U32.AND UP1, UPT, UR20, URZ, UPT ;  /* 0x000000ff1400728c */ /* 0x000fe4000bf25070 */
[----:B------:R-:W-:Y:S02]  /*1d00*/  UISETP.GT.U32.AND UP0, UPT, UR20, 0x1, UPT ;  /* 0x000000011400788c */ /* 0x000fe4000bf04070 */
[----:B------:R-:W-:Y:S02]  /*1d10*/  UISETP.NE.AND.EX UP1, UPT, UR21, URZ, UPT, UP1 ;  /* 0x000000ff1500728c */ /* 0x000fe4000bf25310 */
[----:B------:R-:W-:Y:S02]  /*1d20*/  UIADD3 UR6, UP2, UPT, UR18, 0x4, URZ ;  /* 0x0000000412067890 */ /* 0x000fe4000ff5e0ff */
[----:B------:R-:W-:Y:S02]  /*1d30*/  USEL UR9, UR19, UR23, UP1 ;  /* 0x0000001713097287 */ /* 0x000fe40008800000 */
[----:B------:R-:W-:-:S02]  /*1d40*/  UISETP.GT.U32.AND.EX UP0, UPT, UR21, URZ, UPT, UP0 ;  /* 0x000000ff1500728c */ /* 0x000fc4000bf04100 */
[----:B------:R-:W-:Y:S02]  /*1d50*/  USEL UR8, UR18, UR22, UP1 ;  /* 0x0000001612087287 */ /* 0x000fe40008800000 */
[----:B------:R-:W-:Y:S01]  /*1d60*/  UIADD3.X UR7, UPT, UPT, URZ, UR19, URZ, UP2, !UPT ;  /* 0x00000013ff077290 */ /* 0x000fe200097fe4ff */
[----:B------:R-:W-:Y:S01]  /*1d70*/  IMAD.U32 R27, RZ, RZ, UR9 ;  /* 0x00000009ff1b7e24 */ /* 0x000fe2000f8e00ff */
[----:B------:R-:W-:Y:S02]  /*1d80*/  USEL UR6, UR6, UR22, UP0 ;  /* 0x0000001606067287 */ /* 0x000fe40008000000 */
[----:B------:R-:W-:Y:S01]  /*1d90*/  USEL UR7, UR7, UR23, UP0 ;  /* 0x0000001707077287 */ /* 0x000fe20008000000 */
[----:B------:R-:W-:-:S03]  /*1da0*/  IMAD.U32 R26, RZ, RZ, UR8 ;  /* 0x00000008ff1a7e24 */ /* 0x000fc6000f8e00ff */
[----:B------:R-:W-:Y:S02]  /*1db0*/  MOV R24, UR6 ;  /* 0x0000000600187c02 */ /* 0x000fe40008000f00 */
[----:B------:R-:W-:Y:S01]  /*1dc0*/  IMAD.U32 R25, RZ, RZ, UR7 ;  /* 0x00000007ff197e24 */ /* 0x000fe2000f8e00ff */
[----:B------:R-:W2:Y:S04]  /*1dd0*/  LDG.E R27, desc[UR16][R26.64] ;  /* 0x000000101a1b7981 */ /* 0x000ea8000c1e1900 */
[----:B------:R0:W4:Y:S01]  /*1de0*/  LDG.E R29, desc[UR16][R24.64] ;  /* 0x00000010181d7981 */ /* 0x000122000c1e1900 */
[----:B------:R-:W-:Y:S02]  /*1df0*/  UIADD3 UR6, UP2, UPT, UR18, 0x8, URZ ;  /* 0x0000000812067890 */ /* 0x000fe4000ff5e0ff */
[----:B------:R-:W-:-:S02]  /*1e00*/  UISETP.GT.U32.AND UP1, UPT, UR20, 0x2, UPT ;  /* 0x000000021400788c */ /* 0x000fc4000bf24070 */
[----:B------:R-:W-:Y:S02]  /*1e10*/  UIADD3 UR8, UP3, UPT, UR18, 0xc, URZ ;  /* 0x0000000c12087890 */ /* 0x000fe4000ff7e0ff */
[----:B------:R-:W-:Y:S02]  /*1e20*/  UISETP.GT.U32.AND UP0, UPT, UR20, 0x3, UPT ;  /* 0x000000031400788c */ /* 0x000fe4000bf04070 */
[----:B------:R-:W-:Y:S02]  /*1e30*/  UISETP.GT.U32.AND.EX UP1, UPT, UR21, URZ, UPT, UP1 ;  /* 0x000000ff1500728c */ /* 0x000fe4000bf24110 */
[----:B------:R-:W-:Y:S02]  /*1e40*/  UIADD3.X UR7, UPT, UPT, URZ, UR19, URZ, UP2, !UPT ;  /* 0x00000013ff077290 */ /* 0x000fe400097fe4ff */
[----:B------:R-:W-:Y:S02]  /*1e50*/  UISETP.GT.U32.AND.EX UP0, UPT, UR21, URZ, UPT, UP0 ;  /* 0x000000ff1500728c */ /* 0x000fe4000bf04100 */
[----:B------:R-:W-:-:S02]  /*1e60*/  USEL UR7, UR7, UR23, UP1 ;  /* 0x0000001707077287 */ /* 0x000fc40008800000 */
[----:B------:R-:W-:Y:S02]  /*1e70*/  UIADD3.X UR9, UPT, UPT, URZ, UR19, URZ, UP3, !UPT ;  /* 0x00000013ff097290 */ /* 0x000fe40009ffe4ff */
[----:B------:R-:W-:Y:S02]  /*1e80*/  USEL UR6, UR6, UR22, UP1 ;  /* 0x0000001606067287 */ /* 0x000fe40008800000 */
[----:B------:R-:W-:Y:S01]  /*1e90*/  USEL UR9, UR9, UR23, UP0 ;  /* 0x0000001709097287 */ /* 0x000fe20008000000 */
[----:B0-----:R-:W-:Y:S01]  /*1ea0*/  IMAD.U32 R25, RZ, RZ, UR7 ;  /* 0x00000007ff197e24 */ /* 0x001fe2000f8e00ff */
[----:B------:R-:W-:Y:S02]  /*1eb0*/  USEL UR8, UR8, UR22, UP0 ;  /* 0x0000001608087287 */ /* 0x000fe40008000000 */
[----:B------:R-:W-:-:S05]  /*1ec0*/  IMAD.U32 R24, RZ, RZ, UR6 ;  /* 0x00000006ff187e24 */ /* 0x000fca000f8e00ff */
[----:B------:R-:W5:Y:S01]  /*1ed0*/  LDG.E R25, desc[UR16][R24.64] ;  /* 0x0000001018197981 */ /* 0x000f62000c1e1900 */
[----:B--2---:R-:W-:Y:S01]  /*1ee0*/  FFMA R26, R8, R27, RZ ;  /* 0x0000001b081a7223 */ /* 0x004fe200000000ff */
[----:B------:R-:W-:-:S03]  /*1ef0*/  IMAD.U32 R27, RZ, RZ, UR9 ;  /* 0x00000009ff1b7e24 */ /* 0x000fc6000f8e00ff */
[----:B----4-:R-:W-:Y:S01]  /*1f00*/  FFMA R28, R29, R9, R26 ;  /* 0x000000091d1c7223 */ /* 0x010fe2000000001a */
[----:B------:R-:W-:-:S05]  /*1f10*/  MOV R26, UR8 ;  /* 0x00000008001a7c02 */ /* 0x000fca0008000f00 */
[----:B------:R-:W2:Y:S01]  /*1f20*/  LDG.E R27, desc[UR16][R26.64] ;  /* 0x000000101a1b7981 */ /* 0x000ea2000c1e1900 */
[----:B-----5:R-:W-:-:S04]  /*1f30*/  FFMA R28, R25, R10, R28 ;  /* 0x0000000a191c7223 */ /* 0x020fc8000000001c */
[----:B--2---:R-:W-:-:S07]  /*1f40*/  FFMA R28, R27, R11, R28 ;  /* 0x0000000b1b1c7223 */ /* 0x004fce000000001c */
.L_x_247:
[-C--:B------:R-:W-:Y:S02]  /*1f50*/  SEL R24, R2, R23.reuse, !P3 ;  /* 0x0000001702187207 */ /* 0x080fe40005800000 */
[-C--:B------:R-:W-:Y:S02]  /*1f60*/  SEL R17, R17, R22.reuse, P5 ;  /* 0x0000001611117207 */ /* 0x080fe40002800000 */
[-C--:B------:R-:W-:Y:S02]  /*1f70*/  SEL R24, R24, R23.reuse, P5 ;  /* 0x0000001718187207 */ /* 0x080fe40002800000 */
[----:B------:R-:W-:Y:S02]  /*1f80*/  SEL R26, R17, R22, !P0 ;  /* 0x00000016111a7207 */ /* 0x000fe40004000000 */
[----:B------:R-:W-:-:S05]  /*1f90*/  SEL R27, R24, R23, !P0 ;  /* 0x00000017181b7207 */ /* 0x000fca0004000000 */
[----:B------:R-:W2:Y:S01]  /*1fa0*/  LDG.E R17, desc[UR16][R26.64] ;  /* 0x000000101a117981 */ /* 0x000ea2000c1e1900 */
[----:B------:R-:W0:Y:S01]  /*1fb0*/  @P2 LDC.64 R24, c[0x0][0x418] ;  /* 0x00010600ff182b82 */ /* 0x000e220000000a00 */
[----:B--2---:R-:W-:-:S05]  /*1fc0*/  FFMA R29, -R28, UR32, R17 ;  /* 0x000000201c1d7c23 */ /* 0x004fca0008000111 */
[----:B------:R1:W-:Y:S04]  /*1fd0*/  STG.E desc[UR16][R26.64], R29 ;  /* 0x0000001d1a007986 */ /* 0x0003e8000c101910 */
[----:B0-----:R-:W2:Y:S02]  /*1fe0*/  @P2 LDG.E R24, desc[UR16][R24.64] ;  /* 0x0000001018182981 */ /* 0x001ea4000c1e1900 */
[----:B--2---:R-:W-:-:S04]  /*1ff0*/  @P2 FFMA R17, R12, R24, RZ ;  /* 0x000000180c112223 */ /* 0x004fc800000000ff */
[----:B------:R-:W-:-:S04]  /*2000*/  @P2 FFMA R17, R24, R13, R17 ;  /* 0x0000000d18112223 */ /* 0x000fc80000000011 */
[----:B------:R-:W-:-:S04]  /*2010*/  @P2 FFMA R28, R24, R14, R17 ;  /* 0x0000000e181c2223 */ /* 0x000fc80000000011 */
[----:B------:R-:W-:Y:S01]  /*2020*/  @P2 FFMA R17, R24, R15, R28 ;  /* 0x0000000f18112223 */ /* 0x000fe2000000001c */
[----:B-1----:R-:W-:Y:S06]  /*2030*/  @P2 BRA `(.L_x_248) ;  /* 0x0000000000982947 */ /* 0x002fec0003800000 */
[----:B------:R-:W-:Y:S02]  /*2040*/  UISETP.GT.U32.AND UP2, UPT, UR20, 0x1, UPT ;  /* 0x000000011400788c */ /* 0x000fe4000bf44070 */
[----:B------:R-:W-:Y:S02]  /*2050*/  UISETP.NE.U32.AND UP1, UPT, UR20, URZ, UPT ;  /* 0x000000ff1400728c */ /* 0x000fe4000bf25070 */
[----:B------:R-:W-:Y:S02]  /*2060*/  UIADD3 UR6, UP5, UPT, UR18, 0x4, URZ ;  /* 0x0000000412067890 */ /* 0x000fe4000ffbe0ff */
[----:B------:R-:W-:Y:S02]  /*2070*/  UISETP.NE.AND.EX UP6, UPT, UR21, URZ, UPT, UP1 ;  /* 0x000000ff1500728c */ /* 0x000fe4000bfc5310 */
[----:B------:R-:W-:Y:S02]  /*2080*/  UISETP.GT.U32.AND.EX UP2, UPT, UR21, URZ, UPT, UP2 ;  /* 0x000000ff1500728c */ /* 0x000fe4000bf44120 */
[----:B------:R-:W-:-:S02]  /*2090*/  UIADD3 UR8, UP4, UPT, UR18, 0x8, URZ ;  /* 0x0000000812087890 */ /* 0x000fc4000ff9e0ff */
[----:B------:R-:W-:Y:S02]  /*20a0*/  UISETP.GT.U32.AND UP0, UPT, UR20, 0x2, UPT ;  /* 0x000000021400788c */ /* 0x000fe4000bf04070 */
[----:B------:R-:W-:Y:S02]  /*20b0*/  USEL UR11, UR18, UR22, UP6 ;  /* 0x00000016120b7287 */ /* 0x000fe4000b000000 */
[----:B------:R-:W-:Y:S02]  /*20c0*/  USEL UR30, UR19, UR23, UP6 ;  /* 0x00000017131e7287 */ /* 0x000fe4000b000000 */
[----:B------:R-:W-:Y:S02]  /*20d0*/  UIADD3.X UR7, UPT, UPT, URZ, UR19, URZ, UP5, !UPT ;  /* 0x00000013ff077290 */ /* 0x000fe4000affe4ff */
[----:B------:R-:W-:Y:S01]  /*20e0*/  USEL UR6, UR6, UR22, UP2 ;  /* 0x0000001606067287 */ /* 0x000fe20009000000 */
[----:B------:R-:W-:Y:S01]  /*20f0*/  IMAD.U32 R28, RZ, RZ, UR11 ;  /* 0x0000000bff1c7e24 */ /* 0x000fe2000f8e00ff */
[----:B------:R-:W-:Y:S01]  /*2100*/  UIADD3 UR10, UP3, UPT, UR18, 0xc, URZ ;  /* 0x0000000c120a7890 */ /* 0x000fe2000ff7e0ff */
[----:B------:R-:W-:Y:S01]  /*2110*/  MOV R29, UR30 ;  /* 0x0000001e001d7c02 */ /* 0x000fe20008000f00 */
[----:B------:R-:W-:-:S02]  /*2120*/  UISETP.GT.U32.AND UP1, UPT, UR20, 0x3, UPT ;  /* 0x000000031400788c */ /* 0x000fc4000bf24070 */
[----:B------:R-:W-:Y:S02]  /*2130*/  UIADD3.X UR9, UPT, UPT, URZ, UR19, URZ, UP4, !UPT ;  /* 0x00000013ff097290 */ /* 0x000fe4000a7fe4ff */
[----:B------:R-:W-:Y:S02]  /*2140*/  UISETP.GT.U32.AND.EX UP0, UPT, UR21, URZ, UPT, UP0 ;  /* 0x000000ff1500728c */ /* 0x000fe4000bf04100 */
[----:B------:R-:W-:Y:S01]  /*2150*/  USEL UR7, UR7, UR23, UP2 ;  /* 0x0000001707077287 */ /* 0x000fe20009000000 */
[----:B------:R-:W-:Y:S01]  /*2160*/  IMAD.U32 R24, RZ, RZ, UR6 ;  /* 0x00000006ff187e24 */ /* 0x000fe2000f8e00ff */
[----:B------:R-:W-:Y:S01]  /*2170*/  UISETP.GT.U32.AND.EX UP1, UPT, UR21, URZ, UPT, UP1 ;  /* 0x000000ff1500728c */ /* 0x000fe2000bf24110 */
[----:B------:R0:W2:Y:S01]  /*2180*/  LDG.E R17, desc[UR16][R28.64] ;  /* 0x000000101c117981 */ /* 0x0000a2000c1e1900 */
[----:B------:R-:W-:Y:S02]  /*2190*/  USEL UR9, UR9, UR23, UP0 ;  /* 0x0000001709097287 */ /* 0x000fe40008000000 */
[----:B------:R-:W-:Y:S01]  /*21a0*/  UIADD3.X UR6, UPT, UPT, URZ, UR19, URZ, UP3, !UPT ;  /* 0x00000013ff067290 */ /* 0x000fe20009ffe4ff */
[----:B------:R-:W-:Y:S01]  /*21b0*/  IMAD.U32 R25, RZ, RZ, UR7 ;  /* 0x00000007ff197e24 */ /* 0x000fe2000f8e00ff */
[----:B------:R-:W-:-:S02]  /*21c0*/  USEL UR8, UR8, UR22, UP0 ;  /* 0x0000001608087287 */ /* 0x000fc40008000000 */
[----:B------:R-:W-:Y:S01]  /*21d0*/  USEL UR6, UR6, UR23, UP1 ;  /* 0x0000001706067287 */ /* 0x000fe20008800000 */
[----:B------:R-:W-:Y:S01]  /*21e0*/  IMAD.U32 R27, RZ, RZ, UR9 ;  /* 0x00000009ff1b7e24 */ /* 0x000fe2000f8e00ff */
[----:B------:R-:W-:Y:S01]  /*21f0*/  USEL UR10, UR10, UR22, UP1 ;  /* 0x000000160a0a7287 */ /* 0x000fe20008800000 */
[----:B------:R-:W4:Y:S01]  /*2200*/  LDG.E R24, desc[UR16][R24.64] ;  /* 0x0000001018187981 */ /* 0x000f22000c1e1900 */
[----:B------:R-:W-:Y:S02]  /*2210*/  MOV R26, UR8 ;  /* 0x00000008001a7c02 */ /* 0x000fe40008000f00 */
[----:B0-----:R-:W-:Y:S02]  /*2220*/  MOV R29, UR6 ;  /* 0x00000006001d7c02 */ /* 0x001fe40008000f00 */
[----:B------:R-:W-:Y:S01]  /*2230*/  IMAD.U32 R28, RZ, RZ, UR10 ;  /* 0x0000000aff1c7e24 */ /* 0x000fe2000f8e00ff */
[----:B------:R-:W5:Y:S04]  /*2240*/  LDG.E R27, desc[UR16][R26.64] ;  /* 0x000000101a1b7981 */ /* 0x000f68000c1e1900 */
[----:B------:R-:W3:Y:S01]  /*2250*/  LDG.E R29, desc[UR16][R28.64] ;  /* 0x000000101c1d7981 */ /* 0x000ee2000c1e1900 */
[----:B--2---:R-:W-:-:S04]  /*2260*/  FFMA R17, R12, R17, RZ ;  /* 0x000000110c117223 */ /* 0x004fc800000000ff */
[----:B----4-:R-:W-:-:S04]  /*2270*/  FFMA R17, R24, R13, R17 ;  /* 0x0000000d18117223 */ /* 0x010fc80000000011 */
[----:B-----5:R-:W-:-:S04]  /*2280*/  FFMA R24, R27, R14, R17 ;  /* 0x0000000e1b187223 */ /* 0x020fc80000000011 */
[----:B---3--:R-:W-:-:S07]  /*2290*/  FFMA R17, R29, R15, R24 ;  /* 0x0000000f1d117223 */ /* 0x008fce0000000018 */
.L_x_248:
[----:B------:R-:W-:-:S04]  /*22a0*/  IADD3 R3, P2, PT, R3, UR28, RZ ;  /* 0x0000001c03037c10 */ /* 0x000fc8000ff5e0ff */
[----:B------:R-:W-:Y:S02]  /*22b0*/  IADD3.X R2, PT, PT, R2, UR29, RZ, P2, !PT ;  /* 0x0000001d02027c10 */ /* 0x000fe400097fe4ff */
[-C--:B------:R-:W-:Y:S02]  /*22c0*/  SEL R3, R3, R22.reuse, !P3 ;  /* 0x0000001603037207 */ /* 0x080fe40005800000 */
[-C--:B------:R-:W-:Y:S02]  /*22d0*/  SEL R2, R2, R23.reuse, !P3 ;  /* 0x0000001702027207 */ /* 0x080fe40005800000 */
[----:B------:R-:W-:Y:S02]  /*22e0*/  @!P1 SEL R22, R3, R22, P5 ;  /* 0x0000001603169207 */ /* 0x000fe40002800000 */
[----:B------:R-:W-:-:S05]  /*22f0*/  @!P1 SEL R23, R2, R23, P5 ;  /* 0x0000001702179207 */ /* 0x000fca0002800000 */
[----:B------:R-:W2:Y:S01]  /*2300*/  LDG.E R2, desc[UR16][R22.64] ;  /* 0x0000001016027981 */ /* 0x000ea2000c1e1900 */
[----:B------:R-:W-:Y:S01]  /*2310*/  UIADD3 UR4, UP0, UPT, UR4, 0x1, URZ ;  /* 0x0000000104047890 */ /* 0x000fe2000ff1e0ff */
[----:B------:R-:W-:Y:S01]  /*2320*/  VIADD R16, R16, 0x1 ;  /* 0x0000000110107836 */ /* 0x000fe20000000000 */
[----:B---3--:R-:W-:Y:S02]  /*2330*/  UIADD3 UR18, UP1, UPT, UR18, UR24, URZ ;  /* 0x0000001812127290 */ /* 0x008fe4000ff3e0ff */
[----:B------:R-:W-:Y:S02]  /*2340*/  UIADD3.X UR5, UPT, UPT, URZ, UR5, URZ, UP0, !UPT ;  /* 0x00000005ff057290 */ /* 0x000fe400087fe4ff */
[----:B------:R-:W-:Y:S02]  /*2350*/  UISETP.NE.AND UP0, UPT, UR4, 0x3, UPT ;  /* 0x000000030400788c */ /* 0x000fe4000bf05270 */
[----:B------:R-:W-:Y:S01]  /*2360*/  UIADD3.X UR19, UPT, UPT, UR19, UR25, URZ, UP1, !UPT ;  /* 0x0000001913137290 */ /* 0x000fe20008ffe4ff */
[----:B--2---:R-:W-:-:S05]  /*2370*/  FFMA R17, -R17, UR32, R2 ;  /* 0x0000002011117c23 */ /* 0x004fca0008000102 */
[----:B------:R1:W-:Y:S01]  /*2380*/  STG.E desc[UR16][R22.64], R17 ;  /* 0x0000001116007986 */ /* 0x0003e2000c101910 */
[----:B------:R-:W-:Y:S05]  /*2390*/  BRA.U UP0, `(.L_x_249) ;  /* 0xfffffff500147547 */ /* 0x000fea000b83ffff */
[----:B------:R-:W-:Y:S05]  /*23a0*/  EXIT ;  /* 0x000000000000794d */ /* 0x000fea0003800000 */
        .weak           $__internal_18_$__cuda_sm20_div_u64
        .type           $__internal_18_$__cuda_sm20_div_u64,@function
        .size           $__internal_18_$__cuda_sm20_div_u64,($__internal_19_$__cuda_sm20_rem_u64 - $__internal_18_$__cuda_sm20_div_u64)
$__internal_18_$__cuda_sm20_div_u64:
        /* <DEDUP_REMOVED lines=49> */
[CC--:B------:R-:W-:Y:S02]  /*26c0*/  ISETP.GE.U32.AND.EX P0, PT, R14.reuse, R5.reuse, PT, P0 ;  /* 0x000000050e00720c */ /* 0x0c0fe40003f06100 */
[----:B------:R-:W-:Y:S02]  /*26d0*/  IADD3.X R12, PT, PT, R14, ~R5, RZ, P1, !PT ;  /* 0x800000050e0c7210 */ /* 0x000fe40000ffe4ff */
[----:B------:R-:W-:Y:S02]  /*26e0*/  SEL R11, R8, R11, P0 ;  /* 0x0000000b080b7207 */ /* 0x000fe40000000000 */
[----:B------:R-:W-:Y:S02]  /*26f0*/  SEL R9, R9, R21, P0 ;  /* 0x0000001509097207 */ /* 0x000fe40000000000 */
[----:B------:R-:W-:Y:S01]  /*2700*/  SEL R8, R10, R7, P0 ;  /* 0x000000070a087207 */ /* 0x000fe20000000000 */
[----:B------:R-:W-:Y:S01]  /*2710*/  HFMA2 R7, -RZ, RZ, 0, 0 ;  /* 0x00000000ff077431 */ /* 0x000fe200000001ff */
[----:B------:R-:W-:-:S02]  /*2720*/  IADD3 R22, P2, PT, R11, 0x1, RZ ;  /* 0x000000010b167810 */ /* 0x000fc40007f5e0ff */
[----:B------:R-:W-:Y:S02]  /*2730*/  SEL R12, R12, R14, P0 ;  /* 0x0000000e0c0c7207 */ /* 0x000fe40000000000 */
[----:B------:R-:W-:Y:S01]  /*2740*/  ISETP.GE.U32.AND P0, PT, R9, R4, PT ;  /* 0x000000040900720c */ /* 0x000fe20003f06070 */
[----:B------:R-:W-:Y:S01]  /*2750*/  IMAD.X R23, RZ, RZ, R8, P2 ;  /* 0x000000ffff177224 */ /* 0x000fe200010e0608 */
[----:B------:R-:W-:Y:S02]  /*2760*/  ISETP.NE.U32.AND P1, PT, R4, RZ, PT ;  /* 0x000000ff0400720c */ /* 0x000fe40003f25070 */
[----:B------:R-:W-:Y:S02]  /*2770*/  ISETP.GE.U32.AND.EX P0, PT, R12, R5, PT, P0 ;  /* 0x000000050c00720c */ /* 0x000fe40003f06100 */
[----:B------:R-:W-:Y:S02]  /*2780*/  ISETP.NE.AND.EX P1, PT, R5, RZ, PT, P1 ;  /* 0x000000ff0500720c */ /* 0x000fe40003f25310 */
[----:B------:R-:W-:-:S02]  /*2790*/  SEL R22, R22, R11, P0 ;  /* 0x0000000b16167207 */ /* 0x000fc40000000000 */
[----:B------:R-:W-:Y:S02]  /*27a0*/  SEL R23, R23, R8, P0 ;  /* 0x0000000817177207 */ /* 0x000fe40000000000 */
[----:B------:R-:W-:Y:S02]  /*27b0*/  SEL R22, R22, 0xffffffff, P1 ;  /* 0xffffffff16167807 */ /* 0x000fe40000800000 */
[----:B------:R-:W-:Y:S01]  /*27c0*/  SEL R23, R23, 0xffffffff, P1 ;  /* 0xffffffff17177807 */ /* 0x000fe20000800000 */
[----:B------:R-:W-:Y:S06]  /*27d0*/  RET.REL.NODEC R6 `(_Z29inverse_transform_for_weights6TensorS_fS_) ;  /* 0xffffffd806087950 */ /* 0x000fec0003c3ffff */
        .weak           $__internal_19_$__cuda_sm20_rem_u64
        .type           $__internal_19_$__cuda_sm20_rem_u64,@function
        .size           $__internal_19_$__cuda_sm20_rem_u64,(.L_x_413 - $__internal_19_$__cuda_sm20_rem_u64)
$__internal_19_$__cuda_sm20_rem_u64:
        /* <DEDUP_REMOVED lines=37> */
[----:B------:R-:W-:Y:S01]  /*2a30*/  IADD3 R9, P1, PT, RZ, R5, RZ ;  /* 0x00000005ff097210 */ /* 0x000fe20007f3e0ff */
[----:B------:R-:W-:-:S04]  /*2a40*/  IMAD.X R5, RZ, RZ, RZ, P0 ;  /* 0x000000ffff057224 */ /* 0x000fc800000e06ff */
[----:B------:R-:W-:Y:S01]  /*2a50*/  IMAD.WIDE.U32 R6, R9, R2, RZ ;  /* 0x0000000209067225 */ /* 0x000fe200078e00ff */
[----:B------:R-:W-:-:S03]  /*2a60*/  IADD3.X R5, PT, PT, RZ, R5, RZ, P1, !PT ;  /* 0x00000005ff057210 */ /* 0x000fc60000ffe4ff */
[----:B------:R-:W-:Y:S01]  /*2a70*/  IMAD R9, R9, R3, R7 ;  /* 0x0000000309097224 */ /* 0x000fe200078e0207 */
[----:B------:R-:W-:-:S03]  /*2a80*/  IADD3 R11, P1, PT, -R6, R21, RZ ;  /* 0x00000015060b7210 */ /* 0x000fc60007f3e1ff */
[-C--:B------:R-:W-:Y:S01]  /*2a90*/  IMAD R5, R5, R2.reuse, R9 ;  /* 0x0000000205057224 */ /* 0x080fe200078e0209 */
[----:B------:R-:W-:-:S03]  /*2aa0*/  ISETP.GE.U32.AND P0, PT, R11, R2, PT ;  /* 0x000000020b00720c */ /* 0x000fc60003f06070 */
[----:B------:R-:W-:Y:S01]  /*2ab0*/  IMAD.X R6, RZ, RZ, ~R5, P1 ;  /* 0x000000ffff067224 */ /* 0x000fe200008e0e05 */
[----:B------:R-:W-:-:S04]  /*2ac0*/  IADD3 R7, P1, PT, R11, -R2, RZ ;  /* 0x800000020b077210 */ /* 0x000fc80007f3e0ff */
[C---:B------:R-:W-:Y:S01]  /*2ad0*/  ISETP.GE.U32.AND.EX P0, PT, R6.reuse, R3, PT, P0 ;  /* 0x000000030600720c */ /* 0x040fe20003f06100 */
[----:B------:R-:W-:Y:S01]  /*2ae0*/  IMAD.X R8, R6, 0x1, ~R3, P1 ;  /* 0x0000000106087824 */ /* 0x000fe200008e0e03 */
[----:B------:R-:W-:Y:S02]  /*2af0*/  ISETP.NE.U32.AND P1, PT, R2, RZ, PT ;  /* 0x000000ff0200720c */ /* 0x000fe40003f25070 */
[----:B------:R-:W-:Y:S02]  /*2b00*/  SEL R7, R7, R11, P0 ;  /* 0x0000000b07077207 */ /* 0x000fe40000000000 */
[----:B------:R-:W-:Y:S02]  /*2b10*/  SEL R8, R8, R6, P0 ;  /* 0x0000000608087207 */ /* 0x000fe40000000000 */
[CC--:B------:R-:W-:Y:S02]  /*2b20*/  ISETP.GE.U32.AND P0, PT, R7.reuse, R2.reuse, PT ;  /* 0x000000020700720c */ /* 0x0c0fe40003f06070 */
[----:B------:R-:W-:-:S02]  /*2b30*/  IADD3 R5, P2, PT, R7, -R2, RZ ;  /* 0x8000000207057210 */ /* 0x000fc40007f5e0ff */
[CC--:B------:R-:W-:Y:S02]  /*2b40*/  ISETP.GE.U32.AND.EX P0, PT, R8.reuse, R3.reuse, PT, P0 ;  /* 0x000000030800720c */ /* 0x0c0fe40003f06100 */
[----:B------:R-:W-:Y:S02]  /*2b50*/  IADD3.X R6, PT, PT, R8, ~R3, RZ, P2, !PT ;  /* 0x8000000308067210 */ /* 0x000fe400017fe4ff */
[----:B------:R-:W-:Y:S01]  /*2b60*/  SEL R2, R5, R7, P0 ;  /* 0x0000000705027207 */ /* 0x000fe20000000000 */
[----:B------:R-:W-:Y:S01]  /*2b70*/  IMAD.MOV.U32 R5, RZ, RZ, 0x0 ;  /* 0x00000000ff057424 */ /* 0x000fe200078e00ff */
[----:B------:R-:W-:Y:S02]  /*2b80*/  ISETP.NE.AND.EX P1, PT, R3, RZ, PT, P1 ;  /* 0x000000ff0300720c */ /* 0x000fe40003f25310 */
[----:B------:R-:W-:Y:S02]  /*2b90*/  SEL R3, R6, R8, P0 ;  /* 0x0000000806037207 */ /* 0x000fe40000000000 */
[----:B------:R-:W-:-:S02]  /*2ba0*/  SEL R2, R2, 0xffffffff, P1 ;  /* 0xffffffff02027807 */ /* 0x000fc40000800000 */
[----:B------:R-:W-:Y:S01]  /*2bb0*/  SEL R3, R3, 0xffffffff, P1 ;  /* 0xffffffff03037807 */ /* 0x000fe20000800000 */
[----:B------:R-:W-:Y:S06]  /*2bc0*/  RET.REL.NODEC R4 `(_Z29inverse_transform_for_weights6TensorS_fS_) ;  /* 0xffffffd4040c7950 */ /* 0x000fec0003c3ffff */
.L_x_250:
        /* <DEDUP_REMOVED lines=11> */
.L_x_413:


//--------------------- .text._Z26map_transform_for_backprop6TensorS_S_ --------------------------
	.section	.text._Z26map_transform_for_backprop6TensorS_S_,"ax",@progbits
	.align	128
        .global         _Z26map_transform_for_backprop6TensorS_S_
        .type           _Z26map_transform_for_backprop6TensorS_S_,@function
        .size           _Z26map_transform_for_backprop6TensorS_S_,(.L_x_415 - _Z26map_transform_for_backprop6TensorS_S_)
        .other          _Z26map_transform_for_backprop6TensorS_S_,@"STO_CUDA_ENTRY STV_DEFAULT"
_Z26map_transform_for_backprop6TensorS_S_:
.text._Z26map_transform_for_backprop6TensorS_S_:
[----:B------:R-:W-:Y:S01]  /*0000*/  LDC R1, c[0x0][0x37c] ;  /* 0x0000df00ff017b82 */ /* 0x000fe20000000800 */
[----:B------:R-:W0:Y:S01]  /*0010*/  S2R R3, SR_TID.X ;  /* 0x0000000000037919 */ /* 0x000e220000002100 */
[----:B------:R-:W1:Y:S06]  /*0020*/  LDCU UR7, c[0x0][0x3bc] ;  /* 0x00007780ff0777ac */ /* 0x000e6c0008000800 */
[----:B------:R-:W0:Y:S01]  /*0030*/  S2UR UR4, SR_CTAID.X ;  /* 0x00000000000479c3 */ /* 0x000e220000002500 */
[----:B------:R-:W2:Y:S01]  /*0040*/  S2R R0, SR_TID.Z ;  /* 0x0000000000007919 */ /* 0x000ea20000002300 */
[----:B------:R-:W3:Y:S01]  /*0050*/  LDCU.64 UR8, c[0x0][0x3c8] ;  /* 0x00007900ff0877ac */ /* 0x000ee20008000a00 */
[----:B------:R-:W4:Y:S05]  /*0060*/  S2R R5, SR_TID.Y ;  /* 0x0000000000057919 */ /* 0x000f2a0000002200 */
[----:B------:R-:W0:Y:S08]  /*0070*/  LDC R4, c[0x0][0x360] ;  /* 0x0000d800ff047b82 */ /* 0x000e300000000800 */
[----:B------:R-:W4:Y:S01]  /*0080*/  LDC R24, c[0x0][0x364] ;  /* 0x0000d900ff187b82 */ /* 0x000f220000000800 */
[----:B-1----:R-:W-:Y:S01]  /*0090*/  UISETP.NE.U32.AND UP0, UPT, UR7, URZ, UPT ;  /* 0x000000ff0700728c */ /* 0x002fe2000bf05070 */
[----:B---3--:R-:W-:-:S02]  /*00a0*/  IMAD.U32 R18, RZ, RZ, UR8 ;  /* 0x00000008ff127e24 */ /* 0x008fc4000f8e00ff */
[----:B------:R-:W-:-:S04]  /*00b0*/  IMAD.U32 R19, RZ, RZ, UR9 ;  /* 0x00000009ff137e24 */ /* 0x000fc8000f8e00ff */
[----:B------:R-:W2:Y:S08]  /*00c0*/  S2UR UR6, SR_CTAID.Z ;  /* 0x00000000000679c3 */ /* 0x000eb00000002700 */
[----:B------:R-:W2:Y:S01]  /*00d0*/  LDC R9, c[0x0][0x368] ;  /* 0x0000da00ff097b82 */ /* 0x000ea20000000800 */
[----:B0-----:R-:W-:-:S07]  /*00e0*/  IMAD R4, R4, UR4, R3 ;  /* 0x0000000404047c24 */ /* 0x001fce000f8e0203 */
[----:B------:R-:W4:Y:S01]  /*00f0*/  S2UR UR5, SR_CTAID.Y ;  /* 0x00000000000579c3 */ /* 0x000f220000002600 */
[----:B--2---:R-:W-:Y:S02]  /*0100*/  IMAD R9, R9, UR6, R0 ;  /* 0x0000000609097c24 */ /* 0x004fe4000f8e0200 */
[----:B------:R-:W-:Y:S02]  /*0110*/  IMAD.SHL.U32 R0, R4, 0x2, RZ ;  /* 0x0000000204007824 */ /* 0x000fe400078e00ff */
        /* <DEDUP_REMOVED lines=19> */
[----:B------:R-:W-:Y:S01]  /*0250*/  @P0 VIADD R12, R12, -UR4 ;  /* 0x800000040c0c0c36 */ /* 0x000fe20008000000 */
[----:B------:R-:W-:Y:S01]  /*0260*/  @!P1 LOP3.LUT R12, RZ, UR4, RZ, 0x33, !PT ;  /* 0x00000004ff0c9c12 */ /* 0x000fe2000f8e33ff */
[----:B------:R-:W-:Y:S06]  /*0270*/  BRA `(.L_x_252) ;  /* 0x0000000000087947 */ /* 0x000fec0003800000 */
.L_x_251:
[----:B------:R-:W-:-:S07]  /*0280*/  MOV R6, 0x2a0 ;  /* 0x000002a000067802 */ /* 0x000fce0000000f00 */
[----:B------:R-:W-:Y:S05]  /*0290*/  CALL.REL.NOINC `($__internal_21_$__cuda_sm20_rem_u64) ;  /* 0x0000004400b07944 */ /* 0x000fea0003c00000 */
.L_x_252:
[----:B------:R-:W0:Y:S01]  /*02a0*/  LDCU.64 UR10, c[0x0][0x3a8] ;  /* 0x00007500ff0a77ac */ /* 0x000e220008000a00 */
[----:B------:R-:W1:Y:S01]  /*02b0*/  LDC.64 R2, c[0x0][0x3a0] ;  /* 0x0000e800ff027b82 */ /* 0x000e620000000a00 */
[----:B------:R-:W-:Y:S02]  /*02c0*/  HFMA2 R7, -RZ, RZ, 0, 0 ;  /* 0x00000000ff077431 */ /* 0x000fe400000001ff */
[----:B------:R-:W-:Y:S01]  /*02d0*/  IMAD.SHL.U32 R6, R24, 0x2, RZ ;  /* 0x0000000218067824 */ /* 0x000fe200078e00ff */
[----:B------:R-:W2:Y:S01]  /*02e0*/  LDCU.64 UR22, c[0x0][0x3f8] ;  /* 0x00007f00ff1677ac */ /* 0x000ea20008000a00 */
[----:B------:R-:W-:Y:S02]  /*02f0*/  IMAD.MOV.U32 R21, RZ, RZ, RZ ;  /* 0x000000ffff157224 */ /* 0x000fe400078e00ff */
[----:B------:R-:W-:Y:S01]  /*0300*/  VIADD R20, R6, 0x1 ;  /* 0x0000000106147836 */ /* 0x000fe20000000000 */
[----:B------:R-:W3:Y:S01]  /*0310*/  LDCU.64 UR4, c[0x0][0x380] ;  /* 0x00007000ff0477ac */ /* 0x000ee20008000a00 */
[----:B------:R-:W4:Y:S01]  /*0320*/  LDCU.64 UR18, c[0x0][0x358] ;  /* 0x00006b00ff1277ac */ /* 0x000f220008000a00 */
[----:B------:R-:W1:Y:S01]  /*0330*/  LDCU.64 UR16, c[0x0][0x3c8] ;  /* 0x00007900ff1077ac */ /* 0x000e620008000a00 */
[----:B0-----:R-:W-:-:S02]  /*0340*/  IMAD R5, R9, UR11, RZ ;  /* 0x0000000b09057c24 */ /* 0x001fc4000f8e02ff */
[----:B------:R-:W-:Y:S01]  /*0350*/  IMAD.WIDE.U32 R14, R9, UR10, R6 ;  /* 0x0000000a090e7c25 */ /* 0x000fe2000f8e0006 */
[----:B--2---:R-:W-:-:S03]  /*0360*/  UISETP.NE.U32.AND UP0, UPT, UR22, URZ, UPT ;  /* 0x000000ff1600728c */ /* 0x004fc6000bf05070 */
[----:B------:R-:W-:Y:S01]  /*0370*/  IMAD.WIDE.U32 R16, R9, UR10, R20 ;  /* 0x0000000a09107c25 */ /* 0x000fe2000f8e0014 */
[----:B------:R-:W-:-:S03]  /*0380*/  UISETP.NE.AND.EX UP0, UPT, UR23, URZ, UPT, UP0 ;  /* 0x000000ff1700728c */ /* 0x000fc6000bf05300 */
[----:B------:R-:W-:Y:S02]  /*0390*/  IMAD.IADD R8, R15, 0x1, R5 ;  /* 0x000000010f087824 */ /* 0x000fe400078e0205 */
[----:B------:R-:W-:Y:S02]  /*03a0*/  IMAD.IADD R5, R5, 0x1, R17 ;  /* 0x0000000105057824 */ /* 0x000fe400078e0211 */
[----:B-1----:R-:W-:-:S04]  /*03b0*/  IMAD.WIDE.U32 R2, R0, 0x4, R2 ;  /* 0x0000000400027825 */ /* 0x002fc800078e0002 */
[----:B---3--:R-:W-:Y:S02]  /*03c0*/  IMAD R11, R8, UR4, RZ ;  /* 0x00000004080b7c24 */ /* 0x008fe4000f8e02ff */
[----:B------:R-:W-:Y:S02]  /*03d0*/  IMAD R5, R5, UR4, RZ ;  /* 0x0000000405057c24 */ /* 0x000fe4000f8e02ff */
[C---:B------:R-:W-:Y:S02]  /*03e0*/  IMAD R11, R14.reuse, UR5, R11 ;  /* 0x000000050e0b7c24 */ /* 0x040fe4000f8e020b */
[----:B------:R-:W-:-:S04]  /*03f0*/  IMAD.WIDE.U32 R14, R14, UR4, R2 ;  /* 0x000000040e0e7c25 */ /* 0x000fc8000f8e0002 */
[C---:B------:R-:W-:Y:S02]  /*0400*/  IMAD R5, R16.reuse, UR5, R5 ;  /* 0x0000000510057c24 */ /* 0x040fe4000f8e0205 */
[----:B------:R-:W-:-:S04]  /*0410*/  IMAD.WIDE.U32 R16, R16, UR4, R2 ;  /* 0x0000000410107c25 */ /* 0x000fc8000f8e0002 */
[----:B------:R-:W-:Y:S02]  /*0420*/  IMAD.IADD R3, R15, 0x1, R11 ;  /* 0x000000010f037824 */ /* 0x000fe400078e020b */
[----:B------:R-:W-:Y:S01]  /*0430*/  IMAD.IADD R11, R17, 0x1, R5 ;  /* 0x00000001110b7824 */ /* 0x000fe200078e0205 */
[----:B----4-:R-:W-:Y:S06]  /*0440*/  BRA.U !UP0, `(.L_x_253) ;  /* 0x0000000108b47547 */ /* 0x010fec000b800000 */
[----:B------:R-:W0:Y:S01]  /*0450*/  LDCU.64 UR20, c[0x0][0x3b0] ;  /* 0x00007600ff1477ac */ /* 0x000e220008000a00 */
[----:B------:R-:W-:Y:S02]  /*0460*/  ISETP.GE.U32.AND P2, PT, R6, UR10, PT ;  /* 0x0000000a06007c0c */ /* 0x000fe4000bf46070 */
[----:B------:R-:W-:Y:S01]  /*0470*/  ISETP.GE.U32.AND P1, PT, R20, UR10, PT ;  /* 0x0000000a14007c0c */ /* 0x000fe2000bf26070 */
[----:B------:R-:W1:Y:S01]  /*0480*/  LDCU.64 UR8, c[0x0][0x400] ;  /* 0x00008000ff0877ac */ /* 0x000e620008000a00 */
[----:B------:R-:W2:Y:S01]  /*0490*/  LDCU.64 UR4, c[0x0][0x3f0] ;  /* 0x00007e00ff0477ac */ /* 0x000ea20008000a00 */
[----:B------:R-:W2:Y:S01]  /*04a0*/  LDCU.64 UR6, c[0x0][0x418] ;  /* 0x00008300ff0677ac */ /* 0x000ea20008000a00 */
[----:B0-----:R-:W-:-:S04]  /*04b0*/  ISETP.GE.U32.AND P0, PT, R0, UR20, PT ;  /* 0x0000001400007c0c */ /* 0x001fc8000bf06070 */
[----:B------:R-:W-:Y:S01]  /*04c0*/  ISETP.GE.U32.AND.EX P0, PT, RZ, UR21, PT, P0 ;  /* 0x00000015ff007c0c */ /* 0x000fe2000bf06100 */
[----:B-1----:R-:W-:Y:S02]  /*04d0*/  UISETP.NE.U32.AND UP1, UPT, UR8, URZ, UPT ;  /* 0x000000ff0800728c */ /* 0x002fe4000bf25070 */
[----:B------:R-:W-:Y:S01]  /*04e0*/  UISETP.GT.U32.AND UP0, UPT, UR8, 0x1, UPT ;  /* 0x000000010800788c */ /* 0x000fe2000bf04070 */
[----:B------:R-:W-:Y:S01]  /*04f0*/  ISETP.GE.U32.OR.EX P2, PT, RZ, UR11, P0, P2 ;  /* 0x0000000bff007c0c */ /* 0x000fe20008746520 */
[----:B------:R-:W-:Y:S01]  /*0500*/  UISETP.NE.AND.EX UP1, UPT, UR9, URZ, UPT, UP1 ;  /* 0x000000ff0900728c */ /* 0x000fe2000bf25310 */
[----:B------:R-:W-:Y:S01]  /*0510*/  ISETP.GE.U32.OR.EX P3, PT, RZ, UR11, P0, P1 ;  /* 0x0000000bff007c0c */ /* 0x000fe20008766510 */
[----:B------:R-:W-:Y:S01]  /*0520*/  UISETP.GT.U32.AND.EX UP0, UPT, UR9, URZ, UPT, UP0 ;  /* 0x000000ff0900728c */ /* 0x000fe2000bf04100 */
[C---:B------:R-:W-:Y:S01]  /*0530*/  ISETP.LT.OR P2, PT, R4.reuse, RZ, P2 ;  /* 0x000000ff0400720c */ /* 0x040fe20001741670 */
[----:B--2---:R-:W-:Y:S01]  /*0540*/  USEL UR8, UR4, UR6, UP1 ;  /* 0x0000000604087287 */ /* 0x004fe20008800000 */
[----:B------:R-:W-:Y:S01]  /*0550*/  ISETP.LT.OR P3, PT, R4, RZ, P3 ;  /* 0x000000ff0400720c */ /* 0x000fe20001f61670 */
[----:B------:R-:W-:-:S02]  /*0560*/  USEL UR9, UR5, UR7, UP1 ;  /* 0x0000000705097287 */ /* 0x000fc40008800000 */
[----:B------:R-:W-:Y:S01]  /*0570*/  UIADD3 UR4, UP1, UPT, UR4, 0x4, URZ ;  /* 0x0000000404047890 */ /* 0x000fe2000ff3e0ff */
[----:B------:R-:W-:Y:S02]  /*0580*/  IMAD.U32 R8, RZ, RZ, UR16 ;  /* 0x00000010ff087e24 */ /* 0x000fe4000f8e00ff */
[----:B------:R-:W-:Y:S01]  /*0590*/  IMAD.U32 R22, RZ, RZ, UR8 ;  /* 0x00000008ff167e24 */ /* 0x000fe2000f8e00ff */
[----:B------:R-:W-:Y:S01]  /*05a0*/  UIADD3.X UR5, UPT, UPT, URZ, UR5, URZ, UP1, !UPT ;  /* 0x00000005ff057290 */ /* 0x000fe20008ffe4ff */
[----:B------:R-:W-:Y:S01]  /*05b0*/  IMAD.U32 R23, RZ, RZ, UR9 ;  /* 0x00000009ff177e24 */ /* 0x000fe2000f8e00ff */
[----:B------:R-:W-:Y:S02]  /*05c0*/  USEL UR4, UR4, UR6, UP0 ;  /* 0x0000000604047287 */ /* 0x000fe40008000000 */
[----:B------:R-:W-:Y:S01]  /*05d0*/  USEL UR5, UR5, UR7, UP0 ;  /* 0x0000000705057287 */ /* 0x000fe20008000000 */
[----:B------:R-:W-:Y:S01]  /*05e0*/  IMAD.U32 R25, RZ, RZ, UR17 ;  /* 0x00000011ff197e24 */ /* 0x000fe2000f8e00ff */
[----:B------:R-:W-:Y:S01]  /*05f0*/  @!P2 MOV R8, R14 ;  /* 0x0000000e0008a202 */ /* 0x000fe20000000f00 */
[----:B------:R-:W-:Y:S01]  /*0600*/  @!P2 IMAD.MOV.U32 R25, RZ, RZ, R3 ;  /* 0x000000ffff19a224 */ /* 0x000fe200078e0003 */
[----:B------:R0:W2:Y:S01]  /*0610*/  LDG.E R0, desc[UR18][R22.64] ;  /* 0x0000001216007981 */ /* 0x0000a2000c1e1900 */
[----:B------:R-:W-:-:S02]  /*0620*/  IMAD.U32 R20, RZ, RZ, UR4 ;  /* 0x00000004ff147e24 */ /* 0x000fc4000f8e00ff */
[----:B------:R-:W-:Y:S02]  /*0630*/  IMAD.U32 R21, RZ, RZ, UR5 ;  /* 0x00000005ff157e24 */ /* 0x000fe4000f8e00ff */
[----:B------:R-:W-:Y:S02]  /*0640*/  IMAD.U32 R2, RZ, RZ, UR16 ;  /* 0x00000010ff027e24 */ /* 0x000fe4000f8e00ff */
[----:B------:R-:W-:Y:S01]  /*0650*/  IMAD.U32 R5, RZ, RZ, UR17 ;  /* 0x00000011ff057e24 */ /* 0x000fe2000f8e00ff */
[----:B------:R1:W3:Y:S01]  /*0660*/  LDG.E R10, desc[UR18][R20.64] ;  /* 0x00000012140a7981 */ /* 0x0002e2000c1e1900 */
[----:B------:R-:W-:Y:S02]  /*0670*/  @!P3 IMAD.MOV.U32 R2, RZ, RZ, R16 ;  /* 0x000000ffff02b224 */ /* 0x000fe400078e0010 */
[----:B0-----:R-:W-:Y:S02]  /*0680*/  IMAD.MOV.U32 R23, RZ, RZ, R25 ;  /* 0x000000ffff177224 */ /* 0x001fe400078e0019 */
[----:B------:R-:W-:-:S02]  /*0690*/  @!P3 IMAD.MOV.U32 R5, RZ, RZ, R11 ;  /* 0x000000ffff05b224 */ /* 0x000fc400078e000b */
[----:B------:R-:W-:Y:S02]  /*06a0*/  IMAD.MOV.U32 R22, RZ, RZ, R8 ;  /* 0x000000ffff167224 */ /* 0x000fe400078e0008 */
[----:B-1----:R-:W-:Y:S02]  /*06b0*/  IMAD.MOV.U32 R20, RZ, RZ, R2 ;  /* 0x000000ffff147224 */ /* 0x002fe400078e0002 */
[----:B------:R-:W-:Y:S01]  /*06c0*/  IMAD.MOV.U32 R21, RZ, RZ, R5 ;  /* 0x000000ffff157224 */ /* 0x000fe200078e0005 */
[----:B------:R-:W2:Y:S04]  /*06d0*/  LDG.E R23, desc[UR18][R22.64] ;  /* 0x0000001216177981 */ /* 0x000ea8000c1e1900 */
[----:B------:R-:W3:Y:S01]  /*06e0*/  LDG.E R5, desc[UR18][R20.64] ;  /* 0x0000001214057981 */ /* 0x000ee2000c1e1900 */
[----:B--2---:R-:W-:-:S04]  /*06f0*/  FFMA R25, R0, R23, RZ ;  /* 0x0000001700197223 */ /* 0x004fc800000000ff */
[----:B---3--:R-:W-:Y:S01]  /*0700*/  FFMA R10, R10, R5, R25 ;  /* 0x000000050a0a7223 */ /* 0x008fe20000000019 */
[----:B------:R-:W-:Y:S06]  /*0710*/  BRA `(.L_x_254) ;  /* 0x00000000006c7947 */ /* 0x000fec0003800000 */
.L_x_253:
[----:B------:R-:W0:Y:S01]  /*0720*/  LDCU.64 UR20, c[0x0][0x3b0] ;  /* 0x00007600ff1477ac */ /* 0x000e220008000a00 */
[----:B------:R-:W-:Y:S01]  /*0730*/  ISETP.LT.U32.AND P3, PT, R6, UR10, PT ;  /* 0x0000000a06007c0c */ /* 0x000fe2000bf61070 */
[----:B------:R-:W-:Y:S01]  /*0740*/  IMAD.U32 R23, RZ, RZ, UR17 ;  /* 0x00000011ff177e24 */ /* 0x000fe2000f8e00ff */
[----:B------:R-:W-:Y:S01]  /*0750*/  ISETP.GE.U32.AND P1, PT, R20, UR10, PT ;  /* 0x0000000a14007c0c */ /* 0x000fe2000bf26070 */
[----:B------:R-:W-:Y:S01]  /*0760*/  IMAD.U32 R22, RZ, RZ, UR16 ;  /* 0x00000010ff167e24 */ /* 0x000fe2000f8e00ff */
[----:B------:R-:W1:Y:S01]  /*0770*/  LDC.64 R20, c[0x0][0x418] ;  /* 0x00010600ff147b82 */ /* 0x000e620000000a00 */
[----:B------:R-:W-:Y:S01]  /*0780*/  IMAD.U32 R5, RZ, RZ, UR17 ;  /* 0x00000011ff057e24 */ /* 0x000fe2000f8e00ff */
[C---:B0-----:R-:W-:Y:S02]  /*0790*/  ISETP.GE.U32.AND P2, PT, R0.reuse, UR20, PT ;  /* 0x0000001400007c0c */ /* 0x041fe4000bf46070 */
[----:B------:R-:W-:Y:S02]  /*07a0*/  ISETP.GE.U32.AND P0, PT, R0, UR20, PT ;  /* 0x0000001400007c0c */ /* 0x000fe4000bf06070 */
[----:B------:R-:W-:-:S02]  /*07b0*/  ISETP.GE.U32.AND.EX P2, PT, RZ, UR21, PT, P2 ;  /* 0x00000015ff007c0c */ /* 0x000fc4000bf46120 */
[----:B------:R-:W-:Y:S02]  /*07c0*/  ISETP.GE.U32.AND.EX P0, PT, RZ, UR21, PT, P0 ;  /* 0x00000015ff007c0c */ /* 0x000fe4000bf06100 */
[----:B------:R-:W-:Y:S02]  /*07d0*/  ISETP.LT.U32.AND.EX P2, PT, RZ, UR11, !P2, P3 ;  /* 0x0000000bff007c0c */ /* 0x000fe4000d741130 */
[----:B------:R-:W-:Y:S01]  /*07e0*/  ISETP.GE.U32.OR.EX P3, PT, RZ, UR11, P0, P1 ;  /* 0x0000000bff007c0c */ /* 0x000fe20008766510 */
[----:B-1----:R0:W2:Y:S01]  /*07f0*/  LDG.E R10, desc[UR18][R20.64] ;  /* 0x00000012140a7981 */ /* 0x0020a2000c1e1900 */
[C---:B------:R-:W-:Y:S02]  /*0800*/  ISETP.GT.AND P2, PT, R4.reuse, -0x1, P2 ;  /* 0xffffffff0400780c */ /* 0x040fe40001744270 */
[----:B------:R-:W-:Y:S02]  /*0810*/  ISETP.LT.OR P3, PT, R4, RZ, P3 ;  /* 0x000000ff0400720c */ /* 0x000fe40001f61670 */
[----:B------:R-:W-:-:S09]  /*0820*/  MOV R0, UR16 ;  /* 0x0000001000007c02 */ /* 0x000fd20008000f00 */
[----:B------:R-:W-:Y:S02]  /*0830*/  @P2 IMAD.MOV.U32 R23, RZ, RZ, R3 ;  /* 0x000000ffff172224 */ /* 0x000fe400078e0003 */
[----:B------:R-:W-:Y:S02]  /*0840*/  @P2 IMAD.MOV.U32 R22, RZ, RZ, R14 ;  /* 0x000000ffff162224 */ /* 0x000fe400078e000e */
[----:B------:R-:W-:Y:S02]  /*0850*/  @!P3 IMAD.MOV.U32 R0, RZ, RZ, R16 ;  /* 0x000000ffff00b224 */ /* 0x000fe400078e0010 */
[----:B------:R-:W-:Y:S01]  /*0860*/  @!P3 IMAD.MOV.U32 R5, RZ, RZ, R11 ;  /* 0x000000ffff05b224 */ /* 0x000fe200078e000b */
[----:B------:R-:W2:Y:S01]  /*0870*/  LDG.E R23, desc[UR18][R22.64] ;  /* 0x0000001216177981 */ /* 0x000ea2000c1e1900 */
[----:B0-----:R-:W-:Y:S02]  /*0880*/  IMAD.MOV.U32 R20, RZ, RZ, R0 ;  /* 0x000000ffff147224 */ /* 0x001fe400078e0000 */
[----:B------:R-:W-:-:S05]  /*0890*/  IMAD.MOV.U32 R21, RZ, RZ, R5 ;  /* 0x000000ffff157224 */ /* 0x000fca00078e0005 */
[----:B------:R-:W3:Y:S01]  /*08a0*/  LDG.E R5, desc[UR18][R20.64] ;  /* 0x0000001214057981 */ /* 0x000ee2000c1e1900 */
[----:B--2---:R-:W-:-:S04]  /*08b0*/  FFMA R0, R10, R23, RZ ;  /* 0x000000170a007223 */ /* 0x004fc800000000ff */
[----:B---3--:R-:W-:-:S07]  /*08c0*/  FFMA R10, R10, R5, R0 ;  /* 0x000000050a0a7223 */ /* 0x008fce0000000000 */
.L_x_254:
[----:B------:R-:W0:Y:S01]  /*08d0*/  LDCU.64 UR4, c[0x0][0x3f0] ;  /* 0x00007e00ff0477ac */ /* 0x000e220008000a00 */
[----:B------:R-:W0:Y:S01]  /*08e0*/  LDCU.64 UR14, c[0x0][0x3d0] ;  /* 0x00007a00ff0e77ac */ /* 0x000e220008000a00 */
[----:B------:R-:W-:-:S04]  /*08f0*/  UISETP.GT.U32.AND UP0, UPT, UR22, 0x1, UPT ;  /* 0x000000011600788c */ /* 0x000fc8000bf04070 */
[----:B------:R-:W-:Y:S02]  /*0900*/  UISETP.GT.U32.AND.EX UP0, UPT, UR23, URZ, UPT, UP0 ;  /* 0x000000ff1700728c */ /* 0x000fe4000bf04100 */
[----:B0-----:R-:W-:-:S04]  /*0910*/  UIADD3 UR6, UP1, UPT, UR4, UR14, URZ ;  /* 0x0000000e04067290 */ /* 0x001fc8000ff3e0ff */
[----:B------:R-:W-:-:S03]  /*0920*/  UIADD3.X UR4, UPT, UPT, UR5, UR15, URZ, UP1, !UPT ;  /* 0x0000000f05047290 */ /* 0x000fc60008ffe4ff */
[----:B------:R-:W-:Y:S09]  /*0930*/  BRA.U UP0, `(.L_x_255) ;  /* 0x0000000100507547 */ /* 0x000ff2000b800000 */
[----:B------:R-:W-:Y:S01]  /*0940*/  ISETP.GE.U32.AND P2, PT, R6, UR10, PT ;  /* 0x0000000a06007c0c */ /* 0x000fe2000bf46070 */
[----:B------:R-:W0:Y:S01]  /*0950*/  LDC.64 R20, c[0x0][0x418] ;  /* 0x00010600ff147b82 */ /* 0x000e220000000a00 */
[----:B------:R-:W-:Y:S02]  /*0960*/  IMAD.U32 R6, RZ, RZ, UR16 ;  /* 0x00000010ff067e24 */ /* 0x000fe4000f8e00ff */
[----:B------:R-:W-:Y:S01]  /*0970*/  ISETP.GE.U32.OR.EX P0, PT, RZ, UR11, P0, P2 ;  /* 0x0000000bff007c0c */ /* 0x000fe20008706520 */
[----:B------:R-:W-:Y:S02]  /*0980*/  IMAD.U32 R7, RZ, RZ, UR17 ;  /* 0x00000011ff077e24 */ /* 0x000fe4000f8e00ff */
[----:B------:R-:W-:Y:S01]  /*0990*/  IMAD.U32 R0, RZ, RZ, UR16 ;  /* 0x00000010ff007e24 */ /* 0x000fe2000f8e00ff */
[----:B------:R-:W-:Y:S01]  /*09a0*/  ISETP.LT.OR P0, PT, R4, RZ, P0 ;  /* 0x000000ff0400720c */ /* 0x000fe20000701670 */
[----:B------:R-:W-:Y:S02]  /*09b0*/  IMAD.U32 R23, RZ, RZ, UR17 ;  /* 0x00000011ff177e24 */ /* 0x000fe4000f8e00ff */
[----:B------:R-:W-:-:S02]  /*09c0*/  @!P3 IMAD.MOV.U32 R0, RZ, RZ, R16 ;  /* 0x000000ffff00b224 */ /* 0x000fc400078e0010 */
[----:B------:R-:W-:-:S08]  /*09d0*/  @!P3 IMAD.MOV.U32 R23, RZ, RZ, R11 ;  /* 0x000000ffff17b224 */ /* 0x000fd000078e000b */
[----:B------:R-:W-:Y:S01]  /*09e0*/  @!P0 MOV R6, R14 ;  /* 0x0000000e00068202 */ /* 0x000fe20000000f00 */
[----:B------:R-:W-:Y:S01]  /*09f0*/  @!P0 IMAD.MOV.U32 R7, RZ, RZ, R3 ;  /* 0x000000ffff078224 */ /* 0x000fe200078e0003 */
[----:B0-----:R-:W2:Y:S04]  /*0a00*/  LDG.E R8, desc[UR18][R20.64] ;  /* 0x0000001214087981 */ /* 0x001ea8000c1e1900 */
[----:B------:R0:W2:Y:S02]  /*0a10*/  LDG.E R5, desc[UR18][R6.64] ;  /* 0x0000001206057981 */ /* 0x0000a4000c1e1900 */
[----:B0-----:R-:W-:Y:S02]  /*0a20*/  IMAD.MOV.U32 R6, RZ, RZ, R0 ;  /* 0x000000ffff067224 */ /* 0x001fe400078e0000 */
[----:B------:R-:W-:-:S05]  /*0a30*/  IMAD.MOV.U32 R7, RZ, RZ, R23 ;  /* 0x000000ffff077224 */ /* 0x000fca00078e0017 */
[----:B------:R-:W3:Y:S01]  /*0a40*/  LDG.E R23, desc[UR18][R6.64] ;  /* 0x0000001206177981 */ /* 0x000ee2000c1e1900 */
[----:B--2---:R-:W-:-:S04]  /*0a50*/  FFMA R0, R8, R5, RZ ;  /* 0x0000000508007223 */ /* 0x004fc800000000ff */
[----:B---3--:R-:W-:Y:S01]  /*0a60*/  FFMA R8, R8, R23, R0 ;  /* 0x0000001708087223 */ /* 0x008fe20000000000 */
[----:B------:R-:W-:Y:S06]  /*0a70*/  BRA `(.L_x_256) ;  /* 0x00000000008c7947 */ /* 0x000fec0003800000 */
.L_x_255:
[----:B------:R-:W0:Y:S01]  /*0a80*/  LDCU.64 UR8, c[0x0][0x400] ;  /* 0x00008000ff0877ac */ /* 0x000e220008000a00 */
[----:B------:R-:W-:Y:S01]  /*0a90*/  ISETP.GE.U32.AND P2, PT, R6, UR10, PT ;  /* 0x0000000a06007c0c */ /* 0x000fe2000bf46070 */
[----:B------:R-:W-:Y:S01]  /*0aa0*/  IMAD.U32 R23, RZ, RZ, UR17 ;  /* 0x00000011ff177e24 */ /* 0x000fe2000f8e00ff */
[----:B------:R-:W-:Y:S02]  /*0ab0*/  UIADD3 UR7, UP3, UPT, UR6, 0x4, URZ ;  /* 0x0000000406077890 */ /* 0x000fe4000ff7e0ff */
[----:B------:R-:W-:Y:S01]  /*0ac0*/  ISETP.GE.U32.OR.EX P0, PT, RZ, UR11, P0, P2 ;  /* 0x0000000bff007c0c */ /* 0x000fe20008706520 */
[----:B------:R-:W1:Y:S01]  /*0ad0*/  LDCU.64 UR10, c[0x0][0x418] ;  /* 0x00008300ff0a77ac */ /* 0x000e620008000a00 */
[----:B------:R-:W-:Y:S02]  /*0ae0*/  IMAD.U32 R22, RZ, RZ, UR16 ;  /* 0x00000010ff167e24 */ /* 0x000fe4000f8e00ff */
[----:B------:R-:W-:Y:S01]  /*0af0*/  ISETP.LT.OR P0, PT, R4, RZ, P0 ;  /* 0x000000ff0400720c */ /* 0x000fe20000701670 */
[----:B0-----:R-:W-:-:S02]  /*0b00*/  UISETP.NE.U32.AND UP1, UPT, UR8, URZ, UPT ;  /* 0x000000ff0800728c */ /* 0x001fc4000bf25070 */
[----:B------:R-:W-:Y:S02]  /*0b10*/  UISETP.GT.U32.AND UP2, UPT, UR8, 0x1, UPT ;  /* 0x000000010800788c */ /* 0x000fe4000bf44070 */
[----:B------:R-:W-:-:S08]  /*0b20*/  UISETP.NE.AND.EX UP1, UPT, UR9, URZ, UPT, UP1 ;  /* 0x000000ff0900728c */ /* 0x000fd0000bf25310 */
[----:B------:R-:W-:Y:S01]  /*0b30*/  @!P0 IMAD.MOV.U32 R23, RZ, RZ, R3 ;  /* 0x000000ffff178224 */ /* 0x000fe200078e0003 */
[----:B------:R-:W-:Y:S01]  /*0b40*/  UISETP.GT.U32.AND.EX UP2, UPT, UR9, URZ, UPT, UP2 ;  /* 0x000000ff0900728c */ /* 0x000fe2000bf44120 */
[----:B------:R-:W-:Y:S01]  /*0b50*/  IMAD.U32 R2, RZ, RZ, UR16 ;  /* 0x00000010ff027e24 */ /* 0x000fe2000f8e00ff */
[----:B-1----:R-:W-:Y:S01]  /*0b60*/  USEL UR9, UR6, UR10, UP1 ;  /* 0x0000000a06097287 */ /* 0x002fe20008800000 */
[----:B------:R-:W-:Y:S01]  /*0b70*/  IMAD.U32 R5, RZ, RZ, UR17 ;  /* 0x00000011ff057e24 */ /* 0x000fe2000f8e00ff */
[----:B------:R-:W-:Y:S01]  /*0b80*/  USEL UR12, UR4, UR11, UP1 ;  /* 0x0000000b040c7287 */ /* 0x000fe20008800000 */
[----:B------:R-:W-:Y:S01]  /*0b90*/  @!P0 IMAD.MOV.U32 R22, RZ, RZ, R14 ;  /* 0x000000ffff168224 */ /* 0x000fe200078e000e */
[----:B------:R-:W-:Y:S02]  /*0ba0*/  UIADD3.X UR8, UPT, UPT, URZ, UR4, URZ, UP3, !UPT ;  /* 0x00000004ff087290 */ /* 0x000fe40009ffe4ff */
[----:B------:R-:W-:Y:S01]  /*0bb0*/  USEL UR7, UR7, UR10, UP2 ;  /* 0x0000000a07077287 */ /* 0x000fe20009000000 */
[----:B------:R-:W-:Y:S01]  /*0bc0*/  MOV R20, UR9 ;  /* 0x0000000900147c02 */ /* 0x000fe20008000f00 */
[----:B------:R-:W-:Y:S01]  /*0bd0*/  USEL UR8, UR8, UR11, UP2 ;  /* 0x0000000b08087287 */ /* 0x000fe20009000000 */
[----:B------:R-:W-:Y:S01]  /*0be0*/  IMAD.U32 R21, RZ, RZ, UR12 ;  /* 0x0000000cff157e24 */ /* 0x000fe2000f8e00ff */
[----:B------:R-:W2:Y:S01]  /*0bf0*/  LDG.E R23, desc[UR18][R22.64] ;  /* 0x0000001216177981 */ /* 0x000ea2000c1e1900 */
[----:B------:R-:W-:-:S02]  /*0c00*/  @!P3 IMAD.MOV.U32 R2, RZ, RZ, R16 ;  /* 0x000000ffff02b224 */ /* 0x000fc400078e0010 */
[----:B------:R-:W-:Y:S01]  /*0c10*/  @!P3 IMAD.MOV.U32 R5, RZ, RZ, R11 ;  /* 0x000000ffff05b224 */ /* 0x000fe200078e000b */
[----:B------:R0:W2:Y:S01]  /*0c20*/  LDG.E R0, desc[UR18][R20.64] ;  /* 0x0000001214007981 */ /* 0x0000a2000c1e1900 */
[----:B------:R-:W-:Y:S02]  /*0c30*/  IMAD.U32 R6, RZ, RZ, UR7 ;  /* 0x00000007ff067e24 */ /* 0x000fe4000f8e00ff */
[----:B------:R-:W-:-:S05]  /*0c40*/  IMAD.U32 R7, RZ, RZ, UR8 ;  /* 0x00000008ff077e24 */ /* 0x000fca000f8e00ff */
[----:B------:R-:W3:Y:S01]  /*0c50*/  LDG.E R6, desc[UR18][R6.64] ;  /* 0x0000001206067981 */ /* 0x000ee2000c1e1900 */
[----:B0-----:R-:W-:Y:S02]  /*0c60*/  IMAD.MOV.U32 R20, RZ, RZ, R2 ;  /* 0x000000ffff147224 */ /* 0x001fe400078e0002 */
[----:B------:R-:W-:-:S05]  /*0c70*/  IMAD.MOV.U32 R21, RZ, RZ, R5 ;  /* 0x000000ffff157224 */ /* 0x000fca00078e0005 */
[----:B------:R-:W3:Y:S01]  /*0c80*/  LDG.E R5, desc[UR18][R20.64] ;  /* 0x0000001214057981 */ /* 0x000ee2000c1e1900 */
[----:B--2---:R-:W-:-:S04]  /*0c90*/  FFMA R23, R0, R23, RZ ;  /* 0x0000001700177223 */ /* 0x004fc800000000ff */
[----:B---3--:R-:W-:-:S07]  /*0ca0*/  FFMA R8, R6, R5, R23 ;  /* 0x0000000506087223 */ /* 0x008fce0000000017 */
.L_x_256:
[----:B------:R-:W-:Y:S02]  /*0cb0*/  UISETP.GT.U32.AND UP1, UPT, UR22, 0x2, UPT ;  /* 0x000000021600788c */ /* 0x000fe4000bf24070 */
[----:B------:R-:W-:Y:S02]  /*0cc0*/  UIADD3 UR11, UP2, UPT, UR6, UR14, URZ ;  /* 0x0000000e060b7290 */ /* 0x000fe4000ff5e0ff */
[----:B------:R-:W-:Y:S02]  /*0cd0*/  UISETP.GT.U32.AND.EX UP1, UPT, UR23, URZ, UPT, UP1 ;  /* 0x000000ff1700728c */ /* 0x000fe4000bf24110 */
[----:B------:R-:W-:-:S07]  /*0ce0*/  UIADD3.X UR12, UPT, UPT, UR4, UR15, URZ, UP2, !UPT ;  /* 0x0000000f040c7290 */ /* 0x000fce00097fe4ff */
[----:B------:R-:W-:Y:S05]  /*0cf0*/  BRA.U UP1, `(.L_x_257) ;  /* 0x0000000101447547 */ /* 0x000fea000b800000 */
[----:B------:R-:W0:Y:S01]  /*0d00*/  LDC.64 R6, c[0x0][0x418] ;  /* 0x00010600ff067b82 */ /* 0x000e220000000a00 */
[----:B------:R-:W-:Y:S02]  /*0d10*/  IMAD.U32 R21, RZ, RZ, UR17 ;  /* 0x00000011ff157e24 */ /* 0x000fe4000f8e00ff */
[----:B------:R-:W-:Y:S01]  /*0d20*/  IMAD.U32 R20, RZ, RZ, UR16 ;  /* 0x00000010ff147e24 */ /* 0x000fe2000f8e00ff */
[----:B------:R-:W-:Y:S01]  /*0d30*/  @!P0 MOV R20, R14 ;  /* 0x0000000e00148202 */ /* 0x000fe20000000f00 */
[----:B------:R-:W-:Y:S02]  /*0d40*/  IMAD.U32 R0, RZ, RZ, UR16 ;  /* 0x00000010ff007e24 */ /* 0x000fe4000f8e00ff */
[----:B------:R-:W-:Y:S02]  /*0d50*/  IMAD.U32 R5, RZ, RZ, UR17 ;  /* 0x00000011ff057e24 */ /* 0x000fe4000f8e00ff */
[----:B------:R-:W-:Y:S02]  /*0d60*/  @!P0 IMAD.MOV.U32 R21, RZ, RZ, R3 ;  /* 0x000000ffff158224 */ /* 0x000fe400078e0003 */
[----:B------:R-:W-:-:S02]  /*0d70*/  @!P3 IMAD.MOV.U32 R0, RZ, RZ, R16 ;  /* 0x000000ffff00b224 */ /* 0x000fc400078e0010 */
[----:B------:R-:W-:Y:S02]  /*0d80*/  @!P3 IMAD.MOV.U32 R5, RZ, RZ, R11 ;  /* 0x000000ffff05b224 */ /* 0x000fe400078e000b */
[----:B------:R-:W2:Y:S04]  /*0d90*/  LDG.E R21, desc[UR18][R20.64] ;  /* 0x0000001214157981 */ /* 0x000ea8000c1e1900 */
[----:B0-----:R0:W2:Y:S02]  /*0da0*/  LDG.E R2, desc[UR18][R6.64] ;  /* 0x0000001206027981 */ /* 0x0010a4000c1e1900 */
[----:B0-----:R-:W-:Y:S02]  /*0db0*/  IMAD.MOV.U32 R6, RZ, RZ, R0 ;  /* 0x000000ffff067224 */ /* 0x001fe400078e0000 */
[----:B------:R-:W-:-:S05]  /*0dc0*/  IMAD.MOV.U32 R7, RZ, RZ, R5 ;  /* 0x000000ffff077224 */ /* 0x000fca00078e0005 */
[----:B------:R-:W3:Y:S01]  /*0dd0*/  LDG.E R5, desc[UR18][R6.64] ;  /* 0x0000001206057981 */ /* 0x000ee2000c1e1900 */
[----:B--2---:R-:W-:-:S04]  /*0de0*/  FFMA R0, R2, R21, RZ ;  /* 0x0000001502007223 */ /* 0x004fc800000000ff */
[----:B---3--:R-:W-:Y:S01]  /*0df0*/  FFMA R2, R2, R5, R0 ;  /* 0x0000000502027223 */ /* 0x008fe20000000000 */
[----:B------:R-:W-:Y:S06]  /*0e00*/  BRA `(.L_x_258) ;  /* 0x0000000000847947 */ /* 0x000fec0003800000 */
.L_x_257:
[----:B------:R-:W0:Y:S01]  /*0e10*/  LDCU.64 UR8, c[0x0][0x400] ;  /* 0x00008000ff0877ac */ /* 0x000e220008000a00 */
[----:B------:R-:W1:Y:S01]  /*0e20*/  LDCU.64 UR16, c[0x0][0x418] ;  /* 0x00008300ff1077ac */ /* 0x000e620008000a00 */
[----:B------:R-:W2:Y:S01]  /*0e30*/  LDCU.64 UR24, c[0x0][0x3c8] ;  /* 0x00007900ff1877ac */ /* 0x000ea20008000a00 */
[----:B------:R-:W-:Y:S02]  /*0e40*/  UIADD3 UR7, UP4, UPT, UR11, 0x4, URZ ;  /* 0x000000040b077890 */ /* 0x000fe4000ff9e0ff */
[----:B0-----:R-:W-:Y:S02]  /*0e50*/  UISETP.NE.U32.AND UP2, UPT, UR8, URZ, UPT ;  /* 0x000000ff0800728c */ /* 0x001fe4000bf45070 */
[----:B------:R-:W-:Y:S02]  /*0e60*/  UISETP.GT.U32.AND UP3, UPT, UR8, 0x1, UPT ;  /* 0x000000010800788c */ /* 0x000fe4000bf64070 */
[----:B------:R-:W-:Y:S02]  /*0e70*/  UISETP.NE.AND.EX UP2, UPT, UR9, URZ, UPT, UP2 ;  /* 0x000000ff0900728c */ /* 0x000fe4000bf45320 */
[----:B------:R-:W-:-:S02]  /*0e80*/  UISETP.GT.U32.AND.EX UP3, UPT, UR9, URZ, UPT, UP3 ;  /* 0x000000ff0900728c */ /* 0x000fc4000bf64130 */
[----:B-1----:R-:W-:Y:S01]  /*0e90*/  USEL UR9, UR11, UR16, UP2 ;  /* 0x000000100b097287 */ /* 0x002fe20009000000 */
[----:B--2---:R-:W-:Y:S01]  /*0ea0*/  IMAD.U32 R23, RZ, RZ, UR25 ;  /* 0x00000019ff177e24 */ /* 0x004fe2000f8e00ff */
[----:B------:R-:W-:Y:S01]  /*0eb0*/  USEL UR10, UR12, UR17, UP2 ;  /* 0x000000110c0a7287 */ /* 0x000fe20009000000 */
[----:B------:R-:W-:Y:S01]  /*0ec0*/  IMAD.U32 R22, RZ, RZ, UR24 ;  /* 0x00000018ff167e24 */ /* 0x000fe2000f8e00ff */
[----:B------:R-:W-:Y:S01]  /*0ed0*/  UIADD3.X UR8, UPT, UPT, URZ, UR12, URZ, UP4, !UPT ;  /* 0x0000000cff087290 */ /* 0x000fe2000a7fe4ff */
[----:B------:R-:W-:Y:S01]  /*0ee0*/  @!P0 IMAD.MOV.U32 R23, RZ, RZ, R3 ;  /* 0x000000ffff178224 */ /* 0x000fe200078e0003 */
[----:B------:R-:W-:Y:S01]  /*0ef0*/  USEL UR7, UR7, UR16, UP3 ;  /* 0x0000001007077287 */ /* 0x000fe20009800000 */
[----:B------:R-:W-:Y:S01]  /*0f00*/  MOV R20, UR9 ;  /* 0x0000000900147c02 */ /* 0x000fe20008000f00 */
[----:B------:R-:W-:Y:S01]  /*0f10*/  USEL UR8, UR8, UR17, UP3 ;  /* 0x0000001108087287 */ /* 0x000fe20009800000 */
[----:B------:R-:W-:Y:S02]  /*0f20*/  IMAD.U32 R21, RZ, RZ, UR10 ;  /* 0x0000000aff157e24 */ /* 0x000fe4000f8e00ff */
[----:B------:R-:W-:-:S02]  /*0f30*/  IMAD.U32 R2, RZ, RZ, UR24 ;  /* 0x00000018ff027e24 */ /* 0x000fc4000f8e00ff */
[----:B------:R-:W-:Y:S01]  /*0f40*/  IMAD.U32 R5, RZ, RZ, UR25 ;  /* 0x00000019ff057e24 */ /* 0x000fe2000f8e00ff */
[----:B------:R0:W2:Y:S01]  /*0f50*/  LDG.E R0, desc[UR18][R20.64] ;  /* 0x0000001214007981 */ /* 0x0000a2000c1e1900 */
[----:B------:R-:W-:Y:S02]  /*0f60*/  @!P0 IMAD.MOV.U32 R22, RZ, RZ, R14 ;  /* 0x000000ffff168224 */ /* 0x000fe400078e000e */
[----:B------:R-:W-:Y:S02]  /*0f70*/  @!P3 IMAD.MOV.U32 R2, RZ, RZ, R16 ;  /* 0x000000ffff02b224 */ /* 0x000fe400078e0010 */
[----:B------:R-:W-:Y:S01]  /*0f80*/  @!P3 IMAD.MOV.U32 R5, RZ, RZ, R11 ;  /* 0x000000ffff05b224 */ /* 0x000fe200078e000b */
[----:B------:R-:W2:Y:S01]  /*0f90*/  LDG.E R23, desc[UR18][R22.64] ;  /* 0x0000001216177981 */ /* 0x000ea2000c1e1900 */
[----:B------:R-:W-:Y:S02]  /*0fa0*/  IMAD.U32 R6, RZ, RZ, UR7 ;  /* 0x00000007ff067e24 */ /* 0x000fe4000f8e00ff */
[----:B------:R-:W-:-:S02]  /*0fb0*/  IMAD.U32 R7, RZ, RZ, UR8 ;  /* 0x00000008ff077e24 */ /* 0x000fc4000f8e00ff */
[----:B0-----:R-:W-:Y:S02]  /*0fc0*/  IMAD.MOV.U32 R20, RZ, RZ, R2 ;  /* 0x000000ffff147224 */ /* 0x001fe400078e0002 */
[----:B------:R-:W-:Y:S01]  /*0fd0*/  IMAD.MOV.U32 R21, RZ, RZ, R5 ;  /* 0x000000ffff157224 */ /* 0x000fe200078e0005 */
[----:B------:R-:W3:Y:S04]  /*0fe0*/  LDG.E R6, desc[UR18][R6.64] ;  /* 0x0000001206067981 */ /* 0x000ee8000c1e1900 */
[----:B------:R-:W3:Y:S01]  /*0ff0*/  LDG.E R5, desc[UR18][R20.64] ;  /* 0x0000001214057981 */ /* 0x000ee2000c1e1900 */
[----:B--2---:R-:W-:-:S04]  /*1000*/  FFMA R23, R0, R23, RZ ;  /* 0x0000001700177223 */ /* 0x004fc800000000ff */
[----:B---3--:R-:W-:-:S07]  /*1010*/  FFMA R2, R6, R5, R23 ;  /* 0x0000000506027223 */ /* 0x008fce0000000017 */
.L_x_258:
[----:B------:R-:W-:Y:S02]  /*1020*/  UISETP.GT.U32.AND UP2, UPT, UR22, 0x3, UPT ;  /* 0x000000031600788c */ /* 0x000fe4000bf44070 */
[----:B------:R-:W-:Y:S02]  /*1030*/  UIADD3 UR9, UP3, UPT, UR11, UR14, URZ ;  /* 0x0000000e0b097290 */ /* 0x000fe4000ff7e0ff */
[----:B------:R-:W-:Y:S02]  /*1040*/  UISETP.GT.U32.AND.EX UP2, UPT, UR23, URZ, UPT, UP2 ;  /* 0x000000ff1700728c */ /* 0x000fe4000bf44120 */
[----:B------:R-:W-:-:S07]  /*1050*/  UIADD3.X UR10, UPT, UPT, UR12, UR15, URZ, UP3, !UPT ;  /* 0x0000000f0c0a7290 */ /* 0x000fce0009ffe4ff */
[----:B------:R-:W-:Y:S05]  /*1060*/  BRA.U UP2, `(.L_x_259) ;  /* 0x0000000102487547 */ /* 0x000fea000b800000 */
[----:B------:R-:W0:Y:S01]  /*1070*/  LDC.64 R6, c[0x0][0x418] ;  /* 0x00010600ff067b82 */ /* 0x000e220000000a00 */
[----:B------:R-:W1:Y:S02]  /*1080*/  LDCU.64 UR14, c[0x0][0x3c8] ;  /* 0x00007900ff0e77ac */ /* 0x000e640008000a00 */
[----:B-1----:R-:W-:Y:S01]  /*1090*/  IMAD.U32 R20, RZ, RZ, UR14 ;  /* 0x0000000eff147e24 */ /* 0x002fe2000f8e00ff */
[----:B------:R-:W-:Y:S01]  /*10a0*/  @!P0 MOV R20, R14 ;  /* 0x0000000e00148202 */ /* 0x000fe20000000f00 */
[----:B------:R-:W-:Y:S02]  /*10b0*/  IMAD.U32 R21, RZ, RZ, UR15 ;  /* 0x0000000fff157e24 */ /* 0x000fe4000f8e00ff */
[----:B------:R-:W-:Y:S01]  /*10c0*/  IMAD.U32 R0, RZ, RZ, UR14 ;  /* 0x0000000eff007e24 */ /* 0x000fe2000f8e00ff */
[----:B0-----:R0:W2:Y:S01]  /*10d0*/  LDG.E R5, desc[UR18][R6.64] ;  /* 0x0000001206057981 */ /* 0x0010a2000c1e1900 */
[----:B------:R-:W-:Y:S02]  /*10e0*/  IMAD.U32 R23, RZ, RZ, UR15 ;  /* 0x0000000fff177e24 */ /* 0x000fe4000f8e00ff */
[----:B------:R-:W-:-:S02]  /*10f0*/  @!P0 IMAD.MOV.U32 R21, RZ, RZ, R3 ;  /* 0x000000ffff158224 */ /* 0x000fc400078e0003 */
[----:B------:R-:W-:Y:S02]  /*1100*/  @!P3 IMAD.MOV.U32 R0, RZ, RZ, R16 ;  /* 0x000000ffff00b224 */ /* 0x000fe400078e0010 */
[----:B------:R-:W-:Y:S01]  /*1110*/  @!P3 IMAD.MOV.U32 R23, RZ, RZ, R11 ;  /* 0x000000ffff17b224 */ /* 0x000fe200078e000b */
[----:B------:R-:W2:Y:S01]  /*1120*/  LDG.E R20, desc[UR18][R20.64] ;  /* 0x0000001214147981 */ /* 0x000ea2000c1e1900 */
[----:B0-----:R-:W-:Y:S02]  /*1130*/  IMAD.MOV.U32 R6, RZ, RZ, R0 ;  /* 0x000000ffff067224 */ /* 0x001fe400078e0000 */
[----:B------:R-:W-:-:S05]  /*1140*/  IMAD.MOV.U32 R7, RZ, RZ, R23 ;  /* 0x000000ffff077224 */ /* 0x000fca00078e0017 */
[----:B------:R-:W3:Y:S01]  /*1150*/  LDG.E R0, desc[UR18][R6.64] ;  /* 0x0000001206007981 */ /* 0x000ee2000c1e1900 */
[----:B--2---:R-:W-:-:S04]  /*1160*/  FFMA R23, R5, R20, RZ ;  /* 0x0000001405177223 */ /* 0x004fc800000000ff */
[----:B---3--:R-:W-:Y:S01]  /*1170*/  FFMA R5, R5, R0, R23 ;  /* 0x0000000005057223 */ /* 0x008fe20000000017 */
[----:B------:R-:W-:Y:S06]  /*1180*/  BRA `(.L_x_260) ;  /* 0x0000000000847947 */ /* 0x000fec0003800000 */
.L_x_259:
[----:B------:R-:W0:Y:S01]  /*1190*/  LDCU.64 UR16, c[0x0][0x400] ;  /* 0x00008000ff1077ac */ /* 0x000e220008000a00 */
[----:B------:R-:W1:Y:S01]  /*11a0*/  LDCU.64 UR14, c[0x0][0x418] ;  /* 0x00008300ff0e77ac */ /* 0x000e620008000a00 */
[----:B------:R-:W2:Y:S01]  /*11b0*/  LDCU.64 UR24, c[0x0][0x3c8] ;  /* 0x00007900ff1877ac */ /* 0x000ea20008000a00 */
[----:B------:R-:W-:-:S04]  /*11c0*/  UIADD3 UR7, UP5, UPT, UR9, 0x4, URZ ;  /* 0x0000000409077890 */ /* 0x000fc8000ffbe0ff */
[----:B------:R-:W-:Y:S02]  /*11d0*/  UIADD3.X UR8, UPT, UPT, URZ, UR10, URZ, UP5, !UPT ;  /* 0x0000000aff087290 */ /* 0x000fe4000affe4ff */
[----:B0-----:R-:W-:Y:S02]  /*11e0*/  UISETP.NE.U32.AND UP4, UPT, UR16, URZ, UPT ;  /* 0x000000ff1000728c */ /* 0x001fe4000bf85070 */
[----:B------:R-:W-:Y:S02]  /*11f0*/  UISETP.GT.U32.AND UP3, UPT, UR16, 0x1, UPT ;  /* 0x000000011000788c */ /* 0x000fe4000bf64070 */
[----:B------:R-:W-:Y:S02]  /*1200*/  UISETP.NE.AND.EX UP4, UPT, UR17, URZ, UPT, UP4 ;  /* 0x000000ff1100728c */ /* 0x000fe4000bf85340 */
[----:B------:R-:W-:Y:S02]  /*1210*/  UISETP.GT.U32.AND.EX UP3, UPT, UR17, URZ, UPT, UP3 ;  /* 0x000000ff1100728c */ /* 0x000fe4000bf64130 */
[----:B-1----:R-:W-:Y:S01]  /*1220*/  USEL UR13, UR9, UR14, UP4 ;  /* 0x0000000e090d7287 */ /* 0x002fe2000a000000 */
[----:B--2---:R-:W-:Y:S01]  /*1230*/  IMAD.U32 R23, RZ, RZ, UR25 ;  /* 0x00000019ff177e24 */ /* 0x004fe2000f8e00ff */
[----:B------:R-:W-:Y:S01]  /*1240*/  USEL UR16, UR10, UR15, UP4 ;  /* 0x0000000f0a107287 */ /* 0x000fe2000a000000 */
[----:B------:R-:W-:Y:S01]  /*1250*/  IMAD.U32 R22, RZ, RZ, UR24 ;  /* 0x00000018ff167e24 */ /* 0x000fe2000f8e00ff */
[----:B------:R-:W-:Y:S01]  /*1260*/  USEL UR7, UR7, UR14, UP3 ;  /* 0x0000000e07077287 */ /* 0x000fe20009800000 */
[----:B------:R-:W-:Y:S01]  /*1270*/  @!P0 IMAD.MOV.U32 R23, RZ, RZ, R3 ;  /* 0x000000ffff178224 */ /* 0x000fe200078e0003 */
[----:B------:R-:W-:Y:S01]  /*1280*/  USEL UR8, UR8, UR15, UP3 ;  /* 0x0000000f08087287 */ /* 0x000fe20009800000 */
[----:B------:R-:W-:Y:S01]  /*1290*/  MOV R20, UR13 ;  /* 0x0000000d00147c02 */ /* 0x000fe20008000f00 */
[----:B------:R-:W-:-:S02]  /*12a0*/  IMAD.U32 R21, RZ, RZ, UR16 ;  /* 0x00000010ff157e24 */ /* 0x000fc4000f8e00ff */
[----:B------:R-:W-:Y:S02]  /*12b0*/  IMAD.U32 R5, RZ, RZ, UR24 ;  /* 0x00000018ff057e24 */ /* 0x000fe4000f8e00ff */
[----:B------:R-:W-:Y:S01]  /*12c0*/  IMAD.U32 R26, RZ, RZ, UR25 ;  /* 0x00000019ff1a7e24 */ /* 0x000fe2000f8e00ff */
[----:B------:R0:W2:Y:S01]  /*12d0*/  LDG.E R0, desc[UR18][R20.64] ;  /* 0x0000001214007981 */ /* 0x0000a2000c1e1900 */
[----:B------:R-:W-:Y:S02]  /*12e0*/  @!P0 IMAD.MOV.U32 R22, RZ, RZ, R14 ;  /* 0x000000ffff168224 */ /* 0x000fe400078e000e */
[----:B------:R-:W-:Y:S02]  /*12f0*/  @!P3 IMAD.MOV.U32 R5, RZ, RZ, R16 ;  /* 0x000000ffff05b224 */ /* 0x000fe400078e0010 */
[----:B------:R-:W-:Y:S01]  /*1300*/  @!P3 IMAD.MOV.U32 R26, RZ, RZ, R11 ;  /* 0x000000ffff1ab224 */ /* 0x000fe200078e000b */
[----:B------:R-:W2:Y:S01]  /*1310*/  LDG.E R23, desc[UR18][R22.64] ;  /* 0x0000001216177981 */ /* 0x000ea2000c1e1900 */
[----:B------:R-:W-:-:S02]  /*1320*/  IMAD.U32 R6, RZ, RZ, UR7 ;  /* 0x00000007ff067e24 */ /* 0x000fc4000f8e00ff */
[----:B------:R-:W-:Y:S02]  /*1330*/  IMAD.U32 R7, RZ, RZ, UR8 ;  /* 0x00000008ff077e24 */ /* 0x000fe4000f8e00ff */
[----:B0-----:R-:W-:Y:S02]  /*1340*/  IMAD.MOV.U32 R20, RZ, RZ, R5 ;  /* 0x000000ffff147224 */ /* 0x001fe400078e0005 */
[----:B------:R-:W-:Y:S01]  /*1350*/  IMAD.MOV.U32 R21, RZ, RZ, R26 ;  /* 0x000000ffff157224 */ /* 0x000fe200078e001a */
[----:B------:R-:W3:Y:S04]  /*1360*/  LDG.E R6, desc[UR18][R6.64] ;  /* 0x0000001206067981 */ /* 0x000ee8000c1e1900 */
[----:B------:R-:W3:Y:S01]  /*1370*/  LDG.E R5, desc[UR18][R20.64] ;  /* 0x0000001214057981 */ /* 0x000ee2000c1e1900 */
[----:B--2---:R-:W-:-:S04]  /*1380*/  FFMA R23, R0, R23, RZ ;  /* 0x0000001700177223 */ /* 0x004fc800000000ff */
[----:B---3--:R-:W-:-:S07]  /*1390*/  FFMA R5, R6, R5, R23 ;  /* 0x0000000506057223 */ /* 0x008fce0000000017 */
.L_x_260:
[----:B------:R-:W-:Y:S01]  /*13a0*/  UISETP.NE.U32.AND UP3, UPT, UR22, URZ, UPT ;  /* 0x000000ff1600728c */ /* 0x000fe2000bf65070 */
[----:B------:R-:W-:Y:S01]  /*13b0*/  IMAD.SHL.U32 R0, R4, 0x2, RZ ;  /* 0x0000000204007824 */ /* 0x000fe200078e00ff */
[----:B------:R-:W0:Y:S03]  /*13c0*/  LDCU UR7, c[0x0][0x3ac] ;  /* 0x00007580ff0777ac */ /* 0x000e260008000800 */
[----:B------:R-:W-:Y:S01]  /*13d0*/  VIADD R0, R0, 0x1 ;  /* 0x0000000100007836 */ /* 0x000fe20000000000 */
[----:B------:R-:W-:Y:S01]  /*13e0*/  UISETP.NE.AND.EX UP3, UPT, UR23, URZ, UPT, UP3 ;  /* 0x000000ff1700728c */ /* 0x000fe2000bf65330 */
[----:B------:R-:W1:Y:S08]  /*13f0*/  LDCU.64 UR24, c[0x0][0x3c8] ;  /* 0x00007900ff1877ac */ /* 0x000e700008000a00 */
[----:B------:R-:W-:Y:S05]  /*1400*/  BRA.U UP3, `(.L_x_261) ;  /* 0x0000000103647547 */ /* 0x000fea000b800000 */
[----:B------:R-:W-:Y:S01]  /*1410*/  ISETP.GE.U32.AND P0, PT, R0, UR20, PT ;  /* 0x0000001400007c0c */ /* 0x000fe2000bf06070 */
[----:B------:R-:W2:Y:S01]  /*1420*/  LDC.64 R20, c[0x0][0x418] ;  /* 0x00010600ff147b82 */ /* 0x000ea20000000a00 */
[----:B-1----:R-:W-:Y:S01]  /*1430*/  IMAD.U32 R0, RZ, RZ, UR24 ;  /* 0x00000018ff007e24 */ /* 0x002fe2000f8e00ff */
[----:B------:R-:W-:Y:S01]  /*1440*/  MOV R6, UR24 ;  /* 0x0000001800067c02 */ /* 0x000fe20008000f00 */
[----:B------:R-:W-:Y:S01]  /*1450*/  IMAD.U32 R25, RZ, RZ, UR25 ;  /* 0x00000019ff197e24 */ /* 0x000fe2000f8e00ff */
[----:B------:R-:W-:Y:S01]  /*1460*/  ISETP.GE.U32.AND.EX P0, PT, RZ, UR21, PT, P0 ;  /* 0x00000015ff007c0c */ /* 0x000fe2000bf06100 */
[----:B------:R-:W-:-:S03]  /*1470*/  IMAD.U32 R23, RZ, RZ, UR25 ;  /* 0x00000019ff177e24 */ /* 0x000fc6000f8e00ff */
[----:B0-----:R-:W-:Y:S02]  /*1480*/  ISETP.GE.U32.OR.EX P2, PT, RZ, UR7, P0, P2 ;  /* 0x00000007ff007c0c */ /* 0x001fe40008746520 */
[----:B------:R-:W-:Y:S02]  /*1490*/  ISETP.GE.U32.OR.EX P1, PT, RZ, UR7, P0, P1 ;  /* 0x00000007ff007c0c */ /* 0x000fe40008726510 */
[C---:B------:R-:W-:Y:S02]  /*14a0*/  ISETP.LT.OR P0, PT, R4.reuse, RZ, P2 ;  /* 0x000000ff0400720c */ /* 0x040fe40001701670 */
[----:B------:R-:W-:Y:S01]  /*14b0*/  ISETP.LT.OR P1, PT, R4, RZ, P1 ;  /* 0x000000ff0400720c */ /* 0x000fe20000f21670 */
[----:B--2---:R0:W2:Y:S10]  /*14c0*/  LDG.E R7, desc[UR18][R20.64] ;  /* 0x0000001214077981 */ /* 0x0040b4000c1e1900 */
[----:B------:R-:W-:-:S02]  /*14d0*/  @!P0 IADD3 R0, P2, PT, R14, 0x4, RZ ;  /* 0x000000040e008810 */ /* 0x000fc40007f5e0ff */
[----:B------:R-:W-:-:S03]  /*14e0*/  @!P1 IADD3 R6, P3, PT, R16, 0x4, RZ ;  /* 0x0000000410069810 */ /* 0x000fc60007f7e0ff */
[----:B------:R-:W-:Y:S02]  /*14f0*/  @!P0 IMAD.X R25, RZ, RZ, R3, P2 ;  /* 0x000000ffff198224 */ /* 0x000fe400010e0603 */
[----:B------:R-:W-:Y:S02]  /*1500*/  @!P1 IMAD.X R23, RZ, RZ, R11, P3 ;  /* 0x000000ffff179224 */ /* 0x000fe400018e060b */
[----:B0-----:R-:W-:Y:S02]  /*1510*/  IMAD.MOV.U32 R20, RZ, RZ, R0 ;  /* 0x000000ffff147224 */ /* 0x001fe400078e0000 */
[----:B------:R-:W-:-:S05]  /*1520*/  IMAD.MOV.U32 R21, RZ, RZ, R25 ;  /* 0x000000ffff157224 */ /* 0x000fca00078e0019 */
[----:B------:R0:W2:Y:S02]  /*1530*/  LDG.E R0, desc[UR18][R20.64] ;  /* 0x0000001214007981 */ /* 0x0000a4000c1e1900 */
[----:B0-----:R-:W-:Y:S02]  /*1540*/  IMAD.MOV.U32 R20, RZ, RZ, R6 ;  /* 0x000000ffff147224 */ /* 0x001fe400078e0006 */
[----:B------:R-:W-:-:S05]  /*1550*/  IMAD.MOV.U32 R21, RZ, RZ, R23 ;  /* 0x000000ffff157224 */ /* 0x000fca00078e0017 */
[----:B------:R-:W3:Y:S01]  /*1560*/  LDG.E R6, desc[UR18][R20.64] ;  /* 0x0000001214067981 */ /* 0x000ee2000c1e1900 */
[----:B--2---:R-:W-:-:S04]  /*1570*/  FFMA R23, R7, R0, RZ ;  /* 0x0000000007177223 */ /* 0x004fc800000000ff */
[----:B---3--:R-:W-:Y:S01]  /*1580*/  FFMA R7, R7, R6, R23 ;  /* 0x0000000607077223 */ /* 0x008fe20000000017 */
[----:B------:R-:W-:Y:S06]  /*1590*/  BRA `(.L_x_262) ;  /* 0x0000000000a47947 */ /* 0x000fec0003800000 */
.L_x_261:
[----:B------:R-:W2:Y:S01]  /*15a0*/  LDCU.64 UR22, c[0x0][0x400] ;  /* 0x00008000ff1677ac */ /* 0x000ea20008000a00 */
[----:B------:R-:W-:Y:S01]  /*15b0*/  ISETP.GE.U32.AND P0, PT, R0, UR20, PT ;  /* 0x0000001400007c0c */ /* 0x000fe2000bf06070 */
[----:B-1----:R-:W-:Y:S01]  /*15c0*/  IMAD.U32 R7, RZ, RZ, UR24 ;  /* 0x00000018ff077e24 */ /* 0x002fe2000f8e00ff */
[----:B------:R-:W1:Y:S02]  /*15d0*/  LDCU UR16, c[0x0][0x3f0] ;  /* 0x00007e00ff1077ac */ /* 0x000e640008000800 */
[----:B------:R-:W-:Y:S01]  /*15e0*/  ISETP.GE.U32.AND.EX P0, PT, RZ, UR21, PT, P0 ;  /* 0x00000015ff007c0c */ /* 0x000fe2000bf06100 */
[----:B------:R-:W-:Y:S01]  /*15f0*/  IMAD.U32 R6, RZ, RZ, UR24 ;  /* 0x00000018ff067e24 */ /* 0x000fe2000f8e00ff */
[----:B------:R-:W3:Y:S02]  /*1600*/  LDCU.64 UR14, c[0x0][0x418] ;  /* 0x00008300ff0e77ac */ /* 0x000ee40008000a00 */
[----:B0-----:R-:W-:Y:S01]  /*1610*/  ISETP.GE.U32.OR.EX P2, PT, RZ, UR7, P0, P2 ;  /* 0x00000007ff007c0c */ /* 0x001fe20008746520 */
[----:B------:R-:W-:Y:S01]  /*1620*/  IMAD.U32 R26, RZ, RZ, UR25 ;  /* 0x00000019ff1a7e24 */ /* 0x000fe2000f8e00ff */
[----:B------:R-:W-:Y:S01]  /*1630*/  ISETP.GE.U32.OR.EX P1, PT, RZ, UR7, P0, P1 ;  /* 0x00000007ff007c0c */ /* 0x000fe20008726510 */
[----:B------:R-:W-:Y:S01]  /*1640*/  IMAD.U32 R25, RZ, RZ, UR25 ;  /* 0x00000019ff197e24 */ /* 0x000fe2000f8e00ff */
[----:B------:R-:W-:-:S02]  /*1650*/  ISETP.LT.OR P0, PT, R4, RZ, P2 ;  /* 0x000000ff0400720c */ /* 0x000fc40001701670 */
[----:B------:R-:W-:Y:S01]  /*1660*/  ISETP.LT.OR P1, PT, R4, RZ, P1 ;  /* 0x000000ff0400720c */ /* 0x000fe20000f21670 */
[----:B--2---:R-:W-:Y:S02]  /*1670*/  UISETP.NE.U32.AND UP3, UPT, UR22, URZ, UPT ;  /* 0x000000ff1600728c */ /* 0x004fe4000bf65070 */
[----:B------:R-:W-:Y:S02]  /*1680*/  UISETP.GT.U32.AND UP4, UPT, UR22, 0x1, UPT ;  /* 0x000000011600788c */ /* 0x000fe4000bf84070 */
[----:B------:R-:W-:Y:S02]  /*1690*/  UISETP.NE.AND.EX UP3, UPT, UR23, URZ, UPT, UP3 ;  /* 0x000000ff1700728c */ /* 0x000fe4000bf65330 */
[----:B-1----:R-:W-:Y:S02]  /*16a0*/  UIADD3 UR8, UP5, UPT, UR16, 0x4, URZ ;  /* 0x0000000410087890 */ /* 0x002fe4000ffbe0ff */
[----:B---3--:R-:W-:Y:S02]  /*16b0*/  USEL UR7, UR5, UR15, UP3 ;  /* 0x0000000f05077287 */ /* 0x008fe40009800000 */
[----:B------:R-:W-:Y:S01]  /*16c0*/  @!P0 IADD3 R7, P2, PT, R14, 0x4, RZ ;  /* 0x000000040e078810 */ /* 0x000fe20007f5e0ff */
[----:B------:R-:W-:Y:S01]  /*16d0*/  UIADD3.X UR13, UPT, UPT, URZ, UR5, URZ, UP5, !UPT ;  /* 0x00000005ff0d7290 */ /* 0x000fe2000affe4ff */
[----:B------:R-:W-:Y:S01]  /*16e0*/  @!P1 IADD3 R6, P3, PT, R16, 0x4, RZ ;  /* 0x0000000410069810 */ /* 0x000fe20007f7e0ff */
[----:B------:R-:W-:-:S02]  /*16f0*/  UISETP.GT.U32.AND.EX UP4, UPT, UR23, URZ, UPT, UP4 ;  /* 0x000000ff1700728c */ /* 0x000fc4000bf84140 */
[----:B------:R-:W-:Y:S01]  /*1700*/  USEL UR5, UR16, UR14, UP3 ;  /* 0x0000000e10057287 */ /* 0x000fe20009800000 */
[----:B------:R-:W-:Y:S01]  /*1710*/  IMAD.U32 R23, RZ, RZ, UR7 ;  /* 0x00000007ff177e24 */ /* 0x000fe2000f8e00ff */
[----:B------:R-:W-:Y:S01]  /*1720*/  USEL UR8, UR8, UR14, UP4 ;  /* 0x0000000e08087287 */ /* 0x000fe2000a000000 */
[----:B------:R-:W-:Y:S01]  /*1730*/  @!P0 IMAD.X R26, RZ, RZ, R3, P2 ;  /* 0x000000ffff1a8224 */ /* 0x000fe200010e0603 */
[----:B------:R-:W-:Y:S02]  /*1740*/  USEL UR13, UR13, UR15, UP4 ;  /* 0x0000000f0d0d7287 */ /* 0x000fe4000a000000 */
[----:B------:R-:W-:Y:S02]  /*1750*/  MOV R22, UR5 ;  /* 0x0000000500167c02 */ /* 0x000fe40008000f00 */
[----:B------:R-:W-:Y:S02]  /*1760*/  IMAD.U32 R20, RZ, RZ, UR8 ;  /* 0x00000008ff147e24 */ /* 0x000fe4000f8e00ff */
[----:B------:R-:W-:Y:S01]  /*1770*/  IMAD.U32 R21, RZ, RZ, UR13 ;  /* 0x0000000dff157e24 */ /* 0x000fe2000f8e00ff */
[----:B------:R0:W2:Y:S01]  /*1780*/  LDG.E R0, desc[UR18][R22.64] ;  /* 0x0000001216007981 */ /* 0x0000a2000c1e1900 */
[----:B------:R-:W-:-:S02]  /*1790*/  @!P1 IMAD.X R25, RZ, RZ, R11, P3 ;  /* 0x000000ffff199224 */ /* 0x000fc400018e060b */
[----:B0-----:R-:W-:Y:S02]  /*17a0*/  IMAD.MOV.U32 R22, RZ, RZ, R7 ;  /* 0x000000ffff167224 */ /* 0x001fe400078e0007 */
[----:B------:R-:W-:Y:S02]  /*17b0*/  IMAD.MOV.U32 R23, RZ, RZ, R26 ;  /* 0x000000ffff177224 */ /* 0x000fe400078e001a */
[----:B------:R0:W3:Y:S04]  /*17c0*/  LDG.E R26, desc[UR18][R20.64] ;  /* 0x00000012141a7981 */ /* 0x0000e8000c1e1900 */
[----:B------:R-:W2:Y:S01]  /*17d0*/  LDG.E R7, desc[UR18][R22.64] ;  /* 0x0000001216077981 */ /* 0x000ea2000c1e1900 */
[----:B0-----:R-:W-:Y:S02]  /*17e0*/  IMAD.MOV.U32 R20, RZ, RZ, R6 ;  /* 0x000000ffff147224 */ /* 0x001fe400078e0006 */
[----:B------:R-:W-:-:S05]  /*17f0*/  IMAD.MOV.U32 R21, RZ, RZ, R25 ;  /* 0x000000ffff157224 */ /* 0x000fca00078e0019 */
[----:B------:R-:W3:Y:S01]  /*1800*/  LDG.E R6, desc[UR18][R20.64] ;  /* 0x0000001214067981 */ /* 0x000ee2000c1e1900 */
[----:B--2---:R-:W-:-:S04]  /*1810*/  FFMA R7, R0, R7, RZ ;  /* 0x0000000700077223 */ /* 0x004fc800000000ff */
[----:B---3--:R-:W-:-:S07]  /*1820*/  FFMA R7, R26, R6, R7 ;  /* 0x000000061a077223 */ /* 0x008fce0000000007 */
.L_x_262:
[----:B------:R-:W-:Y:S05]  /*1830*/  BRA.U UP0, `(.L_x_263) ;  /* 0x00000001004c7547 */ /* 0x000fea000b800000 */
[----:B------:R-:W0:Y:S01]  /*1840*/  LDC.64 R20, c[0x0][0x418] ;  /* 0x00010600ff147b82 */ /* 0x000e220000000a00 */
[----:B------:R-:W-:Y:S01]  /*1850*/  IMAD.U32 R22, RZ, RZ, UR24 ;  /* 0x00000018ff167e24 */ /* 0x000fe2000f8e00ff */
[----:B------:R-:W-:Y:S01]  /*1860*/  @!P0 IADD3 R22, P2, PT, R14, 0x4, RZ ;  /* 0x000000040e168810 */ /* 0x000fe20007f5e0ff */
[----:B------:R-:W-:Y:S01]  /*1870*/  IMAD.U32 R23, RZ, RZ, UR25 ;  /* 0x00000019ff177e24 */ /* 0x000fe2000f8e00ff */
[----:B------:R-:W-:Y:S01]  /*1880*/  MOV R6, UR24 ;  /* 0x0000001800067c02 */ /* 0x000fe20008000f00 */
[----:B------:R-:W-:Y:S01]  /*1890*/  IMAD.U32 R25, RZ, RZ, UR25 ;  /* 0x00000019ff197e24 */ /* 0x000fe2000f8e00ff */
[----:B------:R-:W-:Y:S01]  /*18a0*/  @!P1 IADD3 R6, P3, PT, R16, 0x4, RZ ;  /* 0x0000000410069810 */ /* 0x000fe20007f7e0ff */
[----:B------:R-:W-:-:S04]  /*18b0*/  @!P0 IMAD.X R23, RZ, RZ, R3, P2 ;  /* 0x000000ffff178224 */ /* 0x000fc800010e0603 */
[----:B------:R-:W-:Y:S01]  /*18c0*/  @!P1 IMAD.X R25, RZ, RZ, R11, P3 ;  /* 0x000000ffff199224 */ /* 0x000fe200018e060b */
[----:B0-----:R0:W2:Y:S02]  /*18d0*/  LDG.E R0, desc[UR18][R20.64] ;  /* 0x0000001214007981 */ /* 0x0010a4000c1e1900 */
        /* <DEDUP_REMOVED lines=9> */
.L_x_263:
[----:B------:R-:W0:Y:S01]  /*1970*/  LDCU.64 UR16, c[0x0][0x400] ;  /* 0x00008000ff1077ac */ /* 0x000e220008000a00 */
[----:B------:R-:W-:Y:S01]  /*1980*/  IMAD.U32 R26, RZ, RZ, UR24 ;  /* 0x00000018ff1a7e24 */ /* 0x000fe2000f8e00ff */
[----:B------:R-:W-:Y:S01]  /*1990*/  @!P0 IADD3 R26, P2, PT, R14, 0x4, RZ ;  /* 0x000000040e1a8810 */ /* 0x000fe20007f5e0ff */
[----:B------:R-:W-:Y:S01]  /*19a0*/  IMAD.U32 R27, RZ, RZ, UR25 ;  /* 0x00000019ff1b7e24 */ /* 0x000fe2000f8e00ff */
[----:B------:R-:W1:Y:S01]  /*19b0*/  LDCU.64 UR14, c[0x0][0x418] ;  /* 0x00008300ff0e77ac */ /* 0x000e620008000a00 */
[----:B------:R-:W-:Y:S01]  /*19c0*/  IMAD.U32 R6, RZ, RZ, UR24 ;  /* 0x00000018ff067e24 */ /* 0x000fe2000f8e00ff */
[----:B------:R-:W-:Y:S01]  /*19d0*/  MOV R25, UR25 ;  /* 0x0000001900197c02 */ /* 0x000fe20008000f00 */
[----:B------:R-:W-:Y:S01]  /*19e0*/  @!P0 IMAD.X R27, RZ, RZ, R3, P2 ;  /* 0x000000ffff1b8224 */ /* 0x000fe200010e0603 */
[----:B------:R-:W-:Y:S01]  /*19f0*/  UIADD3 UR5, UP4, UPT, UR6, 0x4, URZ ;  /* 0x0000000406057890 */ /* 0x000fe2000ff9e0ff */
[----:B------:R-:W-:-:S03]  /*1a00*/  @!P1 IADD3 R6, P2, PT, R16, 0x4, RZ ;  /* 0x0000000410069810 */ /* 0x000fc60007f5e0ff */
[----:B------:R-:W-:Y:S01]  /*1a10*/  UIADD3.X UR7, UPT, UPT, URZ, UR4, URZ, UP4, !UPT ;  /* 0x00000004ff077290 */ /* 0x000fe2000a7fe4ff */
[----:B------:R-:W2:Y:S01]  /*1a20*/  LDG.E R27, desc[UR18][R26.64] ;  /* 0x000000121a1b7981 */ /* 0x000ea2000c1e1900 */
[----:B0-----:R-:W-:Y:S02]  /*1a30*/  UISETP.NE.U32.AND UP0, UPT, UR16, URZ, UPT ;  /* 0x000000ff1000728c */ /* 0x001fe4000bf05070 */
[----:B------:R-:W-:Y:S02]  /*1a40*/  UISETP.GT.U32.AND UP3, UPT, UR16, 0x1, UPT ;  /* 0x000000011000788c */ /* 0x000fe4000bf64070 */
[----:B------:R-:W-:Y:S02]  /*1a50*/  UISETP.NE.AND.EX UP0, UPT, UR17, URZ, UPT, UP0 ;  /* 0x000000ff1100728c */ /* 0x000fe4000bf05300 */
[----:B------:R-:W-:Y:S02]  /*1a60*/  UISETP.GT.U32.AND.EX UP3, UPT, UR17, URZ, UPT, UP3 ;  /* 0x000000ff1100728c */ /* 0x000fe4000bf64130 */
[----:B-1----:R-:W-:-:S02]  /*1a70*/  USEL UR6, UR6, UR14, UP0 ;  /* 0x0000000e06067287 */ /* 0x002fc40008000000 */
[----:B------:R-:W-:Y:S02]  /*1a80*/  USEL UR4, UR4, UR15, UP0 ;  /* 0x0000000f04047287 */ /* 0x000fe40008000000 */
[----:B------:R-:W-:Y:S02]  /*1a90*/  USEL UR5, UR5, UR14, UP3 ;  /* 0x0000000e05057287 */ /* 0x000fe40009800000 */
[----:B------:R-:W-:Y:S01]  /*1aa0*/  USEL UR7, UR7, UR15, UP3 ;  /* 0x0000000f07077287 */ /* 0x000fe20009800000 */
[----:B------:R-:W-:Y:S02]  /*1ab0*/  IMAD.U32 R22, RZ, RZ, UR6 ;  /* 0x00000006ff167e24 */ /* 0x000fe4000f8e00ff */
[----:B------:R-:W-:Y:S02]  /*1ac0*/  IMAD.U32 R23, RZ, RZ, UR4 ;  /* 0x00000004ff177e24 */ /* 0x000fe4000f8e00ff */
[----:B------:R-:W-:Y:S02]  /*1ad0*/  @!P1 IMAD.X R25, RZ, RZ, R11, P2 ;  /* 0x000000ffff199224 */ /* 0x000fe400010e060b */
[----:B------:R-:W-:Y:S01]  /*1ae0*/  IMAD.U32 R20, RZ, RZ, UR5 ;  /* 0x00000005ff147e24 */ /* 0x000fe2000f8e00ff */
[----:B------:R0:W2:Y:S01]  /*1af0*/  LDG.E R0, desc[UR18][R22.64] ;  /* 0x0000001216007981 */ /* 0x0000a2000c1e1900 */
[----:B------:R-:W-:-:S05]  /*1b00*/  IMAD.U32 R21, RZ, RZ, UR7 ;  /* 0x00000007ff157e24 */ /* 0x000fca000f8e00ff */
[----:B------:R-:W3:Y:S01]  /*1b10*/  LDG.E R20, desc[UR18][R20.64] ;  /* 0x0000001214147981 */ /* 0x000ee2000c1e1900 */
[----:B0-----:R-:W-:Y:S02]  /*1b20*/  IMAD.MOV.U32 R22, RZ, RZ, R6 ;  /* 0x000000ffff167224 */ /* 0x001fe400078e0006 */
[----:B------:R-:W-:-:S05]  /*1b30*/  IMAD.MOV.U32 R23, RZ, RZ, R25 ;  /* 0x000000ffff177224 */ /* 0x000fca00078e0019 */
[----:B------:R-:W3:Y:S01]  /*1b40*/  LDG.E R6, desc[UR18][R22.64] ;  /* 0x0000001216067981 */ /* 0x000ee2000c1e1900 */
[----:B--2---:R-:W-:-:S04]  /*1b50*/  FFMA R25, R0, R27, RZ ;  /* 0x0000001b00197223 */ /* 0x004fc800000000ff */
[----:B---3--:R-:W-:-:S07]  /*1b60*/  FFMA R0, R20, R6, R25 ;  /* 0x0000000614007223 */ /* 0x008fce0000000019 */
.L_x_264:
[----:B------:R-:W-:Y:S05]  /*1b70*/  BRA.U UP1, `(.L_x_265) ;  /* 0x00000001014c7547 */ /* 0x000fea000b800000 */
[----:B------:R-:W0:Y:S01]  /*1b80*/  LDC.64 R20, c[0x0][0x418] ;  /* 0x00010600ff147b82 */ /* 0x000e220000000a00 */
[----:B------:R-:W-:Y:S01]  /*1b90*/  IMAD.U32 R23, RZ, RZ, UR24 ;  /* 0x00000018ff177e24 */ /* 0x000fe2000f8e00ff */
[----:B------:R-:W-:Y:S01]  /*1ba0*/  @!P0 IADD3 R23, P2, PT, R14, 0x4, RZ ;  /* 0x000000040e178810 */ /* 0x000fe20007f5e0ff */
[----:B------:R-:W-:Y:S02]  /*1bb0*/  IMAD.U32 R26, RZ, RZ, UR25 ;  /* 0x00000019ff1a7e24 */ /* 0x000fe4000f8e00ff */
[----:B------:R-:W-:Y:S01]  /*1bc0*/  IMAD.U32 R22, RZ, RZ, UR24 ;  /* 0x00000018ff167e24 */ /* 0x000fe2000f8e00ff */
[----:B------:R-:W-:Y:S01]  /*1bd0*/  @!P0 IADD3.X R26, PT, PT, RZ, R3, RZ, P2, !PT ;  /* 0x00000003ff1a8210 */ /* 0x000fe200017fe4ff */
[----:B------:R-:W-:Y:S01]  /*1be0*/  IMAD.U32 R25, RZ, RZ, UR25 ;  /* 0x00000019ff197e24 */ /* 0x000fe2000f8e00ff */
[----:B------:R-:W-:-:S05]  /*1bf0*/  @!P1 IADD3 R22, P3, PT, R16, 0x4, RZ ;  /* 0x0000000410169810 */ /* 0x000fca0007f7e0ff */
        /* <DEDUP_REMOVED lines=11> */
.L_x_265:
[----:B------:R-:W0:Y:S01]  /*1cb0*/  LDCU.64 UR14, c[0x0][0x400] ;  /* 0x00008000ff0e77ac */ /* 0x000e220008000a00 */
[----:B------:R-:W-:Y:S01]  /*1cc0*/  IMAD.U32 R26, RZ, RZ, UR24 ;  /* 0x00000018ff1a7e24 */ /* 0x000fe2000f8e00ff */
[----:B------:R-:W-:Y:S01]  /*1cd0*/  @!P0 IADD3 R26, P2, PT, R14, 0x4, RZ ;  /* 0x000000040e1a8810 */ /* 0x000fe20007f5e0ff */
[----:B------:R-:W-:Y:S01]  /*1ce0*/  IMAD.U32 R27, RZ, RZ, UR25 ;  /* 0x00000019ff1b7e24 */ /* 0x000fe2000f8e00ff */
[----:B------:R-:W1:Y:S01]  /*1cf0*/  LDCU.64 UR4, c[0x0][0x418] ;  /* 0x00008300ff0477ac */ /* 0x000e620008000a00 */
[----:B------:R-:W-:Y:S02]  /*1d00*/  IMAD.U32 R25, RZ, RZ, UR24 ;  /* 0x00000018ff197e24 */ /* 0x000fe4000f8e00ff */
[----:B------:R-:W-:Y:S01]  /*1d10*/  @!P0 IMAD.X R27, RZ, RZ, R3, P2 ;  /* 0x000000ffff1b8224 */ /* 0x000fe200010e0603 */
[----:B------:R-:W-:Y:S01]  /*1d20*/  UIADD3 UR6, UP3, UPT, UR11, 0x4, URZ ;  /* 0x000000040b067890 */ /* 0x000fe2000ff7e0ff */
[----:B------:R-:W-:Y:S01]  /*1d30*/  @!P1 IADD3 R25, P2, PT, R16, 0x4, RZ ;  /* 0x0000000410199810 */ /* 0x000fe20007f5e0ff */
[----:B------:R-:W-:-:S02]  /*1d40*/  IMAD.U32 R28, RZ, RZ, UR25 ;  /* 0x00000019ff1c7e24 */ /* 0x000fc4000f8e00ff */
        /* <DEDUP_REMOVED lines=10> */
[----:B------:R-:W-:Y:S01]  /*1df0*/  IMAD.U32 R22, RZ, RZ, UR11 ;  /* 0x0000000bff167e24 */ /* 0x000fe2000f8e00ff */
[----:B------:R-:W-:Y:S01]  /*1e00*/  MOV R23, UR12 ;  /* 0x0000000c00177c02 */ /* 0x000fe20008000f00 */
[----:B------:R-:W-:Y:S02]  /*1e10*/  @!P1 IMAD.X R28, RZ, RZ, R11, P2 ;  /* 0x000000ffff1c9224 */ /* 0x000fe400010e060b */
[----:B------:R-:W-:Y:S02]  /*1e20*/  IMAD.U32 R21, RZ, RZ, UR7 ;  /* 0x00000007ff157e24 */ /* 0x000fe4000f8e00ff */
        /* <DEDUP_REMOVED lines=8> */
.L_x_266:
[----:B------:R-:W-:Y:S05]  /*1eb0*/  BRA.U UP2, `(.L_x_267) ;  /* 0x0000000102387547 */ /* 0x000fea000b800000 */
[----:B------:R-:W0:Y:S01]  /*1ec0*/  LDC.64 R20, c[0x0][0x418] ;  /* 0x00010600ff147b82 */ /* 0x000e220000000a00 */
[----:B------:R-:W-:Y:S01]  /*1ed0*/  IMAD.U32 R17, RZ, RZ, UR24 ;  /* 0x00000018ff117e24 */ /* 0x000fe2000f8e00ff */
[----:B------:R-:W-:Y:S01]  /*1ee0*/  @!P0 IADD3 R17, P2, PT, R14, 0x4, RZ ;  /* 0x000000040e118810 */ /* 0x000fe20007f5e0ff */
[----:B------:R-:W-:Y:S01]  /*1ef0*/  IMAD.U32 R15, RZ, RZ, UR25 ;  /* 0x00000019ff0f7e24 */ /* 0x000fe2000f8e00ff */
[----:B------:R-:W-:-:S03]  /*1f00*/  @!P1 IADD3 R18, P3, PT, R16, 0x4, RZ ;  /* 0x0000000410129810 */ /* 0x000fc60007f7e0ff */
[----:B------:R-:W-:Y:S02]  /*1f10*/  IMAD.MOV.U32 R14, RZ, RZ, R17 ;  /* 0x000000ffff0e7224 */ /* 0x000fe400078e0011 */
[----:B------:R-:W-:Y:S02]  /*1f20*/  @!P0 IMAD.X R15, RZ, RZ, R3, P2 ;  /* 0x000000ffff0f8224 */ /* 0x000fe400010e0603 */
[----:B------:R-:W-:-:S03]  /*1f30*/  @!P1 IMAD.X R19, RZ, RZ, R11, P3 ;  /* 0x000000ffff139224 */ /* 0x000fc600018e060b */
[----:B------:R-:W2:Y:S04]  /*1f40*/  LDG.E R14, desc[UR18][R14.64] ;  /* 0x000000120e0e7981 */ /* 0x000ea8000c1e1900 */
[----:B------:R-:W3:Y:S04]  /*1f50*/  LDG.E R18, desc[UR18][R18.64] ;  /* 0x0000001212127981 */ /* 0x000ee8000c1e1900 */
[----:B0-----:R-:W2:Y:S02]  /*1f60*/  LDG.E R3, desc[UR18][R20.64] ;  /* 0x0000001214037981 */ /* 0x001ea4000c1e1900 */
[----:B--2---:R-:W-:-:S04]  /*1f70*/  FFMA R11, R3, R14, RZ ;  /* 0x0000000e030b7223 */ /* 0x004fc800000000ff */
[----:B---3--:R-:W-:Y:S01]  /*1f80*/  FFMA R3, R3, R18, R11 ;  /* 0x0000001203037223 */ /* 0x008fe2000000000b */
[----:B------:R-:W-:Y:S06]  /*1f90*/  BRA `(.L_x_268) ;  /* 0x0000000000707947 */ /* 0x000fec0003800000 */
.L_x_267:
[----:B------:R-:W0:Y:S01]  /*1fa0*/  LDCU.64 UR12, c[0x0][0x400] ;  /* 0x00008000ff0c77ac */ /* 0x000e220008000a00 */
[----:B------:R-:W-:Y:S01]  /*1fb0*/  IMAD.U32 R20, RZ, RZ, UR24 ;  /* 0x00000018ff147e24 */ /* 0x000fe2000f8e00ff */
[----:B------:R-:W-:Y:S01]  /*1fc0*/  @!P0 IADD3 R20, P2, PT, R14, 0x4, RZ ;  /* 0x000000040e148810 */ /* 0x000fe20007f5e0ff */
[----:B------:R-:W1:Y:S01]  /*1fd0*/  LDCU.64 UR4, c[0x0][0x418] ;  /* 0x00008300ff0477ac */ /* 0x000e620008000a00 */
[----:B------:R-:W-:Y:S02]  /*1fe0*/  MOV R21, UR25 ;  /* 0x0000001900157c02 */ /* 0x000fe40008000f00 */
[----:B------:R-:W-:Y:S01]  /*1ff0*/  @!P1 IADD3 R18, P3, PT, R16, 0x4, RZ ;  /* 0x0000000410129810 */ /* 0x000fe20007f7e0ff */
[----:B------:R-:W-:Y:S01]  /*2000*/  UIADD3 UR6, UP2, UPT, UR9, 0x4, URZ ;  /* 0x0000000409067890 */ /* 0x000fe2000ff5e0ff */
[----:B------:R-:W-:-:S03]  /*2010*/  @!P0 IMAD.X R21, RZ, RZ, R3, P2 ;  /* 0x000000ffff158224 */ /* 0x000fc600010e0603 */
[----:B------:R-:W-:Y:S01]  /*2020*/  UIADD3.X UR7, UPT, UPT, URZ, UR10, URZ, UP2, !UPT ;  /* 0x0000000aff077290 */ /* 0x000fe200097fe4ff */
[----:B------:R-:W-:Y:S01]  /*2030*/  @!P1 IMAD.X R19, RZ, RZ, R11, P3 ;  /* 0x000000ffff139224 */ /* 0x000fe200018e060b */
[----:B------:R-:W2:Y:S01]  /*2040*/  LDG.E R20, desc[UR18][R20.64] ;  /* 0x0000001214147981 */ /* 0x000ea2000c1e1900 */
[----:B0-----:R-:W-:-:S03]  /*2050*/  UISETP.NE.U32.AND UP0, UPT, UR12, URZ, UPT ;  /* 0x000000ff0c00728c */ /* 0x001fc6000bf05070 */
[----:B------:R-:W3:Y:S01]  /*2060*/  LDG.E R18, desc[UR18][R18.64] ;  /* 0x0000001212127981 */ /* 0x000ee2000c1e1900 */
[----:B------:R-:W-:Y:S02]  /*2070*/  UISETP.GT.U32.AND UP1, UPT, UR12, 0x1, UPT ;  /* 0x000000010c00788c */ /* 0x000fe4000bf24070 */
[----:B------:R-:W-:Y:S02]  /*2080*/  UISETP.NE.AND.EX UP0, UPT, UR13, URZ, UPT, UP0 ;  /* 0x000000ff0d00728c */ /* 0x000fe4000bf05300 */
[----:B------:R-:W-:Y:S02]  /*2090*/  UISETP.GT.U32.AND.EX UP1, UPT, UR13, URZ, UPT, UP1 ;  /* 0x000000ff0d00728c */ /* 0x000fe4000bf24110 */
[----:B-1----:R-:W-:Y:S02]  /*20a0*/  USEL UR9, UR9, UR4, UP0 ;  /* 0x0000000409097287 */ /* 0x002fe40008000000 */
[----:B------:R-:W-:Y:S02]  /*20b0*/  USEL UR10, UR10, UR5, UP0 ;  /* 0x000000050a0a7287 */ /* 0x000fe40008000000 */
[----:B------:R-:W-:-:S02]  /*20c0*/  USEL UR6, UR6, UR4, UP1 ;  /* 0x0000000406067287 */ /* 0x000fc40008800000 */
[----:B------:R-:W-:Y:S01]  /*20d0*/  USEL UR7, UR7, UR5, UP1 ;  /* 0x0000000507077287 */ /* 0x000fe20008800000 */
[----:B------:R-:W-:Y:S02]  /*20e0*/  IMAD.U32 R14, RZ, RZ, UR9 ;  /* 0x00000009ff0e7e24 */ /* 0x000fe4000f8e00ff */
[----:B------:R-:W-:Y:S02]  /*20f0*/  IMAD.U32 R15, RZ, RZ, UR10 ;  /* 0x0000000aff0f7e24 */ /* 0x000fe4000f8e00ff */
[----:B------:R-:W-:Y:S02]  /*2100*/  IMAD.U32 R16, RZ, RZ, UR6 ;  /* 0x00000006ff107e24 */ /* 0x000fe4000f8e00ff */
[----:B------:R-:W-:Y:S01]  /*2110*/  IMAD.U32 R17, RZ, RZ, UR7 ;  /* 0x00000007ff117e24 */ /* 0x000fe2000f8e00ff */
[----:B------:R-:W2:Y:S04]  /*2120*/  LDG.E R3, desc[UR18][R14.64] ;  /* 0x000000120e037981 */ /* 0x000ea8000c1e1900 */
[----:B------:R-:W3:Y:S01]  /*2130*/  LDG.E R16, desc[UR18][R16.64] ;  /* 0x0000001210107981 */ /* 0x000ee2000c1e1900 */
[----:B--2---:R-:W-:-:S04]  /*2140*/  FFMA R3, R3, R20, RZ ;  /* 0x0000001403037223 */ /* 0x004fc800000000ff */
[----:B---3--:R-:W-:-:S07]  /*2150*/  FFMA R3, R16, R18, R3 ;  /* 0x0000001210037223 */ /* 0x008fce0000000003 */
.L_x_268:
[----:B------:R-:W0:Y:S01]  /*2160*/  LDCU UR4, c[0x0][0x3bc] ;  /* 0x00007780ff0477ac */ /* 0x000e220008000800 */
[----:B------:R-:W-:Y:S01]  /*2170*/  IMAD.SHL.U32 R4, R4, 0x4, RZ ;  /* 0x0000000404047824 */ /* 0x000fe200078e00ff */
[----:B0-----:R-:W-:-:S09]  /*2180*/  UISETP.NE.U32.AND UP0, UPT, UR4, URZ, UPT ;  /* 0x000000ff0400728c */ /* 0x001fd2000bf05070 */
[----:B------:R-:W-:Y:S05]  /*2190*/  BRA.U UP0, `(.L_x_269) ;  /* 0x0000000100547547 */ /* 0x000fea000b800000 */
[----:B------:R-:W0:Y:S02]  /*21a0*/  LDCU UR4, c[0x0][0x3b8] ;  /* 0x00007700ff0477ac */ /* 0x000e240008000800 */
        /* <DEDUP_REMOVED lines=14> */
[----:B------:R-:W-:Y:S01]  /*2290*/  @P0 IADD3 R9, PT, PT, R9, -UR4, RZ ;  /* 0x8000000409090c10 */ /* 0x000fe2000fffe0ff */
[----:B------:R-:W-:-:S03]  /*22a0*/  @P0 VIADD R14, R14, 0x1 ;  /* 0x000000010e0e0836 */ /* 0x000fc60000000000 */
[----:B------:R-:W-:-:S13]  /*22b0*/  ISETP.GE.U32.AND P1, PT, R9, UR4, PT ;  /* 0x0000000409007c0c */ /* 0x000fda000bf26070 */
[----:B------:R-:W-:Y:S01]  /*22c0*/  @P1 VIADD R14, R14, 0x1 ;  /* 0x000000010e0e1836 */ /* 0x000fe20000000000 */
[----:B------:R-:W-:Y:S01]  /*22d0*/  @!P2 LOP3.LUT R14, RZ, UR4, RZ, 0x33, !PT ;  /* 0x00000004ff0eac12 */ /* 0x000fe2000f8e33ff */
[----:B------:R-:W-:Y:S06]  /*22e0*/  BRA `(.L_x_270) ;  /* 0x0000000000087947 */ /* 0x000fec0003800000 */
.L_x_269:
[----:B------:R-:W-:-:S07]  /*22f0*/  MOV R18, 0x2310 ;  /* 0x0000231000127802 */ /* 0x000fce0000000f00 */
[----:B------:R-:W-:Y:S05]  /*2300*/  CALL.REL.NOINC `($__internal_20_$__cuda_sm20_div_u64) ;  /* 0x0000002000887944 */ /* 0x000fea0003c00000 */
.L_x_270:
[----:B------:R-:W0:Y:S01]  /*2310*/  LDC.64 R16, c[0x0][0x3f8] ;  /* 0x0000fe00ff107b82 */ /* 0x000e220000000a00 */
[----:B------:R-:W-:Y:S01]  /*2320*/  IMAD.MOV.U32 R20, RZ, RZ, 0x4 ;  /* 0x00000004ff147424 */ /* 0x000fe200078e00ff */
[----:B------:R-:W1:Y:S01]  /*2330*/  LDCU.64 UR4, c[0x0][0x458] ;  /* 0x00008b00ff0477ac */ /* 0x000e620008000a00 */
[----:B------:R-:W-:Y:S01]  /*2340*/  IMAD.MOV.U32 R21, RZ, RZ, 0x0 ;  /* 0x00000000ff157424 */ /* 0x000fe200078e00ff */
[----:B------:R-:W2:Y:S04]  /*2350*/  LDCU.64 UR6, c[0x0][0x448] ;  /* 0x00008900ff0677ac */ /* 0x000ea80008000a00 */
[----:B------:R-:W3:Y:S01]  /*2360*/  LDC.64 R18, c[0x0][0x3f0] ;  /* 0x0000fc00ff127b82 */ /* 0x000ee20000000a00 */
[----:B------:R-:W4:Y:S01]  /*2370*/  LDCU.64 UR8, c[0x0][0x450] ;  /* 0x00008a00ff0877ac */ /* 0x000f220008000a00 */
[----:B0-----:R-:W-:-:S04]  /*2380*/  ISETP.GT.U32.AND P0, PT, R16, RZ, PT ;  /* 0x000000ff1000720c */ /* 0x001fc80003f04070 */
[----:B------:R-:W-:Y:S01]  /*2390*/  ISETP.GT.U32.AND.EX P0, PT, R17, RZ, PT, P0 ;  /* 0x000000ff1100720c */ /* 0x000fe20003f04100 */
[----:B---3--:R-:W-:-:S12]  /*23a0*/  IMAD.WIDE.U32 R20, R18, 0x1, R20 ;  /* 0x0000000112147825 */ /* 0x008fd800078e0014 */
[----:B------:R-:W0:Y:S08]  /*23b0*/  @P0 LDC.64 R26, c[0x0][0x400] ;  /* 0x00010000ff1a0b82 */ /* 0x000e300000000a00 */
[----:B------:R-:W3:Y:S08]  /*23c0*/  @!P0 LDC.64 R30, c[0x0][0x418] ;  /* 0x00010600ff1e8b82 */ /* 0x000ef00000000a00 */
[----:B------:R-:W5:Y:S01]  /*23d0*/  @P0 LDC.64 R22, c[0x0][0x418] ;  /* 0x00010600ff160b82 */ /* 0x000f620000000a00 */
[----:B------:R-:W-:Y:S01]  /*23e0*/  IMAD.IADD R28, R21, 0x1, R19 ;  /* 0x00000001151c7824 */ /* 0x000fe200078e0213 */
[----:B0-----:R-:W-:-:S02]  /*23f0*/  @P0 ISETP.NE.U32.AND P2, PT, R26, RZ, PT ;  /* 0x000000ff1a00020c */ /* 0x001fc40003f45070 */
[----:B------:R-:W-:Y:S02]  /*2400*/  @P0 ISETP.GT.U32.AND P1, PT, R26, 0x1, PT ;  /* 0x000000011a00080c */ /* 0x000fe40003f24070 */
[C---:B------:R-:W-:Y:S02]  /*2410*/  @P0 ISETP.NE.AND.EX P2, PT, R27.reuse, RZ, PT, P2 ;  /* 0x000000ff1b00020c */ /* 0x040fe40003f45320 */
[----:B------:R-:W-:Y:S01]  /*2420*/  @P0 ISETP.GT.U32.AND.EX P1, PT, R27, RZ, PT, P1 ;  /* 0x000000ff1b00020c */ /* 0x000fe20003f24110 */
[----:B---3--:R0:W3:Y:S01]  /*2430*/  @!P0 LDG.E R9, desc[UR18][R30.64] ;  /* 0x000000121e098981 */ /* 0x0080e2000c1e1900 */
[-C--:B-----5:R-:W-:Y:S02]  /*2440*/  @P0 SEL R26, R18, R22.reuse, P2 ;  /* 0x00000016121a0207 */ /* 0x0a0fe40001000000 */
[----:B------:R-:W-:Y:S02]  /*2450*/  @P0 SEL R27, R19, R23, P2 ;  /* 0x00000017131b0207 */ /* 0x000fe40001000000 */
[----:B------:R-:W-:-:S02]  /*2460*/  @P0 SEL R22, R20, R22, P1 ;  /* 0x0000001614160207 */ /* 0x000fc40000800000 */
[----:B------:R-:W-:Y:S01]  /*2470*/  @P0 SEL R23, R28, R23, P1 ;  /* 0x000000171c170207 */ /* 0x000fe20000800000 */
[----:B------:R5:W3:Y:S01]  /*2480*/  @P0 LDG.E R11, desc[UR18][R26.64] ;  /* 0x000000121a0b0981 */ /* 0x000ae2000c1e1900 */
[----:B-1----:R-:W-:Y:S01]  /*2490*/  IMAD R15, R15, UR4, RZ ;  /* 0x000000040f0f7c24 */ /* 0x002fe2000f8e02ff */
[----:B------:R-:W5:Y:S02]  /*24a0*/  LDC.64 R28, c[0x0][0x440] ;  /* 0x00011000ff1c7b82 */ /* 0x000f640000000a00 */
[----:B------:R-:W3:Y:S01]  /*24b0*/  @P0 LDG.E R22, desc[UR18][R22.64] ;  /* 0x0000001216160981 */ /* 0x000ee2000c1e1900 */
[----:B------:R-:W-:Y:S01]  /*24c0*/  IMAD.MOV.U32 R20, RZ, RZ, R12 ;  /* 0x000000ffff147224 */ /* 0x000fe200078e000c */
[C---:B----4-:R-:W-:Y:S01]  /*24d0*/  ISETP.GE.U32.AND P2, PT, R4.reuse, UR8, PT ;  /* 0x0000000804007c0c */ /* 0x050fe2000bf46070 */
[----:B------:R-:W-:Y:S01]  /*24e0*/  IMAD.MOV.U32 R21, RZ, RZ, R13 ;  /* 0x000000ffff157224 */ /* 0x000fe200078e000d */
[----:B------:R-:W-:Y:S01]  /*24f0*/  ISETP.GT.AND P5, PT, R4, -0x1, PT ;  /* 0xffffffff0400780c */ /* 0x000fe20003fa4270 */
[C---:B------:R-:W-:Y:S01]  /*2500*/  IMAD R15, R14.reuse, UR5, R15 ;  /* 0x000000050e0f7c24 */ /* 0x040fe2000f8e020f */
[----:B------:R-:W1:Y:S01]  /*2510*/  LDC.64 R12, c[0x0][0x468] ;  /* 0x00011a00ff0c7b82 */ /* 0x000e620000000a00 */
[----:B------:R-:W-:Y:S01]  /*2520*/  IMAD.WIDE.U32 R20, R14, UR4, R20 ;  /* 0x000000040e147c25 */ /* 0x000fe2000f8e0014 */
[----:B------:R-:W4:Y:S01]  /*2530*/  LDCU.64 UR4, c[0x0][0x420] ;  /* 0x00008400ff0477ac */ /* 0x000f220008000a00 */
[----:B------:R-:W-:-:S02]  /*2540*/  ISETP.GE.U32.AND.EX P2, PT, RZ, UR9, PT, P2 ;  /* 0x00000009ff007c0c */ /* 0x000fc4000bf46120 */
[----:B------:R-:W-:Y:S02]  /*2550*/  IMAD.IADD R14, R21, 0x1, R15 ;  /* 0x00000001150e7824 */ /* 0x000fe400078e020f */
[----:B------:R-:W-:Y:S01]  /*2560*/  IMAD.SHL.U32 R24, R24, 0x4, RZ ;  /* 0x0000000418187824 */ /* 0x000fe200078e00ff */
[----:B0-----:R-:W0:Y:S01]  /*2570*/  @!P0 LDC.64 R30, c[0x0][0x418] ;  /* 0x00010600ff1e8b82 */ /* 0x001e220000000a00 */
[----:B--2---:R-:W-:Y:S02]  /*2580*/  IMAD R21, R14, UR6, RZ ;  /* 0x000000060e157c24 */ /* 0x004fe4000f8e02ff */
[----:B------:R-:W-:Y:S01]  /*2590*/  IMAD.MOV.U32 R25, RZ, RZ, RZ ;  /* 0x000000ffff197224 */ /* 0x000fe200078e00ff */
[----:B------:R-:W-:Y:S01]  /*25a0*/  ISETP.GE.U32.AND P1, PT, R24, UR6, PT ;  /* 0x0000000618007c0c */ /* 0x000fe2000bf26070 */
[C---:B------:R-:W-:Y:S02]  /*25b0*/  IMAD R21, R20.reuse, UR7, R21 ;  /* 0x0000000714157c24 */ /* 0x040fe4000f8e0215 */
[----:B------:R-:W-:Y:S01]  /*25c0*/  IMAD.WIDE.U32 R14, R20, UR6, R24 ;  /* 0x00000006140e7c25 */ /* 0x000fe2000f8e0018 */
[----:B------:R-:W-:-:S03]  /*25d0*/  ISETP.GE.U32.AND.EX P1, PT, RZ, UR7, PT, P1 ;  /* 0x00000007ff007c0c */ /* 0x000fc6000bf26110 */
[----:B-----5:R-:W-:Y:S01]  /*25e0*/  IMAD.WIDE.U32 R26, R4, 0x4, R28 ;  /* 0x00000004041a7825 */ /* 0x020fe200078e001c */
[----:B------:R-:W-:-:S03]  /*25f0*/  IADD3 R21, PT, PT, R15, R21, RZ ;  /* 0x000000150f157210 */ /* 0x000fc60007ffe0ff */
[----:B----4-:R-:W-:-:S03]  /*2600*/  IMAD.WIDE.U32 R26, R14, UR4, R26 ;  /* 0x000000040e1a7c25 */ /* 0x010fc6000f8e001a */
[----:B-1----:R-:W-:-:S04]  /*2610*/  SEL R33, R26, R12, !P2 ;  /* 0x0000000c1a217207 */ /* 0x002fc80005000000 */
[----:B------:R-:W-:-:S04]  /*2620*/  SEL R33, R33, R12, P5 ;  /* 0x0000000c21217207 */ /* 0x000fc80002800000 */
[----:B------:R-:W-:Y:S01]  /*2630*/  SEL R32, R33, R12, !P1 ;  /* 0x0000000c21207207 */ /* 0x000fe20004800000 */
[----:B---3--:R-:W-:-:S04]  /*2640*/  @!P0 FFMA R20, R9, R10, RZ ;  /* 0x0000000a09148223 */ /* 0x008fc800000000ff */
[----:B------:R-:W-:Y:S01]  /*2650*/  @!P0 FFMA R25, R9, R7, R20 ;  /* 0x0000000709198223 */ /* 0x000fe20000000014 */
[----:B------:R-:W-:Y:S02]  /*2660*/  IMAD R9, R21, UR4, RZ ;  /* 0x0000000415097c24 */ /* 0x000fe4000f8e02ff */
[----:B------:R-:W1:Y:S02]  /*2670*/  @P0 LDC.64 R20, c[0x0][0x400] ;  /* 0x00010000ff140b82 */ /* 0x000e640000000a00 */
[----:B------:R-:W-:-:S04]  /*2680*/  IMAD R9, R14, UR5, R9 ;  /* 0x000000050e097c24 */ /* 0x000fc8000f8e0209 */
[----:B------:R-:W-:Y:S02]  /*2690*/  IMAD.IADD R15, R27, 0x1, R9 ;  /* 0x000000011b0f7824 */ /* 0x000fe400078e0209 */
[----:B------:R-:W-:-:S03]  /*26a0*/  @P0 FFMA R11, R11, R10, RZ ;  /* 0x0000000a0b0b0223 */ /* 0x000fc600000000ff */
[----:B------:R-:W-:Y:S01]  /*26b0*/  SEL R34, R15, R13, !P2 ;  /* 0x0000000d0f227207 */ /* 0x000fe20005000000 */
[----:B------:R-:W-:Y:S01]  /*26c0*/  @P0 FFMA R25, R22, R7, R11 ;  /* 0x0000000716190223 */ /* 0x000fe2000000000b */
[----:B------:R-:W-:Y:S01]  /*26d0*/  @P0 IADD3 R11, P6, PT, R18, 0x4, RZ ;  /* 0x00000004120b0810 */ /* 0x000fe20007fde0ff */
[----:B------:R-:W2:Y:S01]  /*26e0*/  @P0 LDC.64 R22, c[0x0][0x418] ;  /* 0x00010600ff160b82 */ /* 0x000ea20000000a00 */
[----:B------:R-:W-:-:S04]  /*26f0*/  SEL R34, R34, R13, P5 ;  /* 0x0000000d22227207 */ /* 0x000fc80002800000 */
[----:B------:R-:W-:Y:S01]  /*2700*/  SEL R33, R34, R13, !P1 ;  /* 0x0000000d22217207 */ /* 0x000fe20004800000 */
[----:B------:R-:W-:Y:S01]  /*2710*/  @P0 IMAD.X R34, RZ, RZ, R19, P6 ;  /* 0x000000ffff220224 */ /* 0x000fe200030e0613 */
[----:B-1----:R-:W-:-:S03]  /*2720*/  @P0 ISETP.NE.U32.AND P3, PT, R20, RZ, PT ;  /* 0x000000ff1400020c */ /* 0x002fc60003f65070 */
[----:B------:R1:W-:Y:S01]  /*2730*/  STG.E desc[UR18][R32.64], R25 ;  /* 0x0000001920007986 */ /* 0x0003e2000c101912 */
[----:B------:R-:W-:Y:S02]  /*2740*/  @P0 ISETP.GT.U32.AND P4, PT, R20, 0x1, PT ;  /* 0x000000011400080c */ /* 0x000fe40003f84070 */
[C---:B------:R-:W-:Y:S01]  /*2750*/  @P0 ISETP.NE.AND.EX P3, PT, R21.reuse, RZ, PT, P3 ;  /* 0x000000ff1500020c */ /* 0x040fe20003f65330 */
[----:B0-----:R-:W3:Y:S01]  /*2760*/  @!P0 LDG.E R31, desc[UR18][R30.64] ;  /* 0x000000121e1f8981 */ /* 0x001ee2000c1e1900 */
[----:B------:R-:W-:Y:S02]  /*2770*/  @P0 ISETP.GT.U32.AND.EX P4, PT, R21, RZ, PT, P4 ;  /* 0x000000ff1500020c */ /* 0x000fe40003f84140 */
[-C--:B--2---:R-:W-:Y:S02]  /*2780*/  @P0 SEL R20, R18, R22.reuse, P3 ;  /* 0x0000001612140207 */ /* 0x084fe40001800000 */
[----:B------:R-:W-:Y:S02]  /*2790*/  @P0 SEL R21, R19, R23, P3 ;  /* 0x0000001713150207 */ /* 0x000fe40001800000 */
[----:B------:R-:W-:-:S02]  /*27a0*/  @P0 SEL R22, R11, R22, P4 ;  /* 0x000000160b160207 */ /* 0x000fc40002000000 */
[----:B------:R-:W-:Y:S01]  /*27b0*/  @P0 SEL R23, R34, R23, P4 ;  /* 0x0000001722170207 */ /* 0x000fe20002000000 */
[----:B------:R0:W2:Y:S04]  /*27c0*/  @P0 LDG.E R11, desc[UR18][R20.64] ;  /* 0x00000012140b0981 */ /* 0x0000a8000c1e1900 */
[----:B-1----:R1:W4:Y:S01]  /*27d0*/  @P0 LDG.E R32, desc[UR18][R22.64] ;  /* 0x0000001216200981 */ /* 0x002322000c1e1900 */
[----:B0-----:R-:W0:Y:S01]  /*27e0*/  @P0 LDC.64 R20, c[0x0][0x400] ;  /* 0x00010000ff140b82 */ /* 0x001e220000000a00 */
[----:B------:R-:W-:-:S07]  /*27f0*/  IADD3 R25, P3, PT, R26, UR4, RZ ;  /* 0x000000041a197c10 */ /* 0x000fce000ff7e0ff */
[----:B-1----:R-:W1:Y:S01]  /*2800*/  @P0 LDC.64 R22, c[0x0][0x418] ;  /* 0x00010600ff160b82 */ /* 0x002e620000000a00 */
[----:B------:R-:W-:Y:S02]  /*2810*/  IADD3.X R15, PT, PT, R15, UR5, RZ, P3, !PT ;  /* 0x000000050f0f7c10 */ /* 0x000fe40009ffe4ff */
[----:B------:R-:W-:-:S04]  /*2820*/  SEL R27, R25, R12, !P2 ;  /* 0x0000000c191b7207 */ /* 0x000fc80005000000 */
[----:B------:R-:W-:Y:S02]  /*2830*/  SEL R27, R27, R12, P5 ;  /* 0x0000000c1b1b7207 */ /* 0x000fe40002800000 */
[----:B0-----:R-:W-:-:S04]  /*2840*/  @P0 ISETP.NE.U32.AND P4, PT, R20, RZ, PT ;  /* 0x000000ff1400020c */ /* 0x001fc80003f85070 */
[----:B------:R-:W-:Y:S02]  /*2850*/  @P0 ISETP.NE.AND.EX P6, PT, R21, RZ, PT, P4 ;  /* 0x000000ff1500020c */ /* 0x000fe40003fc5340 */
[----:B------:R-:W-:-:S04]  /*2860*/  @P0 ISETP.GT.U32.AND P4, PT, R20, 0x1, PT ;  /* 0x000000011400080c */ /* 0x000fc80003f84070 */
[----:B------:R-:W-:Y:S01]  /*2870*/  @P0 ISETP.GT.U32.AND.EX P4, PT, R21, RZ, PT, P4 ;  /* 0x000000ff1500020c */ /* 0x000fe20003f84140 */
[----:B---3--:R-:W-:-:S04]  /*2880*/  @!P0 FFMA R33, R31, R8, RZ ;  /* 0x000000081f218223 */ /* 0x008fc800000000ff */
[----:B------:R-:W-:Y:S02]  /*2890*/  @!P0 FFMA R33, R31, R0, R33 ;  /* 0x000000001f218223 */ /* 0x000fe40000000021 */
[----:B------:R-:W0:Y:S01]  /*28a0*/  @!P0 LDC.64 R30, c[0x0][0x418] ;  /* 0x00010600ff1e8b82 */ /* 0x000e220000000a00 */
[----:B--2---:R-:W-:-:S04]  /*28b0*/  @P0 FFMA R11, R11, R8, RZ ;  /* 0x000000080b0b0223 */ /* 0x004fc800000000ff */
[----:B----4-:R-:W-:Y:S01]  /*28c0*/  @P0 FFMA R33, R32, R0, R11 ;  /* 0x0000000020210223 */ /* 0x010fe2000000000b */
[----:B------:R-:W-:Y:S01]  /*28d0*/  VIADD R11, R24, 0x1 ;  /* 0x00000001180b7836 */ /* 0x000fe20000000000 */
[----:B------:R-:W-:-:S04]  /*28e0*/  SEL R32, R15, R13, !P2 ;  /* 0x0000000d0f207207 */ /* 0x000fc80005000000 */
[----:B------:R-:W-:Y:S02]  /*28f0*/  ISETP.GE.U32.AND P3, PT, R11, UR6, PT ;  /* 0x000000060b007c0c */ /* 0x000fe4000bf66070 */
[----:B------:R-:W-:Y:S02]  /*2900*/  SEL R32, R32, R13, P5 ;  /* 0x0000000d20207207 */ /* 0x000fe40002800000 */
[----:B------:R-:W-:-:S04]  /*2910*/  ISETP.GE.U32.AND.EX P3, PT, RZ, UR7, PT, P3 ;  /* 0x00000007ff007c0c */ /* 0x000fc8000bf66130 */
[----:B------:R-:W-:Y:S02]  /*2920*/  SEL R26, R27, R12, !P3 ;  /* 0x0000000c1b1a7207 */ /* 0x000fe40005800000 */
[----:B------:R-:W-:-:S05]  /*2930*/  SEL R27, R32, R13, !P3 ;  /* 0x0000000d201b7207 */ /* 0x000fca0005800000 */
[----:B------:R1:W-:Y:S04]  /*2940*/  STG.E desc[UR18][R26.64], R33 ;  /* 0x000000211a007986 */ /* 0x0003e8000c101912 */
[----:B0-----:R-:W2:Y:S01]  /*2950*/  @!P0 LDG.E R31, desc[UR18][R30.64] ;  /* 0x000000121e1f8981 */ /* 0x001ea2000c1e1900 */
[C---:B-1----:R-:W-:Y:S02]  /*2960*/  @P0 SEL R26, R18.reuse, R22, P6 ;  /* 0x00000016121a0207 */ /* 0x042fe40003000000 */
[----:B------:R-:W-:Y:S02]  /*2970*/  @P0 SEL R27, R19, R23, P6 ;  /* 0x00000017131b0207 */ /* 0x000fe40003000000 */
[----:B------:R-:W-:-:S05]  /*2980*/  @P0 IADD3 R35, P6, PT, R18, 0x4, RZ ;  /* 0x0000000412230810 */ /* 0x000fca0007fde0ff */
[----:B------:R-:W-:Y:S01]  /*2990*/  @P0 IMAD.X R20, RZ, RZ, R19, P6 ;  /* 0x000000ffff140224 */ /* 0x000fe200030e0613 */
[----:B------:R-:W-:Y:S02]  /*29a0*/  @P0 SEL R22, R35, R22, P4 ;  /* 0x0000001623160207 */ /* 0x000fe40002000000 */
[----:B------:R-:W3:Y:S02]  /*29b0*/  @P0 LDG.E R35, desc[UR18][R26.64] ;  /* 0x000000121a230981 */ /* 0x000ee4000c1e1900 */
[----:B------:R-:W-:Y:S02]  /*29c0*/  @P0 SEL R23, R20, R23, P4 ;  /* 0x0000001714170207 */ /* 0x000fe40002000000 */
[----:B------:R-:W0:Y:S03]  /*29d0*/  @P0 LDC.64 R20, c[0x0][0x400] ;  /* 0x00010000ff140b82 */ /* 0x000e260000000a00 */
[----:B------:R1:W4:Y:S01]  /*29e0*/  @P0 LDG.E R37, desc[UR18][R22.64] ;  /* 0x0000001216250981 */ /* 0x000322000c1e1900 */
[----:B------:R-:W-:-:S04]  /*29f0*/  IADD3 R25, P4, PT, R25, UR4, RZ ;  /* 0x0000000419197c10 */ /* 0x000fc8000ff9e0ff */
[----:B-1----:R-:W1:Y:S01]  /*2a00*/  @P0 LDC.64 R22, c[0x0][0x418] ;  /* 0x00010600ff160b82 */ /* 0x002e620000000a00 */
[----:B------:R-:W-:Y:S02]  /*2a10*/  IADD3.X R30, PT, PT, R15, UR5, RZ, P4, !PT ;  /* 0x000000050f1e7c10 */ /* 0x000fe4000a7fe4ff */
[----:B------:R-:W-:-:S04]  /*2a20*/  SEL R27, R25, R12, !P2 ;  /* 0x0000000c191b7207 */ /* 0x000fc80005000000 */
[----:B------:R-:W-:Y:S02]  /*2a30*/  SEL R27, R27, R12, P5 ;  /* 0x0000000c1b1b7207 */ /* 0x000fe40002800000 */
[----:B0-----:R-:W-:-:S04]  /*2a40*/  @P0 ISETP.NE.U32.AND P6, PT, R20, RZ, PT ;  /* 0x000000ff1400020c */ /* 0x001fc80003fc5070 */
[----:B------:R-:W-:Y:S01]  /*2a50*/  @P0 ISETP.NE.AND.EX P6, PT, R21, RZ, PT, P6 ;  /* 0x000000ff1500020c */ /* 0x000fe20003fc5360 */
[----:B--2---:R-:W-:-:S04]  /*2a60*/  @!P0 FFMA R33, R31, R2, RZ ;  /* 0x000000021f218223 */ /* 0x004fc800000000ff */
[----:B------:R-:W-:Y:S01]  /*2a70*/  @!P0 FFMA R33, R31, R6, R33 ;  /* 0x000000061f218223 */ /* 0x000fe20000000021 */
[----:B------:R-:W-:-:S05]  /*2a80*/  VIADD R31, R24, 0x2 ;  /* 0x00000002181f7836 */ /* 0x000fca0000000000 */
[----:B------:R-:W-:Y:S01]  /*2a90*/  ISETP.GE.U32.AND P4, PT, R31, UR6, PT ;  /* 0x000000061f007c0c */ /* 0x000fe2000bf86070 */
[----:B---3--:R-:W-:-:S03]  /*2aa0*/  @P0 FFMA R32, R35, R2, RZ ;  /* 0x0000000223200223 */ /* 0x008fc600000000ff */
[----:B------:R-:W-:Y:S01]  /*2ab0*/  ISETP.GE.U32.AND.EX P4, PT, RZ, UR7, PT, P4 ;  /* 0x00000007ff007c0c */ /* 0x000fe2000bf86140 */
[----:B----4-:R-:W-:Y:S01]  /*2ac0*/  @P0 FFMA R33, R37, R6, R32 ;  /* 0x0000000625210223 */ /* 0x010fe20000000020 */
[-C--:B------:R-:W-:Y:S01]  /*2ad0*/  SEL R32, R30, R13.reuse, !P2 ;  /* 0x0000000d1e207207 */ /* 0x080fe20005000000 */
[----:B------:R-:W0:Y:S03]  /*2ae0*/  @!P0 LDC.64 R34, c[0x0][0x418] ;  /* 0x00010600ff228b82 */ /* 0x000e260000000a00 */
[-C--:B------:R-:W-:Y:S02]  /*2af0*/  SEL R32, R32, R13.reuse, P5 ;  /* 0x0000000d20207207 */ /* 0x080fe40002800000 */
[----:B------:R-:W-:Y:S02]  /*2b00*/  SEL R26, R27, R12, !P4 ;  /* 0x0000000c1b1a7207 */ /* 0x000fe40006000000 */
[----:B------:R-:W-:-:S05]  /*2b10*/  SEL R27, R32, R13, !P4 ;  /* 0x0000000d201b7207 */ /* 0x000fca0006000000 */
[----:B------:R1:W-:Y:S02]  /*2b20*/  STG.E desc[UR18][R26.64], R33 ;  /* 0x000000211a007986 */ /* 0x0003e4000c101912 */
[C---:B-1----:R-:W-:Y:S02]  /*2b30*/  @P0 SEL R26, R18.reuse, R22, P6 ;  /* 0x00000016121a0207 */ /* 0x042fe40003000000 */
[----:B0-----:R-:W2:Y:S01]  /*2b40*/  @!P0 LDG.E R31, desc[UR18][R34.64] ;  /* 0x00000012221f8981 */ /* 0x001ea2000c1e1900 */
[----:B------:R-:W-:Y:S02]  /*2b50*/  @P0 SEL R27, R19, R23, P6 ;  /* 0x00000017131b0207 */ /* 0x000fe40003000000 */
[----:B------:R-:W-:-:S03]  /*2b60*/  @P0 IADD3 R37, P6, PT, R18, 0x4, RZ ;  /* 0x0000000412250810 */ /* 0x000fc60007fde0ff */
[----:B------:R-:W3:Y:S02]  /*2b70*/  @P0 LDG.E R36, desc[UR18][R26.64] ;  /* 0x000000121a240981 */ /* 0x000ee4000c1e1900 */
[----:B------:R-:W-:Y:S01]  /*2b80*/  @P0 IMAD.X R32, RZ, RZ, R19, P6 ;  /* 0x000000ffff200224 */ /* 0x000fe200030e0613 */
[----:B------:R-:W-:-:S04]  /*2b90*/  @P0 ISETP.GT.U32.AND P6, PT, R20, 0x1, PT ;  /* 0x000000011400080c */ /* 0x000fc80003fc4070 */
[----:B------:R-:W-:Y:S02]  /*2ba0*/  @P0 ISETP.GT.U32.AND.EX P6, PT, R21, RZ, PT, P6 ;  /* 0x000000ff1500020c */ /* 0x000fe40003fc4160 */
[----:B------:R-:W0:Y:S02]  /*2bb0*/  LDC.64 R20, c[0x0][0x3d0] ;  /* 0x0000f400ff147b82 */ /* 0x000e240000000a00 */
[----:B------:R-:W-:Y:S02]  /*2bc0*/  @P0 SEL R22, R37, R22, P6 ;  /* 0x0000001625160207 */ /* 0x000fe40003000000 */
[----:B------:R-:W-:-:S05]  /*2bd0*/  @P0 SEL R23, R32, R23, P6 ;  /* 0x0000001720170207 */ /* 0x000fca0003000000 */
[----:B------:R1:W4:Y:S01]  /*2be0*/  @P0 LDG.E R33, desc[UR18][R22.64] ;  /* 0x0000001216210981 */ /* 0x000322000c1e1900 */
[----:B------:R-:W-:-:S04]  /*2bf0*/  ISETP.GT.U32.AND P6, PT, R16, 0x1, PT ;  /* 0x000000011000780c */ /* 0x000fc80003fc4070 */
[----:B------:R-:W-:-:S13]  /*2c00*/  ISETP.GT.U32.AND.EX P6, PT, R17, RZ, PT, P6 ;  /* 0x000000ff1100720c */ /* 0x000fda0003fc4160 */
[----:B-1----:R-:W1:Y:S01]  /*2c10*/  @P6 LDC.64 R22, c[0x0][0x400] ;  /* 0x00010000ff166b82 */ /* 0x002e620000000a00 */
[-C--:B--2---:R-:W-:Y:S01]  /*2c20*/  @!P0 FFMA R32, R31, R5.reuse, RZ ;  /* 0x000000051f208223 */ /* 0x084fe200000000ff */
[----:B---3--:R-:W-:-:S03]  /*2c30*/  @P0 FFMA R36, R36, R5, RZ ;  /* 0x0000000524240223 */ /* 0x008fc600000000ff */
[-C--:B------:R-:W-:Y:S01]  /*2c40*/  @!P0 FFMA R32, R31, R3.reuse, R32 ;  /* 0x000000031f208223 */ /* 0x080fe20000000020 */
[----:B------:R-:W-:Y:S02]  /*2c50*/  VIADD R31, R24, 0x3 ;  /* 0x00000003181f7836 */ /* 0x000fe40000000000 */
[----:B----4-:R-:W-:Y:S01]  /*2c60*/  @P0 FFMA R32, R33, R3, R36 ;  /* 0x0000000321200223 */ /* 0x010fe20000000024 */
[----:B------:R-:W-:Y:S02]  /*2c70*/  IADD3 R35, P0, PT, R25, UR4, RZ ;  /* 0x0000000419237c10 */ /* 0x000fe4000ff1e0ff */
[----:B------:R-:W2:Y:S02]  /*2c80*/  @P6 LDC.64 R24, c[0x0][0x418] ;  /* 0x00010600ff186b82 */ /* 0x000ea40000000a00 */
[----:B------:R-:W-:Y:S02]  /*2c90*/  IADD3.X R36, PT, PT, R30, UR5, RZ, P0, !PT ;  /* 0x000000051e247c10 */ /* 0x000fe400087fe4ff */
[----:B------:R-:W-:-:S04]  /*2ca0*/  ISETP.GE.U32.AND P0, PT, R31, UR6, PT ;  /* 0x000000061f007c0c */ /* 0x000fc8000bf06070 */
[----:B------:R-:W3:Y:S01]  /*2cb0*/  @!P6 LDC.64 R30, c[0x0][0x418] ;  /* 0x00010600ff1eeb82 */ /* 0x000ee20000000a00 */
[-C--:B------:R-:W-:Y:S02]  /*2cc0*/  SEL R35, R35, R12.reuse, !P2 ;  /* 0x0000000c23237207 */ /* 0x080fe40005000000 */
[-C--:B------:R-:W-:Y:S02]  /*2cd0*/  SEL R36, R36, R13.reuse, !P2 ;  /* 0x0000000d24247207 */ /* 0x080fe40005000000 */
[----:B------:R-:W-:Y:S02]  /*2ce0*/  SEL R35, R35, R12, P5 ;  /* 0x0000000c23237207 */ /* 0x000fe40002800000 */
[----:B------:R-:W-:Y:S02]  /*2cf0*/  SEL R36, R36, R13, P5 ;  /* 0x0000000d24247207 */ /* 0x000fe40002800000 */
[----:B0-----:R-:W-:Y:S02]  /*2d00*/  IADD3 R26, P5, PT, R18, R20, RZ ;  /* 0x00000014121a7210 */ /* 0x001fe40007fbe0ff */
[----:B------:R-:W-:-:S02]  /*2d10*/  ISETP.GE.U32.AND.EX P2, PT, RZ, UR7, PT, P0 ;  /* 0x00000007ff007c0c */ /* 0x000fc4000bf46100 */
[----:B-1----:R-:W-:Y:S01]  /*2d20*/  @P6 ISETP.NE.U32.AND P0, PT, R22, RZ, PT ;  /* 0x000000ff1600620c */ /* 0x002fe20003f05070 */
[----:B------:R-:W-:Y:S01]  /*2d30*/  IMAD.X R27, R19, 0x1, R21, P5 ;  /* 0x00000001131b7824 */ /* 0x000fe200028e0615 */
[----:B------:R-:W-:Y:S02]  /*2d40*/  SEL R34, R35, R12, !P2 ;  /* 0x0000000c23227207 */ /* 0x000fe40005000000 */
[----:B------:R-:W-:Y:S02]  /*2d50*/  @P6 ISETP.NE.AND.EX P5, PT, R23, RZ, PT, P0 ;  /* 0x000000ff1700620c */ /* 0x000fe40003fa5300 */
[----:B------:R-:W-:Y:S02]  /*2d60*/  SEL R35, R36, R13, !P2 ;  /* 0x0000000d24237207 */ /* 0x000fe40005000000 */
[----:B--2---:R-:W-:Y:S02]  /*2d70*/  @P6 SEL R18, R26, R24, P5 ;  /* 0x000000181a126207 */ /* 0x004fe40002800000 */
[----:B------:R-:W-:-:S02]  /*2d80*/  @P6 SEL R19, R27, R25, P5 ;  /* 0x000000191b136207 */ /* 0x000fc40002800000 */
[----:B------:R-:W-:Y:S01]  /*2d90*/  @P6 IADD3 R33, P5, PT, R26, 0x4, RZ ;  /* 0x000000041a216810 */ /* 0x000fe20007fbe0ff */
[----:B------:R0:W-:Y:S01]  /*2da0*/  STG.E desc[UR18][R34.64], R32 ;  /* 0x0000002022007986 */ /* 0x0001e2000c101912 */
[----:B------:R-:W-:-:S03]  /*2db0*/  @P6 ISETP.GT.U32.AND P0, PT, R22, 0x1, PT ;  /* 0x000000011600680c */ /* 0x000fc60003f04070 */
[----:B---3--:R-:W0:Y:S01]  /*2dc0*/  @!P6 LDG.E R30, desc[UR18][R30.64] ;  /* 0x000000121e1ee981 */ /* 0x008e22000c1e1900 */
[----:B------:R-:W-:Y:S01]  /*2dd0*/  @P6 IMAD.X R22, RZ, RZ, R27, P5 ;  /* 0x000000ffff166224 */ /* 0x000fe200028e061b */
[----:B------:R-:W-:-:S04]  /*2de0*/  @P6 ISETP.GT.U32.AND.EX P0, PT, R23, RZ, PT, P0 ;  /* 0x000000ff1700620c */ /* 0x000fc80003f04100 */
[----:B------:R-:W-:Y:S02]  /*2df0*/  @P6 SEL R25, R22, R25, P0 ;  /* 0x0000001916196207 */ /* 0x000fe40000000000 */
[----:B------:R-:W-:Y:S01]  /*2e00*/  @P6 SEL R24, R33, R24, P0 ;  /* 0x0000001821186207 */ /* 0x000fe20000000000 */
[----:B------:R-:W1:Y:S01]  /*2e10*/  @P6 LDC.64 R22, c[0x0][0x418] ;  /* 0x00010600ff166b82 */ /* 0x000e620000000a00 */
[----:B------:R2:W3:Y:S04]  /*2e20*/  @P6 LDG.E R33, desc[UR18][R18.64] ;  /* 0x0000001212216981 */ /* 0x0004e8000c1e1900 */
[----:B------:R-:W4:Y:S03]  /*2e30*/  @P6 LDG.E R25, desc[UR18][R24.64] ;  /* 0x0000001218196981 */ /* 0x000f26000c1e1900 */
[----:B--2---:R-:W2:Y:S01]  /*2e40*/  @P6 LDC.64 R18, c[0x0][0x400] ;  /* 0x00010000ff126b82 */ /* 0x004ea20000000a00 */
[----:B------:R-:W-:-:S02]  /*2e50*/  @P6 IADD3 R37, P0, PT, R26, 0x4, RZ ;  /* 0x000000041a256810 */ /* 0x000fc40007f1e0ff */
[----:B--2---:R-:W-:-:S04]  /*2e60*/  @P6 ISETP.GT.U32.AND P5, PT, R18, 0x1, PT ;  /* 0x000000011200680c */ /* 0x004fc80003fa4070 */
[----:B------:R-:W-:-:S04]  /*2e70*/  @P6 ISETP.GT.U32.AND.EX P5, PT, R19, RZ, PT, P5 ;  /* 0x000000ff1300620c */ /* 0x000fc80003fa4150 */
[----:B-1----:R-:W-:Y:S02]  /*2e80*/  @P6 SEL R36, R37, R22, P5 ;  /* 0x0000001625246207 */ /* 0x002fe40002800000 */
[----:B------:R-:W-:Y:S02]  /*2e90*/  P2R R11, PR, RZ, 0x8 ;  /* 0x00000008ff0b7803 */ /* 0x000fe40000000000 */
[----:B------:R-:W-:Y:S01]  /*2ea0*/  P2R R15, PR, RZ, 0x10 ;  /* 0x00000010ff0f7803 */ /* 0x000fe20000000000 */
[----:B0-----:R-:W-:-:S04]  /*2eb0*/  @!P6 FFMA R32, R30, R10, RZ ;  /* 0x0000000a1e20e223 */ /* 0x001fc800000000ff */
[----:B------:R-:W-:Y:S01]  /*2ec0*/  @!P6 FFMA R30, R30, R7, R32 ;  /* 0x000000071e1ee223 */ /* 0x000fe20000000020 */
[----:B------:R-:W-:Y:S01]  /*2ed0*/  @P6 IMAD.X R32, RZ, RZ, R27, P0 ;  /* 0x000000ffff206224 */ /* 0x000fe200000e061b */
[----:B------:R-:W-:Y:S01]  /*2ee0*/  @P6 ISETP.NE.U32.AND P0, PT, R18, RZ, PT ;  /* 0x000000ff1200620c */ /* 0x000fe20003f05070 */
[----:B------:R-:W-:Y:S02]  /*2ef0*/  VIADD R18, R4, 0x1 ;  /* 0x0000000104127836 */ /* 0x000fe40000000000 */
[----:B---3--:R-:W-:Y:S01]  /*2f00*/  @P6 FFMA R34, R33, R10, RZ ;  /* 0x0000000a21226223 */ /* 0x008fe200000000ff */
[----:B------:R-:W-:Y:S01]  /*2f10*/  @P6 ISETP.NE.AND.EX P0, PT, R19, RZ, PT, P0 ;  /* 0x000000ff1300620c */ /* 0x000fe20003f05300 */
[----:B------:R-:W-:-:S04]  /*2f20*/  IMAD.WIDE.U32 R38, R18, 0x4, R28 ;  /* 0x0000000412267825 */ /* 0x000fc800078e001c */
[----:B----4-:R-:W-:Y:S01]  /*2f30*/  @P6 FFMA R30, R25, R7, R34 ;  /* 0x00000007191e6223 */ /* 0x010fe20000000022 */
[----:B------:R-:W-:Y:S02]  /*2f40*/  @P6 SEL R34, R26, R22, P0 ;  /* 0x000000161a226207 */ /* 0x000fe40000000000 */
[-C--:B------:R-:W-:Y:S02]  /*2f50*/  @P6 SEL R35, R27, R23.reuse, P0 ;  /* 0x000000171b236207 */ /* 0x080fe40000000000 */
[----:B------:R-:W-:Y:S02]  /*2f60*/  IADD3 R19, P0, PT, R4, 0x1, RZ ;  /* 0x0000000104137810 */ /* 0x000fe40007f1e0ff */
[----:B------:R-:W-:Y:S01]  /*2f70*/  @P6 SEL R37, R32, R23, P5 ;  /* 0x0000001720256207 */ /* 0x000fe20002800000 */
[----:B------:R-:W-:Y:S01]  /*2f80*/  IMAD.WIDE.U32 R38, R14, UR4, R38 ;  /* 0x000000040e267c25 */ /* 0x000fe2000f8e0026 */
[----:B------:R-:W-:Y:S02]  /*2f90*/  ISETP.GE.U32.AND P5, PT, R19, UR8, PT ;  /* 0x0000000813007c0c */ /* 0x000fe4000bfa6070 */
[----:B------:R-:W-:-:S02]  /*2fa0*/  IADD3.X R19, PT, PT, RZ, RZ, RZ, P0, !PT ;  /* 0x000000ffff137210 */ /* 0x000fc400007fe4ff */
[----:B------:R-:W-:Y:S01]  /*2fb0*/  @P6 IADD3 R24, P0, PT, R26, 0x4, RZ ;  /* 0x000000041a186810 */ /* 0x000fe20007f1e0ff */
[----:B------:R-:W-:Y:S01]  /*2fc0*/  IMAD.IADD R32, R9, 0x1, R39 ;  /* 0x0000000109207824 */ /* 0x000fe200078e0227 */
[----:B------:R-:W-:-:S03]  /*2fd0*/  ISETP.GE.U32.AND.EX P5, PT, R19, UR9, PT, P5 ;  /* 0x0000000913007c0c */ /* 0x000fc6000bfa6150 */
[----:B------:R-:W-:Y:S01]  /*2fe0*/  @P6 IMAD.X R25, RZ, RZ, R27, P0 ;  /* 0x000000ffff196224 */ /* 0x000fe200000e061b */
[----:B------:R-:W-:Y:S02]  /*2ff0*/  ISETP.GT.AND P0, PT, R18, -0x1, PT ;  /* 0xffffffff1200780c */ /* 0x000fe40003f04270 */
[-C--:B------:R-:W-:Y:S02]  /*3000*/  SEL R19, R38, R12.reuse, !P5 ;  /* 0x0000000c26137207 */ /* 0x080fe40006800000 */
[-C--:B------:R-:W-:Y:S02]  /*3010*/  SEL R22, R32, R13.reuse, !P5 ;  /* 0x0000000d20167207 */ /* 0x080fe40006800000 */
[-C--:B------:R-:W-:Y:S02]  /*3020*/  SEL R19, R19, R12.reuse, P0 ;  /* 0x0000000c13137207 */ /* 0x080fe40000000000 */
[----:B------:R-:W-:Y:S02]  /*3030*/  SEL R22, R22, R13, P0 ;  /* 0x0000000d16167207 */ /* 0x000fe40000000000 */
[----:B------:R-:W-:-:S02]  /*3040*/  SEL R18, R19, R12, !P1 ;  /* 0x0000000c13127207 */ /* 0x000fc40004800000 */
[----:B------:R-:W-:Y:S02]  /*3050*/  SEL R19, R22, R13, !P1 ;  /* 0x0000000d16137207 */ /* 0x000fe40004800000 */
[----:B------:R-:W0:Y:S03]  /*3060*/  @P6 LDC.64 R22, c[0x0][0x418] ;  /* 0x00010600ff166b82 */ /* 0x000e260000000a00 */
[----:B------:R1:W-:Y:S04]  /*3070*/  STG.E desc[UR18][R18.64], R30 ;  /* 0x0000001e12007986 */ /* 0x0003e8000c101912 */
[----:B------:R2:W3:Y:S04]  /*3080*/  @P6 LDG.E R35, desc[UR18][R34.64] ;  /* 0x0000001222236981 */ /* 0x0004e8000c1e1900 */
[----:B------:R-:W4:Y:S01]  /*3090*/  @P6 LDG.E R36, desc[UR18][R36.64] ;  /* 0x0000001224246981 */ /* 0x000f22000c1e1900 */
[----:B-1----:R-:W1:Y:S02]  /*30a0*/  @P6 LDC.64 R18, c[0x0][0x400] ;  /* 0x00010000ff126b82 */ /* 0x002e640000000a00 */
[----:B-1----:R-:W-:-:S04]  /*30b0*/  @P6 ISETP.GT.U32.AND P3, PT, R18, 0x1, PT ;  /* 0x000000011200680c */ /* 0x002fc80003f64070 */
[----:B------:R-:W-:Y:S02]  /*30c0*/  @P6 ISETP.GT.U32.AND.EX P4, PT, R19, RZ, PT, P3 ;  /* 0x000000ff1300620c */ /* 0x000fe40003f84130 */
[----:B------:R-:W-:-:S04]  /*30d0*/  @P6 ISETP.NE.U32.AND P3, PT, R18, RZ, PT ;  /* 0x000000ff1200620c */ /* 0x000fc80003f65070 */
[----:B------:R-:W-:Y:S02]  /*30e0*/  @P6 ISETP.NE.AND.EX P3, PT, R19, RZ, PT, P3 ;  /* 0x000000ff1300620c */ /* 0x000fe40003f65330 */
[----:B------:R-:W1:Y:S02]  /*30f0*/  @!P6 LDC.64 R18, c[0x0][0x418] ;  /* 0x00010600ff12eb82 */ /* 0x000e640000000a00 */
[----:B-1----:R-:W5:Y:S01]  /*3100*/  @!P6 LDG.E R19, desc[UR18][R18.64] ;  /* 0x000000121213e981 */ /* 0x002f62000c1e1900 */
[-C--:B0-----:R-:W-:Y:S02]  /*3110*/  @P6 SEL R24, R24, R22.reuse, P4 ;  /* 0x0000001618186207 */ /* 0x081fe40002000000 */
[----:B------:R-:W-:Y:S02]  /*3120*/  @P6 SEL R25, R25, R23, P4 ;  /* 0x0000001719196207 */ /* 0x000fe40002000000 */
[----:B------:R-:W-:Y:S02]  /*3130*/  ISETP.NE.AND P4, PT, R15, RZ, PT ;  /* 0x000000ff0f00720c */ /* 0x000fe40003f85270 */
[----:B------:R-:W-:-:S02]  /*3140*/  @P6 SEL R30, R26, R22, P3 ;  /* 0x000000161a1e6207 */ /* 0x000fc40001800000 */
[----:B------:R-:W-:Y:S02]  /*3150*/  @P6 SEL R31, R27, R23, P3 ;  /* 0x000000171b1f6207 */ /* 0x000fe40001800000 */
[----:B------:R-:W-:-:S04]  /*3160*/  IADD3 R15, P3, PT, R38, UR4, RZ ;  /* 0x00000004260f7c10 */ /* 0x000fc8000ff7e0ff */
[----:B------:R-:W-:Y:S02]  /*3170*/  IADD3.X R32, PT, PT, R32, UR5, RZ, P3, !PT ;  /* 0x0000000520207c10 */ /* 0x000fe40009ffe4ff */
[----:B------:R-:W-:-:S05]  /*3180*/  @P6 IADD3 R33, P3, PT, R26, 0x4, RZ ;  /* 0x000000041a216810 */ /* 0x000fca0007f7e0ff */
[----:B--2---:R-:W-:Y:S01]  /*3190*/  @P6 IMAD.X R34, RZ, RZ, R27, P3 ;  /* 0x000000ffff226224 */ /* 0x004fe200018e061b */
[----:B------:R-:W-:Y:S02]  /*31a0*/  ISETP.NE.AND P3, PT, R11, RZ, PT ;  /* 0x000000ff0b00720c */ /* 0x000fe40003f65270 */
[----:B------:R-:W-:-:S04]  /*31b0*/  SEL R22, R32, R13, !P5 ;  /* 0x0000000d20167207 */ /* 0x000fc80006800000 */
[----:B------:R-:W-:Y:S01]  /*31c0*/  SEL R22, R22, R13, P0 ;  /* 0x0000000d16167207 */ /* 0x000fe20000000000 */
[-C--:B---3--:R-:W-:Y:S01]  /*31d0*/  @P6 FFMA R11, R35, R8.reuse, RZ ;  /* 0x00000008230b6223 */ /* 0x088fe200000000ff */
[----:B-----5:R-:W-:-:S04]  /*31e0*/  @!P6 FFMA R39, R19, R8, RZ ;  /* 0x000000081327e223 */ /* 0x020fc800000000ff */
[-C--:B------:R-:W-:Y:S01]  /*31f0*/  @!P6 FFMA R39, R19, R0.reuse, R39 ;  /* 0x000000001327e223 */ /* 0x080fe20000000027 */
[----:B----4-:R-:W-:Y:S01]  /*3200*/  @P6 FFMA R39, R36, R0, R11 ;  /* 0x0000000024276223 */ /* 0x010fe2000000000b */
[----:B------:R-:W-:-:S04]  /*3210*/  SEL R11, R15, R12, !P5 ;  /* 0x0000000c0f0b7207 */ /* 0x000fc80006800000 */
[----:B------:R-:W-:-:S04]  /*3220*/  SEL R19, R11, R12, P0 ;  /* 0x0000000c0b137207 */ /* 0x000fc80000000000 */
[----:B------:R-:W-:Y:S02]  /*3230*/  SEL R18, R19, R12, !P3 ;  /* 0x0000000c13127207 */ /* 0x000fe40005800000 */
[----:B------:R-:W-:Y:S02]  /*3240*/  SEL R19, R22, R13, !P3 ;  /* 0x0000000d16137207 */ /* 0x000fe40005800000 */
[----:B------:R-:W0:Y:S03]  /*3250*/  @P6 LDC.64 R22, c[0x0][0x418] ;  /* 0x00010600ff166b82 */ /* 0x000e260000000a00 */
[----:B------:R1:W-:Y:S01]  /*3260*/  STG.E desc[UR18][R18.64], R39 ;  /* 0x0000002712007986 */ /* 0x0003e2000c101912 */
[----:B------:R-:W-:-:S03]  /*3270*/  P2R R11, PR, RZ, 0x8 ;  /* 0x00000008ff0b7803 */ /* 0x000fc60000000000 */
[----:B------:R-:W2:Y:S04]  /*3280*/  @P6 LDG.E R31, desc[UR18][R30.64] ;  /* 0x000000121e1f6981 */ /* 0x000ea8000c1e1900 */
[----:B------:R3:W4:Y:S01]  /*3290*/  @P6 LDG.E R24, desc[UR18][R24.64] ;  /* 0x0000001218186981 */ /* 0x000722000c1e1900 */
[----:B-1----:R-:W1:Y:S02]  /*32a0*/  @P6 LDC.64 R18, c[0x0][0x400] ;  /* 0x00010000ff126b82 */ /* 0x002e640000000a00 */
[----:B-1----:R-:W-:-:S04]  /*32b0*/  @P6 ISETP.GT.U32.AND P3, PT, R18, 0x1, PT ;  /* 0x000000011200680c */ /* 0x002fc80003f64070 */
[----:B------:R-:W-:-:S04]  /*32c0*/  @P6 ISETP.GT.U32.AND.EX P3, PT, R19, RZ, PT, P3 ;  /* 0x000000ff1300620c */ /* 0x000fc80003f64130 */
[----:B0-----:R-:W-:Y:S02]  /*32d0*/  @P6 SEL R36, R33, R22, P3 ;  /* 0x0000001621246207 */ /* 0x001fe40001800000 */
[----:B------:R-:W-:Y:S02]  /*32e0*/  @P6 SEL R37, R34, R23, P3 ;  /* 0x0000001722256207 */ /* 0x000fe40001800000 */
[----:B------:R-:W-:-:S04]  /*32f0*/  @P6 ISETP.NE.U32.AND P3, PT, R18, RZ, PT ;  /* 0x000000ff1200620c */ /* 0x000fc80003f65070 */
[----:B------:R-:W-:Y:S02]  /*3300*/  @P6 ISETP.NE.AND.EX P3, PT, R19, RZ, PT, P3 ;  /* 0x000000ff1300620c */ /* 0x000fe40003f65330 */
[----:B------:R-:W0:Y:S02]  /*3310*/  @!P6 LDC.64 R18, c[0x0][0x418] ;  /* 0x00010600ff12eb82 */ /* 0x000e240000000a00 */
[----:B0-----:R-:W5:Y:S01]  /*3320*/  @!P6 LDG.E R19, desc[UR18][R18.64] ;  /* 0x000000121213e981 */ /* 0x001f62000c1e1900 */
[----:B------:R-:W-:Y:S02]  /*3330*/  @P6 SEL R22, R26, R22, P3 ;  /* 0x000000161a166207 */ /* 0x000fe40001800000 */
[----:B------:R-:W-:Y:S02]  /*3340*/  @P6 SEL R23, R27, R23, P3 ;  /* 0x000000171b176207 */ /* 0x000fe40001800000 */
[----:B------:R-:W-:-:S04]  /*3350*/  IADD3 R33, P3, PT, R15, UR4, RZ ;  /* 0x000000040f217c10 */ /* 0x000fc8000ff7e0ff */
[----:B------:R-:W-:-:S04]  /*3360*/  IADD3.X R32, PT, PT, R32, UR5, RZ, P3, !PT ;  /* 0x0000000520207c10 */ /* 0x000fc80009ffe4ff */
[----:B------:R-:W-:-:S04]  /*3370*/  SEL R34, R32, R13, !P5 ;  /* 0x0000000d20227207 */ /* 0x000fc80006800000 */
[----:B------:R-:W-:-:S04]  /*3380*/  SEL R34, R34, R13, P0 ;  /* 0x0000000d22227207 */ /* 0x000fc80000000000 */
[----:B---3--:R-:W-:Y:S01]  /*3390*/  SEL R25, R34, R13, !P4 ;  /* 0x0000000d22197207 */ /* 0x008fe20006000000 */
[-C--:B--2---:R-:W-:Y:S01]  /*33a0*/  @P6 FFMA R15, R31, R2.reuse, RZ ;  /* 0x000000021f0f6223 */ /* 0x084fe200000000ff */
[----:B-----5:R-:W-:-:S04]  /*33b0*/  @!P6 FFMA R35, R19, R2, RZ ;  /* 0x000000021323e223 */ /* 0x020fc800000000ff */
[-C--:B------:R-:W-:Y:S02]  /*33c0*/  @!P6 FFMA R35, R19, R6.reuse, R35 ;  /* 0x000000061323e223 */ /* 0x080fe40000000023 */
[----:B------:R-:W0:Y:S01]  /*33d0*/  @!P6 LDC.64 R18, c[0x0][0x418] ;  /* 0x00010600ff12eb82 */ /* 0x000e220000000a00 */
[----:B----4-:R-:W-:Y:S01]  /*33e0*/  @P6 FFMA R35, R24, R6, R15 ;  /* 0x0000000618236223 */ /* 0x010fe2000000000f */
[----:B------:R-:W-:-:S04]  /*33f0*/  SEL R15, R33, R12, !P5 ;  /* 0x0000000c210f7207 */ /* 0x000fc80006800000 */
[----:B------:R-:W-:-:S04]  /*3400*/  SEL R15, R15, R12, P0 ;  /* 0x0000000c0f0f7207 */ /* 0x000fc80000000000 */
[----:B------:R-:W-:-:S05]  /*3410*/  SEL R24, R15, R12, !P4 ;  /* 0x0000000c0f187207 */ /* 0x000fca0006000000 */
[----:B------:R1:W-:Y:S04]  /*3420*/  STG.E desc[UR18][R24.64], R35 ;  /* 0x0000002318007986 */ /* 0x0003e8000c101912 */
[----:B------:R-:W2:Y:S04]  /*3430*/  @P6 LDG.E R22, desc[UR18][R22.64] ;  /* 0x0000001216166981 */ /* 0x000ea8000c1e1900 */
[----:B------:R-:W3:Y:S04]  /*3440*/  @P6 LDG.E R37, desc[UR18][R36.64] ;  /* 0x0000001224256981 */ /* 0x000ee8000c1e1900 */
[----:B0-----:R-:W4:Y:S01]  /*3450*/  @!P6 LDG.E R18, desc[UR18][R18.64] ;  /* 0x000000121212e981 */ /* 0x001f22000c1e1900 */
[-C--:B--2---:R-:W-:Y:S01]  /*3460*/  @P6 FFMA R34, R22, R5.reuse, RZ ;  /* 0x0000000516226223 */ /* 0x084fe200000000ff */
[----:B----4-:R-:W-:-:S04]  /*3470*/  @!P6 FFMA R30, R18, R5, RZ ;  /* 0x00000005121ee223 */ /* 0x010fc800000000ff */
[-C--:B------:R-:W-:Y:S01]  /*3480*/  @!P6 FFMA R39, R18, R3.reuse, R30 ;  /* 0x000000031227e223 */ /* 0x080fe2000000001e */
[----:B---3--:R-:W-:Y:S01]  /*3490*/  @P6 FFMA R39, R37, R3, R34 ;  /* 0x0000000325276223 */ /* 0x008fe20000000022 */
[----:B------:R-:W-:-:S04]  /*34a0*/  IADD3 R31, P6, PT, R33, UR4, RZ ;  /* 0x00000004211f7c10 */ /* 0x000fc8000ffde0ff */
[----:B------:R-:W-:Y:S02]  /*34b0*/  IADD3.X R32, PT, PT, R32, UR5, RZ, P6, !PT ;  /* 0x0000000520207c10 */ /* 0x000fe4000b7fe4ff */
[----:B------:R-:W-:-:S04]  /*34c0*/  ISETP.GT.U32.AND P6, PT, R16, 0x2, PT ;  /* 0x000000021000780c */ /* 0x000fc80003fc4070 */
[----:B------:R-:W-:-:S13]  /*34d0*/  ISETP.GT.U32.AND.EX P6, PT, R17, RZ, PT, P6 ;  /* 0x000000ff1100720c */ /* 0x000fda0003fc4160 */
[----:B------:R-:W0:Y:S08]  /*34e0*/  @P6 LDC.64 R18, c[0x0][0x400] ;  /* 0x00010000ff126b82 */ /* 0x000e300000000a00 */
[----:B------:R-:W2:Y:S01]  /*34f0*/  @P6 LDC.64 R22, c[0x0][0x418] ;  /* 0x00010600ff166b82 */ /* 0x000ea20000000a00 */
[----:B------:R-:W-:Y:S02]  /*3500*/  SEL R31, R31, R12, !P5 ;  /* 0x0000000c1f1f7207 */ /* 0x000fe40006800000 */
[----:B------:R-:W-:-:S05]  /*3510*/  SEL R32, R32, R13, !P5 ;  /* 0x0000000d20207207 */ /* 0x000fca0006800000 */
[----:B-1----:R-:W1:Y:S01]  /*3520*/  @!P6 LDC.64 R24, c[0x0][0x418] ;  /* 0x00010600ff18eb82 */ /* 0x002e620000000a00 */
[----:B------:R-:W-:Y:S02]  /*3530*/  SEL R31, R31, R12, P0 ;  /* 0x0000000c1f1f7207 */ /* 0x000fe40000000000 */
[-C--:B------:R-:W-:Y:S02]  /*3540*/  SEL R32, R32, R13.reuse, P0 ;  /* 0x0000000d20207207 */ /* 0x080fe40000000000 */
[----:B------:R-:W-:Y:S02]  /*3550*/  IADD3 R26, P5, PT, R26, R20, RZ ;  /* 0x000000141a1a7210 */ /* 0x000fe40007fbe0ff */
[----:B------:R-:W-:Y:S02]  /*3560*/  SEL R30, R31, R12, !P2 ;  /* 0x0000000c1f1e7207 */ /* 0x000fe40005000000 */
[----:B0-----:R-:W-:Y:S01]  /*3570*/  @P6 ISETP.NE.U32.AND P0, PT, R18, RZ, PT ;  /* 0x000000ff1200620c */ /* 0x001fe20003f05070 */
[----:B------:R-:W-:Y:S01]  /*3580*/  IMAD.X R27, R27, 0x1, R21, P5 ;  /* 0x000000011b1b7824 */ /* 0x000fe200028e0615 */
[----:B------:R-:W-:-:S02]  /*3590*/  SEL R31, R32, R13, !P2 ;  /* 0x0000000d201f7207 */ /* 0x000fc40005000000 */
[----:B------:R-:W-:-:S03]  /*35a0*/  @P6 ISETP.NE.AND.EX P5, PT, R19, RZ, PT, P0 ;  /* 0x000000ff1300620c */ /* 0x000fc60003fa5300 */
[----:B------:R2:W-:Y:S01]  /*35b0*/  STG.E desc[UR18][R30.64], R39 ;  /* 0x000000271e007986 */ /* 0x0005e2000c101912 */
[----:B------:R-:W-:-:S04]  /*35c0*/  @P6 ISETP.GT.U32.AND P0, PT, R18, 0x1, PT ;  /* 0x000000011200680c */ /* 0x000fc80003f04070 */
[----:B------:R-:W-:Y:S01]  /*35d0*/  @P6 ISETP.GT.U32.AND.EX P0, PT, R19, RZ, PT, P0 ;  /* 0x000000ff1300620c */ /* 0x000fe20003f04100 */
[----:B-1----:R-:W3:Y:S01]  /*35e0*/  @!P6 LDG.E R24, desc[UR18][R24.64] ;  /* 0x000000121818e981 */ /* 0x002ee2000c1e1900 */
[C---:B--2---:R-:W-:Y:S02]  /*35f0*/  @P6 SEL R30, R26.reuse, R22, P5 ;  /* 0x000000161a1e6207 */ /* 0x044fe40002800000 */
[----:B------:R-:W-:Y:S02]  /*3600*/  @P6 SEL R31, R27, R23, P5 ;  /* 0x000000171b1f6207 */ /* 0x000fe40002800000 */
[----:B------:R-:W-:-:S05]  /*3610*/  @P6 IADD3 R33, P5, PT, R26, 0x4, RZ ;  /* 0x000000041a216810 */ /* 0x000fca0007fbe0ff */
[----:B------:R-:W-:Y:S01]  /*3620*/  @P6 IMAD.X R18, RZ, RZ, R27, P5 ;  /* 0x000000ffff126224 */ /* 0x000fe200028e061b */
[----:B------:R-:W-:Y:S02]  /*3630*/  @P6 SEL R22, R33, R22, P0 ;  /* 0x0000001621166207 */ /* 0x000fe40000000000 */
[----:B------:R-:W2:Y:S02]  /*3640*/  @P6 LDG.E R33, desc[UR18][R30.64] ;  /* 0x000000121e216981 */ /* 0x000ea4000c1e1900 */
[----:B------:R-:W-:Y:S02]  /*3650*/  @P6 SEL R23, R18, R23, P0 ;  /* 0x0000001712176207 */ /* 0x000fe40000000000 */
[----:B------:R-:W0:Y:S03]  /*3660*/  @P6 LDC.64 R18, c[0x0][0x400] ;  /* 0x00010000ff126b82 */ /* 0x000e260000000a00 */
[----:B------:R1:W4:Y:S05]  /*3670*/  @P6 LDG.E R37, desc[UR18][R22.64] ;  /* 0x0000001216256981 */ /* 0x00032a000c1e1900 */
[----:B-1----:R-:W1:Y:S01]  /*3680*/  @P6 LDC.64 R22, c[0x0][0x418] ;  /* 0x00010600ff166b82 */ /* 0x002e620000000a00 */
[----:B------:R-:W-:-:S05]  /*3690*/  @P6 IADD3 R35, P0, PT, R26, 0x4, RZ ;  /* 0x000000041a236810 */ /* 0x000fca0007f1e0ff */
[----:B------:R-:W-:Y:S01]  /*36a0*/  @P6 IMAD.X R34, RZ, RZ, R27, P0 ;  /* 0x000000ffff226224 */ /* 0x000fe200000e061b */
[C---:B0-----:R-:W-:Y:S02]  /*36b0*/  @P6 ISETP.NE.U32.AND P5, PT, R18.reuse, RZ, PT ;  /* 0x000000ff1200620c */ /* 0x041fe40003fa5070 */
[----:B------:R-:W-:Y:S01]  /*36c0*/  @P6 ISETP.GT.U32.AND P0, PT, R18, 0x1, PT ;  /* 0x000000011200680c */ /* 0x000fe20003f04070 */
[----:B------:R-:W-:Y:S01]  /*36d0*/  VIADD R18, R4, 0x2 ;  /* 0x0000000204127836 */ /* 0x000fe20000000000 */
[C---:B------:R-:W-:Y:S02]  /*36e0*/  @P6 ISETP.NE.AND.EX P5, PT, R19.reuse, RZ, PT, P5 ;  /* 0x000000ff1300620c */ /* 0x040fe40003fa5350 */
[----:B------:R-:W-:-:S04]  /*36f0*/  @P6 ISETP.GT.U32.AND.EX P0, PT, R19, RZ, PT, P0 ;  /* 0x000000ff1300620c */ /* 0x000fc80003f04100 */
[----:B-1----:R-:W-:Y:S02]  /*3700*/  @P6 SEL R30, R35, R22, P0 ;  /* 0x00000016231e6207 */ /* 0x002fe40000000000 */
[----:B------:R-:W-:Y:S02]  /*3710*/  @P6 SEL R31, R34, R23, P0 ;  /* 0x00000017221f6207 */ /* 0x000fe40000000000 */
[----:B------:R-:W-:Y:S01]  /*3720*/  P2R R15, PR, RZ, 0x10 ;  /* 0x00000010ff0f7803 */ /* 0x000fe20000000000 */
[----:B---3--:R-:W-:-:S04]  /*3730*/  @!P6 FFMA R32, R24, R10, RZ ;  /* 0x0000000a1820e223 */ /* 0x008fc800000000ff */
[----:B------:R-:W-:Y:S01]  /*3740*/  @!P6 FFMA R24, R24, R7, R32 ;  /* 0x000000071818e223 */ /* 0x000fe20000000020 */
[----:B--2---:R-:W-:Y:S01]  /*3750*/  @P6 FFMA R32, R33, R10, RZ ;  /* 0x0000000a21206223 */ /* 0x004fe200000000ff */
[----:B------:R-:W-:-:S03]  /*3760*/  @P6 SEL R33, R27, R23, P5 ;  /* 0x000000171b216207 */ /* 0x000fc60002800000 */
[----:B----4-:R-:W-:Y:S01]  /*3770*/  @P6 FFMA R24, R37, R7, R32 ;  /* 0x0000000725186223 */ /* 0x010fe20000000020 */
[----:B------:R-:W-:Y:S01]  /*3780*/  @P6 SEL R32, R26, R22, P5 ;  /* 0x000000161a206207 */ /* 0x000fe20002800000 */
[----:B------:R-:W-:Y:S01]  /*3790*/  IMAD.WIDE.U32 R36, R18, 0x4, R28 ;  /* 0x0000000412247825 */ /* 0x000fe200078e001c */
[----:B------:R-:W-:-:S04]  /*37a0*/  IADD3 R19, P5, PT, R4, 0x2, RZ ;  /* 0x0000000204137810 */ /* 0x000fc80007fbe0ff */
[----:B------:R-:W-:Y:S01]  /*37b0*/  ISETP.GE.U32.AND P0, PT, R19, UR8, PT ;  /* 0x0000000813007c0c */ /* 0x000fe2000bf06070 */
[----:B------:R-:W-:Y:S02]  /*37c0*/  IMAD.X R19, RZ, RZ, RZ, P5 ;  /* 0x000000ffff137224 */ /* 0x000fe400028e06ff */
[----:B------:R-:W-:Y:S01]  /*37d0*/  IMAD.WIDE.U32 R36, R14, UR4, R36 ;  /* 0x000000040e247c25 */ /* 0x000fe2000f8e0024 */
[----:B------:R-:W-:Y:S02]  /*37e0*/  @P6 IADD3 R35, P5, PT, R26, 0x4, RZ ;  /* 0x000000041a236810 */ /* 0x000fe40007fbe0ff */
[----:B------:R-:W-:Y:S01]  /*37f0*/  ISETP.GE.U32.AND.EX P0, PT, R19, UR9, PT, P0 ;  /* 0x0000000913007c0c */ /* 0x000fe2000bf06100 */
[----:B------:R-:W-:Y:S02]  /*3800*/  IMAD.IADD R34, R9, 0x1, R37 ;  /* 0x0000000109227824 */ /* 0x000fe400078e0225 */
[----:B------:R-:W-:Y:S01]  /*3810*/  @P6 IMAD.X R25, RZ, RZ, R27, P5 ;  /* 0x000000ffff196224 */ /* 0x000fe200028e061b */
[----:B------:R-:W-:-:S02]  /*3820*/  ISETP.GT.AND P5, PT, R18, -0x1, PT ;  /* 0xffffffff1200780c */ /* 0x000fc40003fa4270 */
[-C--:B------:R-:W-:Y:S02]  /*3830*/  SEL R19, R36, R12.reuse, !P0 ;  /* 0x0000000c24137207 */ /* 0x080fe40004000000 */
[-C--:B------:R-:W-:Y:S02]  /*3840*/  SEL R22, R34, R13.reuse, !P0 ;  /* 0x0000000d22167207 */ /* 0x080fe40004000000 */
[-C--:B------:R-:W-:Y:S02]  /*3850*/  SEL R19, R19, R12.reuse, P5 ;  /* 0x0000000c13137207 */ /* 0x080fe40002800000 */
[-C--:B------:R-:W-:Y:S02]  /*3860*/  SEL R22, R22, R13.reuse, P5 ;  /* 0x0000000d16167207 */ /* 0x080fe40002800000 */
[----:B------:R-:W-:Y:S02]  /*3870*/  SEL R18, R19, R12, !P1 ;  /* 0x0000000c13127207 */ /* 0x000fe40004800000 */
[----:B------:R-:W-:-:S02]  /*3880*/  SEL R19, R22, R13, !P1 ;  /* 0x0000000d16137207 */ /* 0x000fc40004800000 */
[----:B------:R-:W0:Y:S03]  /*3890*/  @P6 LDC.64 R22, c[0x0][0x418] ;  /* 0x00010600ff166b82 */ /* 0x000e260000000a00 */
[----:B------:R1:W-:Y:S04]  /*38a0*/  STG.E desc[UR18][R18.64], R24 ;  /* 0x0000001812007986 */ /* 0x0003e8000c101912 */
[----:B------:R2:W3:Y:S04]  /*38b0*/  @P6 LDG.E R33, desc[UR18][R32.64] ;  /* 0x0000001220216981 */ /* 0x0004e8000c1e1900 */
[----:B------:R-:W4:Y:S01]  /*38c0*/  @P6 LDG.E R30, desc[UR18][R30.64] ;  /* 0x000000121e1e6981 */ /* 0x000f22000c1e1900 */
[----:B-1----:R-:W1:Y:S02]  /*38d0*/  @P6 LDC.64 R18, c[0x0][0x400] ;  /* 0x00010000ff126b82 */ /* 0x002e640000000a00 */
[----:B-1----:R-:W-:-:S02]  /*38e0*/  @P6 ISETP.GT.U32.AND P3, PT, R18, 0x1, PT ;  /* 0x000000011200680c */ /* 0x002fc40003f64070 */
[----:B------:R-:W-:Y:S02]  /*38f0*/  @P6 ISETP.NE.U32.AND P4, PT, R18, RZ, PT ;  /* 0x000000ff1200620c */ /* 0x000fe40003f85070 */
[C---:B------:R-:W-:Y:S02]  /*3900*/  @P6 ISETP.GT.U32.AND.EX P3, PT, R19.reuse, RZ, PT, P3 ;  /* 0x000000ff1300620c */ /* 0x040fe40003f64130 */
[----:B------:R-:W-:Y:S02]  /*3910*/  @P6 ISETP.NE.AND.EX P4, PT, R19, RZ, PT, P4 ;  /* 0x000000ff1300620c */ /* 0x000fe40003f85340 */
[----:B------:R-:W1:Y:S02]  /*3920*/  @!P6 LDC.64 R18, c[0x0][0x418] ;  /* 0x00010600ff12eb82 */ /* 0x000e640000000a00 */
[----:B-1----:R-:W5:Y:S01]  /*3930*/  @!P6 LDG.E R19, desc[UR18][R18.64] ;  /* 0x000000121213e981 */ /* 0x002f62000c1e1900 */
[----:B0-----:R-:W-:Y:S02]  /*3940*/  @P6 SEL R38, R26, R22, P4 ;  /* 0x000000161a266207 */ /* 0x001fe40002000000 */
[----:B------:R-:W-:-:S02]  /*3950*/  @P6 SEL R39, R27, R23, P4 ;  /* 0x000000171b276207 */ /* 0x000fc40002000000 */
[----:B------:R-:W-:Y:S02]  /*3960*/  @P6 SEL R24, R35, R22, P3 ;  /* 0x0000001623186207 */ /* 0x000fe40001800000 */
[----:B------:R-:W-:Y:S02]  /*3970*/  IADD3 R36, P4, PT, R36, UR4, RZ ;  /* 0x0000000424247c10 */ /* 0x000fe4000ff9e0ff */
[----:B------:R-:W-:Y:S02]  /*3980*/  @P6 SEL R25, R25, R23, P3 ;  /* 0x0000001719196207 */ /* 0x000fe40001800000 */
[----:B------:R-:W-:-:S04]  /*3990*/  IADD3.X R34, PT, PT, R34, UR5, RZ, P4, !PT ;  /* 0x0000000522227c10 */ /* 0x000fc8000a7fe4ff */
[-C--:B------:R-:W-:Y:S02]  /*39a0*/  SEL R22, R34, R13.reuse, !P0 ;  /* 0x0000000d22167207 */ /* 0x080fe40004000000 */
[----:B------:R-:W-:Y:S02]  /*39b0*/  ISETP.NE.AND P3, PT, R11, RZ, PT ;  /* 0x000000ff0b00720c */ /* 0x000fe40003f65270 */
[----:B------:R-:W-:Y:S02]  /*39c0*/  SEL R22, R22, R13, P5 ;  /* 0x0000000d16167207 */ /* 0x000fe40002800000 */
[----:B--2---:R-:W-:-:S05]  /*39d0*/  @P6 IADD3 R32, P4, PT, R26, 0x4, RZ ;  /* 0x000000041a206810 */ /* 0x004fca0007f9e0ff */
[----:B------:R-:W-:Y:S02]  /*39e0*/  @P6 IMAD.X R11, RZ, RZ, R27, P4 ;  /* 0x000000ffff0b6224 */ /* 0x000fe400020e061b */
        /* <DEDUP_REMOVED lines=9> */
[----:B------:R1:W-:Y:S04]  /*3a80*/  STG.E desc[UR18][R18.64], R35 ;  /* 0x0000002312007986 */ /* 0x0003e8000c101912 */
        /* <DEDUP_REMOVED lines=14> */
[----:B------:R-:W-:Y:S02]  /*3b70*/  IADD3.X R34, PT, PT, R34, UR5, RZ, P4, !PT ;  /* 0x0000000522227c10 */ /* 0x000fe4000a7fe4ff */
[----:B------:R-:W-:Y:S02]  /*3b80*/  ISETP.NE.AND P4, PT, R15, RZ, PT ;  /* 0x000000ff0f00720c */ /* 0x000fe40003f85270 */
        /* <DEDUP_REMOVED lines=25> */
[----:B-1----:R-:W-:Y:S02]  /*3d20*/  SEL R11, R15, R12, !P0 ;  /* 0x0000000c0f0b7207 */ /* 0x002fe40004000000 */
[----:B------:R-:W-:-:S05]  /*3d30*/  SEL R24, R34, R13, !P0 ;  /* 0x0000000d22187207 */ /* 0x000fca0004000000 */
[----:B------:R-:W1:Y:S01]  /*3d40*/  @!P6 LDC.64 R22, c[0x0][0x418] ;  /* 0x00010600ff16eb82 */ /* 0x000e620000000a00 */
[----:B------:R-:W-:Y:S02]  /*3d50*/  IADD3 R15, P0, PT, R26, R20, RZ ;  /* 0x000000141a0f7210 */ /* 0x000fe40007f1e0ff */
[----:B------:R-:W-:Y:S02]  /*3d60*/  SEL R11, R11, R12, P5 ;  /* 0x0000000c0b0b7207 */ /* 0x000fe40002800000 */
[----:B------:R-:W-:Y:S02]  /*3d70*/  SEL R26, R24, R13, P5 ;  /* 0x0000000d181a7207 */ /* 0x000fe40002800000 */
[C---:B0-----:R-:W-:Y:S02]  /*3d80*/  @P6 ISETP.NE.U32.AND P5, PT, R18.reuse, RZ, PT ;  /* 0x000000ff1200620c */ /* 0x041fe40003fa5070 */
[----:B------:R-:W-:Y:S02]  /*3d90*/  IADD3.X R24, PT, PT, R27, R21, RZ, P0, !PT ;  /* 0x000000151b187210 */ /* 0x000fe400007fe4ff */
[----:B------:R-:W-:-:S02]  /*3da0*/  @P6 ISETP.GT.U32.AND P0, PT, R18, 0x1, PT ;  /* 0x000000011200680c */ /* 0x000fc40003f04070 */
[C---:B------:R-:W-:Y:S02]  /*3db0*/  @P6 ISETP.NE.AND.EX P5, PT, R19.reuse, RZ, PT, P5 ;  /* 0x000000ff1300620c */ /* 0x040fe40003fa5350 */
[----:B------:R-:W-:Y:S02]  /*3dc0*/  @P6 ISETP.GT.U32.AND.EX P0, PT, R19, RZ, PT, P0 ;  /* 0x000000ff1300620c */ /* 0x000fe40003f04100 */
[----:B------:R-:W-:Y:S02]  /*3dd0*/  SEL R20, R11, R12, !P2 ;  /* 0x0000000c0b147207 */ /* 0x000fe40005000000 */
[C---:B--2---:R-:W-:Y:S02]  /*3de0*/  @P6 SEL R18, R15.reuse, R16, P5 ;  /* 0x000000100f126207 */ /* 0x044fe40002800000 */
[----:B------:R-:W-:Y:S02]  /*3df0*/  @P6 SEL R19, R24, R17, P5 ;  /* 0x0000001118136207 */ /* 0x000fe40002800000 */
[----:B------:R-:W-:-:S02]  /*3e00*/  @P6 IADD3 R11, P5, PT, R15, 0x4, RZ ;  /* 0x000000040f0b6810 */ /* 0x000fc40007fbe0ff */
[----:B------:R-:W-:-:S03]  /*3e10*/  SEL R21, R26, R13, !P2 ;  /* 0x0000000d1a157207 */ /* 0x000fc60005000000 */
[----:B------:R-:W-:Y:S01]  /*3e20*/  @P6 IMAD.X R26, RZ, RZ, R24, P5 ;  /* 0x000000ffff1a6224 */ /* 0x000fe200028e0618 */
[----:B------:R-:W-:Y:S01]  /*3e30*/  @P6 SEL R16, R11, R16, P0 ;  /* 0x000000100b106207 */ /* 0x000fe20000000000 */
[----:B------:R0:W-:Y:S03]  /*3e40*/  STG.E desc[UR18][R20.64], R33 ;  /* 0x0000002114007986 */ /* 0x0001e6000c101912 */
[----:B------:R-:W-:Y:S01]  /*3e50*/  @P6 SEL R17, R26, R17, P0 ;  /* 0x000000111a116207 */ /* 0x000fe20000000000 */
[----:B-1----:R-:W2:Y:S04]  /*3e60*/  @!P6 LDG.E R22, desc[UR18][R22.64] ;  /* 0x000000121616e981 */ /* 0x002ea8000c1e1900 */
[----:B------:R1:W3:Y:S04]  /*3e70*/  @P6 LDG.E R11, desc[UR18][R18.64] ;  /* 0x00000012120b6981 */ /* 0x0002e8000c1e1900 */
[----:B------:R-:W4:Y:S01]  /*3e80*/  @P6 LDG.E R30, desc[UR18][R16.64] ;  /* 0x00000012101e6981 */ /* 0x000f22000c1e1900 */
[C---:B------:R-:W-:Y:S01]  /*3e90*/  VIADD R25, R4.reuse, 0x3 ;  /* 0x0000000304197836 */ /* 0x040fe20000000000 */
[----:B------:R-:W-:-:S03]  /*3ea0*/  IADD3 R4, P5, PT, R4, 0x3, RZ ;  /* 0x0000000304047810 */ /* 0x000fc60007fbe0ff */
[----:B------:R-:W-:Y:S02]  /*3eb0*/  IMAD.WIDE.U32 R26, R25, 0x4, R28 ;  /* 0x00000004191a7825 */ /* 0x000fe400078e001c */
[----:B------:R-:W5:Y:S01]  /*3ec0*/  @P6 LDC.64 R28, c[0x0][0x400] ;  /* 0x00010000ff1c6b82 */ /* 0x000f620000000a00 */
[----:B------:R-:W-:Y:S01]  /*3ed0*/  ISETP.GE.U32.AND P0, PT, R4, UR8, PT ;  /* 0x0000000804007c0c */ /* 0x000fe2000bf06070 */
[----:B------:R-:W-:Y:S02]  /*3ee0*/  IMAD.X R4, RZ, RZ, RZ, P5 ;  /* 0x000000ffff047224 */ /* 0x000fe400028e06ff */
[----:B0-----:R-:W-:-:S03]  /*3ef0*/  IMAD.WIDE.U32 R20, R14, UR4, R26 ;  /* 0x000000040e147c25 */ /* 0x001fc6000f8e001a */
[----:B------:R-:W-:Y:S01]  /*3f00*/  ISETP.GE.U32.AND.EX P0, PT, R4, UR9, PT, P0 ;  /* 0x0000000904007c0c */ /* 0x000fe2000bf06100 */
[----:B------:R-:W0:Y:S01]  /*3f10*/  @P6 LDC.64 R26, c[0x0][0x418] ;  /* 0x00010600ff1a6b82 */ /* 0x000e220000000a00 */
[----:B------:R-:W-:Y:S01]  /*3f20*/  IMAD.IADD R4, R9, 0x1, R21 ;  /* 0x0000000109047824 */ /* 0x000fe200078e0215 */
[----:B------:R-:W-:Y:S02]  /*3f30*/  ISETP.GT.AND P5, PT, R25, -0x1, PT ;  /* 0xffffffff1900780c */ /* 0x000fe40003fa4270 */
[-C--:B-1----:R-:W-:Y:S02]  /*3f40*/  SEL R19, R20, R12.reuse, !P0 ;  /* 0x0000000c14137207 */ /* 0x082fe40004000000 */
[-C--:B------:R-:W-:Y:S02]  /*3f50*/  SEL R14, R4, R13.reuse, !P0 ;  /* 0x0000000d040e7207 */ /* 0x080fe40004000000 */
[----:B------:R-:W-:Y:S01]  /*3f60*/  SEL R19, R19, R12, P5 ;  /* 0x0000000c13137207 */ /* 0x000fe20002800000 */
[----:B------:R-:W1:Y:S01]  /*3f70*/  @!P6 LDC.64 R16, c[0x0][0x418] ;  /* 0x00010600ff10eb82 */ /* 0x000e620000000a00 */
[----:B------:R-:W-:-:S02]  /*3f80*/  SEL R14, R14, R13, P5 ;  /* 0x0000000d0e0e7207 */ /* 0x000fc40002800000 */
[----:B------:R-:W-:Y:S02]  /*3f90*/  SEL R18, R19, R12, !P1 ;  /* 0x0000000c13127207 */ /* 0x000fe40004800000 */
[----:B------:R-:W-:Y:S02]  /*3fa0*/  SEL R19, R14, R13, !P1 ;  /* 0x0000000d0e137207 */ /* 0x000fe40004800000 */
[----:B-----5:R-:W-:-:S04]  /*3fb0*/  @P6 ISETP.NE.U32.AND P1, PT, R28, RZ, PT ;  /* 0x000000ff1c00620c */ /* 0x020fc80003f25070 */
[----:B------:R-:W-:Y:S01]  /*3fc0*/  @P6 ISETP.NE.AND.EX P1, PT, R29, RZ, PT, P1 ;  /* 0x000000ff1d00620c */ /* 0x000fe20003f25310 */
[-C--:B--2---:R-:W-:Y:S01]  /*3fd0*/  @!P6 FFMA R14, R22, R10.reuse, RZ ;  /* 0x0000000a160ee223 */ /* 0x084fe200000000ff */
[----:B---3--:R-:W-:Y:S02]  /*3fe0*/  @P6 FFMA R9, R11, R10, RZ ;  /* 0x0000000a0b096223 */ /* 0x008fe400000000ff */
[CC--:B0-----:R-:W-:Y:S02]  /*3ff0*/  @P6 SEL R10, R15.reuse, R26.reuse, P1 ;  /* 0x0000001a0f0a6207 */ /* 0x0c1fe40000800000 */
[----:B------:R-:W-:Y:S02]  /*4000*/  @P6 SEL R11, R24, R27, P1 ;  /* 0x0000001b180b6207 */ /* 0x000fe40000800000 */
[----:B------:R-:W-:Y:S01]  /*4010*/  @P6 IADD3 R21, P1, PT, R15, 0x4, RZ ;  /* 0x000000040f156810 */ /* 0x000fe20007f3e0ff */
[-C--:B------:R-:W-:Y:S01]  /*4020*/  @!P6 FFMA R25, R22, R7.reuse, R14 ;  /* 0x000000071619e223 */ /* 0x080fe2000000000e */
[----:B----4-:R-:W-:Y:S01]  /*4030*/  @P6 FFMA R25, R30, R7, R9 ;  /* 0x000000071e196223 */ /* 0x010fe20000000009 */
[----:B------:R-:W0:Y:S02]  /*4040*/  @P6 LDC.64 R22, c[0x0][0x418] ;  /* 0x00010600ff166b82 */ /* 0x000e240000000a00 */
[----:B------:R-:W-:Y:S01]  /*4050*/  @P6 IMAD.X R14, RZ, RZ, R24, P1 ;  /* 0x000000ffff0e6224 */ /* 0x000fe200008e0618 */
[----:B------:R-:W-:Y:S01]  /*4060*/  @P6 ISETP.GT.U32.AND P1, PT, R28, 0x1, PT ;  /* 0x000000011c00680c */ /* 0x000fe20003f24070 */
[----:B------:R2:W-:Y:S03]  /*4070*/  STG.E desc[UR18][R18.64], R25 ;  /* 0x0000001912007986 */ /* 0x0005e6000c101912 */
[----:B------:R-:W-:Y:S01]  /*4080*/  @P6 ISETP.GT.U32.AND.EX P1, PT, R29, RZ, PT, P1 ;  /* 0x000000ff1d00620c */ /* 0x000fe20003f24110 */
[----:B-1----:R-:W3:Y:S04]  /*4090*/  @!P6 LDG.E R7, desc[UR18][R16.64] ;  /* 0x000000121007e981 */ /* 0x002ee8000c1e1900 */
[----:B------:R1:W4:Y:S01]  /*40a0*/  @P6 LDG.E R9, desc[UR18][R10.64] ;  /* 0x000000120a096981 */ /* 0x000322000c1e1900 */
[----:B------:R-:W-:-:S02]  /*40b0*/  @P6 SEL R28, R21, R26, P1 ;  /* 0x0000001a151c6207 */ /* 0x000fc40000800000 */
[----:B------:R-:W-:Y:S02]  /*40c0*/  @P6 SEL R29, R14, R27, P1 ;  /* 0x0000001b0e1d6207 */ /* 0x000fe40000800000 */
[----:B------:R-:W5:Y:S03]  /*40d0*/  @P6 LDC.64 R26, c[0x0][0x400] ;  /* 0x00010000ff1a6b82 */ /* 0x000f660000000a00 */
[----:B------:R-:W4:Y:S01]  /*40e0*/  @P6 LDG.E R28, desc[UR18][R28.64] ;  /* 0x000000121c1c6981 */ /* 0x000f22000c1e1900 */
[----:B------:R-:W-:-:S04]  /*40f0*/  IADD3 R21, P1, PT, R20, UR4, RZ ;  /* 0x0000000414157c10 */ /* 0x000fc8000ff3e0ff */
[----:B------:R-:W-:Y:S01]  /*4100*/  IADD3.X R4, PT, PT, R4, UR5, RZ, P1, !PT ;  /* 0x0000000504047c10 */ /* 0x000fe20008ffe4ff */
[----:B--2---:R-:W2:Y:S01]  /*4110*/  @!P6 LDC.64 R18, c[0x0][0x418] ;  /* 0x00010600ff12eb82 */ /* 0x004ea20000000a00 */
[-C--:B------:R-:W-:Y:S02]  /*4120*/  SEL R25, R21, R12.reuse, !P0 ;  /* 0x0000000c15197207 */ /* 0x080fe40004000000 */
[----:B------:R-:W-:Y:S02]  /*4130*/  SEL R14, R4, R13, !P0 ;  /* 0x0000000d040e7207 */ /* 0x000fe40004000000 */
[----:B-1----:R-:W-:-:S03]  /*4140*/  SEL R11, R25, R12, P5 ;  /* 0x0000000c190b7207 */ /* 0x002fc60002800000 */
[----:B------:R-:W1:Y:S01]  /*4150*/  @P6 LDC.64 R16, c[0x0][0x400] ;  /* 0x00010000ff106b82 */ /* 0x000e620000000a00 */
[----:B-----5:R-:W-:-:S04]  /*4160*/  @P6 ISETP.NE.U32.AND P1, PT, R26, RZ, PT ;  /* 0x000000ff1a00620c */ /* 0x020fc80003f25070 */
[----:B------:R-:W-:Y:S01]  /*4170*/  @P6 ISETP.NE.AND.EX P1, PT, R27, RZ, PT, P1 ;  /* 0x000000ff1b00620c */ /* 0x000fe20003f25310 */
[-C--:B---3--:R-:W-:Y:S01]  /*4180*/  @!P6 FFMA R10, R7, R8.reuse, RZ ;  /* 0x00000008070ae223 */ /* 0x088fe200000000ff */
[----:B----4-:R-:W-:Y:S01]  /*4190*/  @P6 FFMA R9, R9, R8, RZ ;  /* 0x0000000809096223 */ /* 0x010fe200000000ff */
[-C--:B------:R-:W-:Y:S02]  /*41a0*/  SEL R8, R14, R13.reuse, P5 ;  /* 0x0000000d0e087207 */ /* 0x080fe40002800000 */
[----:B------:R-:W-:Y:S01]  /*41b0*/  @!P6 FFMA R25, R7, R0, R10 ;  /* 0x000000000719e223 */ /* 0x000fe2000000000a */
[----:B------:R-:W-:Y:S02]  /*41c0*/  SEL R10, R11, R12, !P3 ;  /* 0x0000000c0b0a7207 */ /* 0x000fe40005800000 */
[----:B------:R-:W-:Y:S02]  /*41d0*/  SEL R11, R8, R13, !P3 ;  /* 0x0000000d080b7207 */ /* 0x000fe40005800000 */
[----:B------:R-:W-:Y:S01]  /*41e0*/  @P6 ISETP.GT.U32.AND P3, PT, R26, 0x1, PT ;  /* 0x000000011a00680c */ /* 0x000fe20003f64070 */
[----:B------:R-:W-:Y:S01]  /*41f0*/  @P6 FFMA R25, R28, R0, R9 ;  /* 0x000000001c196223 */ /* 0x000fe20000000009 */
[----:B0-----:R-:W-:-:S02]  /*4200*/  @P6 SEL R8, R15, R22, P1 ;  /* 0x000000160f086207 */ /* 0x001fc40000800000 */
[----:B------:R-:W-:Y:S02]  /*4210*/  @P6 ISETP.GT.U32.AND.EX P3, PT, R27, RZ, PT, P3 ;  /* 0x000000ff1b00620c */ /* 0x000fe40003f64130 */
[-C--:B------:R-:W-:Y:S02]  /*4220*/  @P6 SEL R9, R24, R23.reuse, P1 ;  /* 0x0000001718096207 */ /* 0x080fe40000800000 */
[----:B------:R-:W-:Y:S01]  /*4230*/  @P6 IADD3 R27, P1, PT, R15, 0x4, RZ ;  /* 0x000000040f1b6810 */ /* 0x000fe20007f3e0ff */
[----:B------:R0:W-:Y:S04]  /*4240*/  STG.E desc[UR18][R10.64], R25 ;  /* 0x000000190a007986 */ /* 0x0001e8000c101912 */
[----:B------:R-:W-:Y:S01]  /*4250*/  @P6 IMAD.X R0, RZ, RZ, R24, P1 ;  /* 0x000000ffff006224 */ /* 0x000fe200008e0618 */
[----:B------:R-:W-:Y:S01]  /*4260*/  @P6 SEL R26, R27, R22, P3 ;  /* 0x000000161b1a6207 */ /* 0x000fe20001800000 */
[----:B------:R-:W3:Y:S03]  /*4270*/  @P6 LDG.E R9, desc[UR18][R8.64] ;  /* 0x0000001208096981 */ /* 0x000ee6000c1e1900 */
[----:B------:R-:W-:Y:S01]  /*4280*/  @P6 SEL R27, R0, R23, P3 ;  /* 0x00000017001b6207 */ /* 0x000fe20001800000 */
[----:B--2---:R-:W2:Y:S01]  /*4290*/  @!P6 LDG.E R7, desc[UR18][R18.64] ;  /* 0x000000121207e981 */ /* 0x004ea2000c1e1900 */
[----:B0-----:R-:W0:Y:S03]  /*42a0*/  @P6 LDC.64 R10, c[0x0][0x418] ;  /* 0x00010600ff0a6b82 */ /* 0x001e260000000a00 */
[----:B------:R-:W4:Y:S01]  /*42b0*/  @P6 LDG.E R26, desc[UR18][R26.64] ;  /* 0x000000121a1a6981 */ /* 0x000f22000c1e1900 */
[----:B------:R-:W-:-:S04]  /*42c0*/  IADD3 R23, P1, PT, R21, UR4, RZ ;  /* 0x0000000415177c10 */ /* 0x000fc8000ff3e0ff */
[----:B------:R-:W5:Y:S01]  /*42d0*/  @!P6 LDC.64 R20, c[0x0][0x418] ;  /* 0x00010600ff14eb82 */ /* 0x000f620000000a00 */
[----:B------:R-:W-:Y:S02]  /*42e0*/  IADD3.X R4, PT, PT, R4, UR5, RZ, P1, !PT ;  /* 0x0000000504047c10 */ /* 0x000fe40008ffe4ff */
[----:B------:R-:W-:Y:S02]  /*42f0*/  SEL R25, R23, R12, !P0 ;  /* 0x0000000c17197207 */ /* 0x000fe40004000000 */
[----:B------:R-:W-:Y:S02]  /*4300*/  SEL R14, R4, R13, !P0 ;  /* 0x0000000d040e7207 */ /* 0x000fe40004000000 */
[C---:B-1----:R-:W-:Y:S02]  /*4310*/  @P6 ISETP.NE.U32.AND P1, PT, R16.reuse, RZ, PT ;  /* 0x000000ff1000620c */ /* 0x042fe40003f25070 */
[----:B------:R-:W-:Y:S02]  /*4320*/  @P6 ISETP.GT.U32.AND P3, PT, R16, 0x1, PT ;  /* 0x000000011000680c */ /* 0x000fe40003f64070 */
[----:B------:R-:W-:-:S02]  /*4330*/  @P6 ISETP.NE.AND.EX P1, PT, R17, RZ, PT, P1 ;  /* 0x000000ff1100620c */ /* 0x000fc40003f25310 */
[----:B------:R-:W-:Y:S01]  /*4340*/  @P6 ISETP.GT.U32.AND.EX P3, PT, R17, RZ, PT, P3 ;  /* 0x000000ff1100620c */ /* 0x000fe20003f64130 */
[----:B---3--:R-:W-:Y:S01]  /*4350*/  @P6 FFMA R19, R9, R2, RZ ;  /* 0x0000000209136223 */ /* 0x008fe200000000ff */
[----:B------:R-:W-:Y:S01]  /*4360*/  SEL R9, R25, R12, P5 ;  /* 0x0000000c19097207 */ /* 0x000fe20002800000 */
[----:B--2---:R-:W-:Y:S01]  /*4370*/  @!P6 FFMA R0, R7, R2, RZ ;  /* 0x000000020700e223 */ /* 0x004fe200000000ff */
[-C--:B------:R-:W-:Y:S02]  /*4380*/  SEL R2, R14, R13.reuse, P5 ;  /* 0x0000000d0e027207 */ /* 0x080fe40002800000 */
[----:B------:R-:W-:Y:S01]  /*4390*/  SEL R8, R9, R12, !P4 ;  /* 0x0000000c09087207 */ /* 0x000fe20006000000 */
[-C--:B------:R-:W-:Y:S01]  /*43a0*/  @!P6 FFMA R25, R7, R6.reuse, R0 ;  /* 0x000000060719e223 */ /* 0x080fe20000000000 */
[----:B------:R-:W-:Y:S01]  /*43b0*/  SEL R9, R2, R13, !P4 ;  /* 0x0000000d02097207 */ /* 0x000fe20006000000 */
[----:B----4-:R-:W-:Y:S01]  /*43c0*/  @P6 FFMA R25, R26, R6, R19 ;  /* 0x000000061a196223 */ /* 0x010fe20000000013 */
[----:B------:R-:W-:-:S02]  /*43d0*/  @P6 IADD3 R19, P4, PT, R15, 0x4, RZ ;  /* 0x000000040f136810 */ /* 0x000fc40007f9e0ff */
[-C--:B0-----:R-:W-:Y:S02]  /*43e0*/  @P6 SEL R6, R15, R10.reuse, P1 ;  /* 0x0000000a0f066207 */ /* 0x081fe40000800000 */
[----:B------:R0:W-:Y:S01]  /*43f0*/  STG.E desc[UR18][R8.64], R25 ;  /* 0x0000001908007986 */ /* 0x0001e2000c101912 */
[----:B------:R-:W-:Y:S01]  /*4400*/  @P6 IMAD.X R2, RZ, RZ, R24, P4 ;  /* 0x000000ffff026224 */ /* 0x000fe200020e0618 */
[-C--:B------:R-:W-:Y:S02]  /*4410*/  @P6 SEL R7, R24, R11.reuse, P1 ;  /* 0x0000000b18076207 */ /* 0x080fe40000800000 */
[----:B-----5:R-:W0:Y:S01]  /*4420*/  @!P6 LDG.E R0, desc[UR18][R20.64] ;  /* 0x000000121400e981 */ /* 0x020e22000c1e1900 */
[----:B------:R-:W-:Y:S02]  /*4430*/  @P6 SEL R10, R19, R10, P3 ;  /* 0x0000000a130a6207 */ /* 0x000fe40001800000 */
[----:B------:R-:W-:Y:S02]  /*4440*/  @P6 SEL R11, R2, R11, P3 ;  /* 0x0000000b020b6207 */ /* 0x000fe40001800000 */
[----:B------:R-:W2:Y:S04]  /*4450*/  @P6 LDG.E R2, desc[UR18][R6.64] ;  /* 0x0000001206026981 */ /* 0x000ea8000c1e1900 */
[----:B------:R-:W3:Y:S01]  /*4460*/  @P6 LDG.E R11, desc[UR18][R10.64] ;  /* 0x000000120a0b6981 */ /* 0x000ee2000c1e1900 */
[----:B------:R-:W-:-:S04]  /*4470*/  IADD3 R15, P1, PT, R23, UR4, RZ ;  /* 0x00000004170f7c10 */ /* 0x000fc8000ff3e0ff */
[----:B------:R-:W-:Y:S02]  /*4480*/  IADD3.X R4, PT, PT, R4, UR5, RZ, P1, !PT ;  /* 0x0000000504047c10 */ /* 0x000fe40008ffe4ff */
[----:B------:R-:W-:-:S04]  /*4490*/  SEL R15, R15, R12, !P0 ;  /* 0x0000000c0f0f7207 */ /* 0x000fc80004000000 */
[----:B------:R-:W-:Y:S01]  /*44a0*/  @!P2 SEL R12, R15, R12, P5 ;  /* 0x0000000c0f0ca207 */ /* 0x000fe20002800000 */
[----:B0-----:R-:W-:-:S04]  /*44b0*/  @!P6 FFMA R8, R0, R5, RZ ;  /* 0x000000050008e223 */ /* 0x001fc800000000ff */
[----:B------:R-:W-:Y:S01]  /*44c0*/  @!P6 FFMA R9, R0, R3, R8 ;  /* 0x000000030009e223 */ /* 0x000fe20000000008 */
[----:B------:R-:W-:Y:S01]  /*44d0*/  SEL R0, R4, R13, !P0 ;  /* 0x0000000d04007207 */ /* 0x000fe20004000000 */
[----:B--2---:R-:W-:-:S03]  /*44e0*/  @P6 FFMA R2, R2, R5, RZ ;  /* 0x0000000502026223 */ /* 0x004fc600000000ff */
[----:B------:R-:W-:Y:S01]  /*44f0*/  @!P2 SEL R13, R0, R13, P5 ;  /* 0x0000000d000da207 */ /* 0x000fe20002800000 */
[----:B---3--:R-:W-:-:S05]  /*4500*/  @P6 FFMA R9, R11, R3, R2 ;  /* 0x000000030b096223 */ /* 0x008fca0000000002 */
[----:B------:R-:W-:Y:S01]  /*4510*/  STG.E desc[UR18][R12.64], R9 ;  /* 0x000000090c007986 */ /* 0x000fe2000c101912 */
[----:B------:R-:W-:Y:S05]  /*4520*/  EXIT ;  /* 0x000000000000794d */ /* 0x000fea0003800000 */
        .weak           $__internal_20_$__cuda_sm20_div_u64
        .type           $__internal_20_$__cuda_sm20_div_u64,@function
        .size           $__internal_20_$__cuda_sm20_div_u64,($__internal_21_$__cuda_sm20_rem_u64 - $__internal_20_$__cuda_sm20_div_u64)
$__internal_20_$__cuda_sm20_div_u64:
        /* <DEDUP_REMOVED lines=36> */
[----:B------:R-:W-:-:S05]  /*4770*/  IMAD.HI.U32 R11, P0, R11, R9, R16 ;  /* 0x000000090b0b7227 */ /* 0x000fca0007800010 */
[----:B------:R-:W-:Y:S01]  /*4780*/  IADD3 R19, P1, PT, RZ, R11, RZ ;  /* 0x0000000bff137210 */ /* 0x000fe20007f3e0ff */
[----:B------:R-:W-:-:S04]  /*4790*/  IMAD.X R11, RZ, RZ, RZ, P0 ;  /* 0x000000ffff0b7224 */ /* 0x000fc800000e06ff */
        /* <DEDUP_REMOVED lines=14> */
[----:B------:R-:W-:Y:S01]  /*4880*/  SEL R16, R16, R19, P0 ;  /* 0x0000001310107207 */ /* 0x000fe20000000000 */
[----:B------:R-:W-:Y:S01]  /*4890*/  IMAD.MOV.U32 R19, RZ, RZ, 0x0 ;  /* 0x00000000ff137424 */ /* 0x000fe200078e00ff */
[----:B------:R-:W-:Y:S02]  /*48a0*/  SEL R22, R22, R26, P0 ;  /* 0x0000001a16167207 */ /* 0x000fe40000000000 */
[----:B------:R-:W-:-:S02]  /*48b0*/  SEL R20, R20, R11, P0 ;  /* 0x0000000b14147207 */ /* 0x000fc40000000000 */
[----:B------:R-:W-:Y:S02]  /*48c0*/  ISETP.GE.U32.AND P0, PT, R9, R14, PT ;  /* 0x0000000e0900720c */ /* 0x000fe40003f06070 */
[----:B------:R-:W-:Y:S02]  /*48d0*/  IADD3 R9, P2, PT, R16, 0x1, RZ ;  /* 0x0000000110097810 */ /* 0x000fe40007f5e0ff */
[----:B------:R-:W-:Y:S02]  /*48e0*/  ISETP.GE.U32.AND.EX P0, PT, R22, R15, PT, P0 ;  /* 0x0000000f1600720c */ /* 0x000fe40003f06100 */
[----:B------:R-:W-:Y:S01]  /*48f0*/  ISETP.NE.AND.EX P1, PT, R15, RZ, PT, P1 ;  /* 0x000000ff0f00720c */ /* 0x000fe20003f25310 */
[----:B------:R-:W-:Y:S01]  /*4900*/  IMAD.X R11, RZ, RZ, R20, P2 ;  /* 0x000000ffff0b7224 */ /* 0x000fe200010e0614 */
[----:B------:R-:W-:-:S04]  /*4910*/  SEL R14, R9, R16, P0 ;  /* 0x00000010090e7207 */ /* 0x000fc80000000000 */
[----:B------:R-:W-:Y:S02]  /*4920*/  SEL R15, R11, R20, P0 ;  /* 0x000000140b0f7207 */ /* 0x000fe40000000000 */
[----:B------:R-:W-:Y:S02]  /*4930*/  SEL R14, R14, 0xffffffff, P1 ;  /* 0xffffffff0e0e7807 */ /* 0x000fe40000800000 */
[----:B------:R-:W-:Y:S01]  /*4940*/  SEL R15, R15, 0xffffffff, P1 ;  /* 0xffffffff0f0f7807 */ /* 0x000fe20000800000 */
[----:B------:R-:W-:Y:S06]  /*4950*/  RET.REL.NODEC R18 `(_Z26map_transform_for_backprop6TensorS_S_) ;  /* 0xffffffb412a87950 */ /* 0x000fec0003c3ffff */
        .weak           $__internal_21_$__cuda_sm20_rem_u64
        .type           $__internal_21_$__cuda_sm20_rem_u64,@function
        .size           $__internal_21_$__cuda_sm20_rem_u64,(.L_x_415 - $__internal_21_$__cuda_sm20_rem_u64)
$__internal_21_$__cuda_sm20_rem_u64:
        /* <DEDUP_REMOVED lines=8> */
[----:B------:R-:W-:Y:S02]  /*49e0*/  IADD3 R15, P0, PT, RZ, -R12, RZ ;  /* 0x8000000cff0f7210 */ /* 0x000fe40007f1e0ff */
[----:B------:R-:W-:Y:S01]  /*49f0*/  MOV R13, R10 ;  /* 0x0000000a000d7202 */ /* 0x000fe20000000f00 */
        /* <DEDUP_REMOVED lines=27> */
[----:B------:R-:W-:Y:S01]  /*4bb0*/  IADD3 R7, P1, PT, RZ, R5, RZ ;  /* 0x00000005ff077210 */ /* 0x000fe20007f3e0ff */
[----:B------:R-:W-:-:S04]  /*4bc0*/  IMAD.X R5, RZ, RZ, RZ, P0 ;  /* 0x000000ffff057224 */ /* 0x000fc800000e06ff */
[----:B------:R-:W-:-:S04]  /*4bd0*/  IMAD.WIDE.U32 R10, R7, R2, RZ ;  /* 0x00000002070a7225 */ /* 0x000fc800078e00ff */
[----:B------:R-:W-:Y:S02]  /*4be0*/  IMAD.X R5, RZ, RZ, R5, P1 ;  /* 0x000000ffff057224 */ /* 0x000fe400008e0605 */
[----:B------:R-:W-:Y:S01]  /*4bf0*/  IMAD R7, R7, R3, R11 ;  /* 0x0000000307077224 */ /* 0x000fe200078e020b */
[----:B------:R-:W-:-:S03]  /*4c00*/  IADD3 R11, P1, PT, -R10, R9, RZ ;  /* 0x000000090a0b7210 */ /* 0x000fc60007f3e1ff */
[-C--:B------:R-:W-:Y:S01]  /*4c10*/  IMAD R5, R5, R2.reuse, R7 ;  /* 0x0000000205057224 */ /* 0x080fe200078e0207 */
[CC--:B------:R-:W-:Y:S01]  /*4c20*/  ISETP.GE.U32.AND P0, PT, R11.reuse, R2.reuse, PT ;  /* 0x000000020b00720c */ /* 0x0c0fe20003f06070 */
[----:B------:R-:W-:Y:S02]  /*4c30*/  IMAD.MOV.U32 R7, RZ, RZ, 0x0 ;  /* 0x00000000ff077424 */ /* 0x000fe400078e00ff */
[----:B------:R-:W-:Y:S01]  /*4c40*/  IMAD.X R10, RZ, RZ, ~R5, P1 ;  /* 0x000000ffff0a7224 */ /* 0x000fe200008e0e05 */
[----:B------:R-:W-:-:S04]  /*4c50*/  IADD3 R5, P1, PT, R11, -R2, RZ ;  /* 0x800000020b057210 */ /* 0x000fc80007f3e0ff */
[C---:B------:R-:W-:Y:S01]  /*4c60*/  ISETP.GE.U32.AND.EX P0, PT, R10.reuse, R3, PT, P0 ;  /* 0x000000030a00720c */ /* 0x040fe20003f06100 */
[----:B------:R-:W-:Y:S01]  /*4c70*/  IMAD.X R8, R10, 0x1, ~R3, P1 ;  /* 0x000000010a087824 */ /* 0x000fe200008e0e03 */
[----:B------:R-:W-:Y:S02]  /*4c80*/  ISETP.NE.U32.AND P1, PT, R2, RZ, PT ;  /* 0x000000ff0200720c */ /* 0x000fe40003f25070 */
[----:B------:R-:W-:Y:S02]  /*4c90*/  SEL R5, R5, R11, P0 ;  /* 0x0000000b05057207 */ /* 0x000fe40000000000 */
[----:B------:R-:W-:Y:S02]  /*4ca0*/  SEL R8, R8, R10, P0 ;  /* 0x0000000a08087207 */ /* 0x000fe40000000000 */
[CC--:B------:R-:W-:Y:S02]  /*4cb0*/  IADD3 R12, P2, PT, R5.reuse, -R2.reuse, RZ ;  /* 0x80000002050c7210 */ /* 0x0c0fe40007f5e0ff */
[----:B------:R-:W-:-:S02]  /*4cc0*/  ISETP.GE.U32.AND P0, PT, R5, R2, PT ;  /* 0x000000020500720c */ /* 0x000fc40003f06070 */
[----:B------:R-:W-:Y:S01]  /*4cd0*/  ISETP.NE.AND.EX P1, PT, R3, RZ, PT, P1 ;  /* 0x000000ff0300720c */ /* 0x000fe20003f25310 */
[C---:B------:R-:W-:Y:S01]  /*4ce0*/  IMAD.X R13, R8.reuse, 0x1, ~R3, P2 ;  /* 0x00000001080d7824 */ /* 0x040fe200010e0e03 */
[----:B------:R-:W-:-:S04]  /*4cf0*/  ISETP.GE.U32.AND.EX P0, PT, R8, R3, PT, P0 ;  /* 0x000000030800720c */ /* 0x000fc80003f06100 */
[----:B------:R-:W-:Y:S02]  /*4d00*/  SEL R12, R12, R5, P0 ;  /* 0x000000050c0c7207 */ /* 0x000fe40000000000 */
[----:B------:R-:W-:Y:S02]  /*4d10*/  SEL R13, R13, R8, P0 ;  /* 0x000000080d0d7207 */ /* 0x000fe40000000000 */
[----:B------:R-:W-:Y:S02]  /*4d20*/  SEL R12, R12, 0xffffffff, P1 ;  /* 0xffffffff0c0c7807 */ /* 0x000fe40000800000 */
[----:B------:R-:W-:Y:S01]  /*4d30*/  SEL R13, R13, 0xffffffff, P1 ;  /* 0xffffffff0d0d7807 */ /* 0x000fe20000800000 */
[----:B------:R-:W-:Y:S06]  /*4d40*/  RET.REL.NODEC R6 `(_Z26map_transform_for_backprop6TensorS_S_) ;  /* 0xffffffb006ac7950 */ /* 0x000fec0003c3ffff */
.L_x_271:
        /* <DEDUP_REMOVED lines=11> */
.L_x_415:


//--------------------- .text._Z13map_transform6TensorS_S_ --------------------------
	.section	.text._Z13map_transform6TensorS_S_,"ax",@progbits
	.align	128
        .global         _Z13map_transform6TensorS_S_
        .type           _Z13map_transform6TensorS_S_,@function
        .size           _Z13map_transform6TensorS_S_,(.L_x_417 - _Z13map_transform6TensorS_S_)
        .other          _Z13map_transform6TensorS_S_,@"STO_CUDA_ENTRY STV_DEFAULT"
_Z13map_transform6TensorS_S_:
.text._Z13map_transform6TensorS_S_:
[----:B------:R-:W0:Y:S01]  /*0000*/  LDC R1, c[0x0][0x37c] ;  /* 0x0000df00ff017b82 */ /* 0x000e220000000800 */
[----:B------:R-:W1:Y:S01]  /*0010*/  S2R R3, SR_TID.X ;  /* 0x0000000000037919 */ /* 0x000e620000002100 */
[----:B------:R-:W2:Y:S06]  /*0020*/  LDCU UR7, c[0x0][0x3bc] ;  /* 0x00007780ff0777ac */ /* 0x000eac0008000800 */
[----:B------:R-:W1:Y:S01]  /*0030*/  LDC R2, c[0x0][0x360] ;  /* 0x0000d800ff027b82 */ /* 0x000e620000000800 */
[----:B0-----:R-:W-:Y:S01]  /*0040*/  VIADD R1, R1, 0xffffffc0 ;  /* 0xffffffc001017836 */ /* 0x001fe20000000000 */
[----:B------:R-:W0:Y:S01]  /*0050*/  S2R R5, SR_TID.Y ;  /* 0x0000000000057919 */ /* 0x000e220000002200 */
[----:B------:R-:W3:Y:S05]  /*0060*/  S2R R7, SR_TID.Z ;  /* 0x0000000000077919 */ /* 0x000eea0000002300 */
[----:B------:R-:W1:Y:S08]  /*0070*/  S2UR UR4, SR_CTAID.X ;  /* 0x00000000000479c3 */ /* 0x000e700000002500 */
[----:B------:R-:W0:Y:S01]  /*0080*/  LDC R0, c[0x0][0x364] ;  /* 0x0000d900ff007b82 */ /* 0x000e220000000800 */
[----:B--2---:R-:W-:-:S07]  /*0090*/  UISETP.NE.U32.AND UP0, UPT, UR7, URZ, UPT ;  /* 0x000000ff0700728c */ /* 0x004fce000bf05070 */
[----:B------:R-:W0:Y:S08]  /*00a0*/  S2UR UR5, SR_CTAID.Y ;  /* 0x00000000000579c3 */ /* 0x000e300000002600 */
[----:B------:R-:W3:Y:S01]  /*00b0*/  S2UR UR6, SR_CTAID.Z ;  /* 0x00000000000679c3 */ /* 0x000ee20000002700 */
[----:B-1----:R-:W-:-:S07]  /*00c0*/  IMAD R2, R2, UR4, R3 ;  /* 0x0000000402027c24 */ /* 0x002fce000f8e0203 */
[----:B------:R-:W3:Y:S01]  /*00d0*/  LDC R4, c[0x0][0x368] ;  /* 0x0000da00ff047b82 */ /* 0x000ee20000000800 */
[----:B0-----:R-:W-:Y:S02]  /*00e0*/  IMAD R3, R0, UR5, R5 ;  /* 0x0000000500037c24 */ /* 0x001fe4000f8e0205 */
[----:B---3--:R-:W-:Y:S01]  /*00f0*/  IMAD R4, R4, UR6, R7 ;  /* 0x0000000604047c24 */ /* 0x008fe2000f8e0207 */
        /* <DEDUP_REMOVED lines=12> */
[----:B------:R-:W-:-:S04]  /*01c0*/  IMAD.HI.U32 R7, R7, R4, RZ ;  /* 0x0000000407077227 */ /* 0x000fc800078e00ff */
[----:B------:R-:W-:-:S04]  /*01d0*/  IMAD.MOV R7, RZ, RZ, -R7 ;  /* 0x000000ffff077224 */ /* 0x000fc800078e0a07 */
[----:B------:R-:W-:-:S05]  /*01e0*/  IMAD R12, R7, UR4, R4 ;  /* 0x00000004070c7c24 */ /* 0x000fca000f8e0204 */
[----:B------:R-:W-:-:S13]  /*01f0*/  ISETP.GE.U32.AND P0, PT, R12, UR4, PT ;  /* 0x000000040c007c0c */ /* 0x000fda000bf06070 */
[----:B------:R-:W-:-:S04]  /*0200*/  @P0 IADD3 R12, PT, PT, R12, -UR4, RZ ;  /* 0x800000040c0c0c10 */ /* 0x000fc8000fffe0ff */
[----:B------:R-:W-:-:S13]  /*0210*/  ISETP.GE.U32.AND P0, PT, R12, UR4, PT ;  /* 0x000000040c007c0c */ /* 0x000fda000bf06070 */
[----:B------:R-:W-:Y:S01]  /*0220*/  @P0 VIADD R12, R12, -UR4 ;  /* 0x800000040c0c0c36 */ /* 0x000fe20008000000 */
[----:B------:R-:W-:Y:S01]  /*0230*/  @!P1 LOP3.LUT R12, RZ, UR4, RZ, 0x33, !PT ;  /* 0x00000004ff0c9c12 */ /* 0x000fe2000f8e33ff */
[----:B------:R-:W-:Y:S06]  /*0240*/  BRA `(.L_x_273) ;  /* 0x0000000000087947 */ /* 0x000fec0003800000 */
.L_x_272:
[----:B------:R-:W-:-:S07]  /*0250*/  MOV R0, 0x270 ;  /* 0x0000027000007802 */ /* 0x000fce0000000f00 */
[----:B------:R-:W-:Y:S05]  /*0260*/  CALL.REL.NOINC `($__internal_23_$__cuda_sm20_rem_u64) ;  /* 0x0000002800907944 */ /* 0x000fea0003c00000 */
.L_x_273:
[----:B------:R-:W0:Y:S01]  /*0270*/  LDCU.64 UR12, c[0x0][0x3d0] ;  /* 0x00007a00ff0c77ac */ /* 0x000e220008000a00 */
[----:B------:R-:W-:Y:S01]  /*0280*/  SHF.L.U32 R14, R3, 0x1, RZ ;  /* 0x00000001030e7819 */ /* 0x000fe200000006ff */
[----:B------:R-:W-:Y:S01]  /*0290*/  IMAD.MOV.U32 R15, RZ, RZ, RZ ;  /* 0x000000ffff0f7224 */ /* 0x000fe200078e00ff */
[----:B------:R-:W-:Y:S01]  /*02a0*/  SHF.L.U32 R7, R2, 0x1, RZ ;  /* 0x0000000102077819 */ /* 0x000fe200000006ff */
[----:B------:R-:W0:Y:S01]  /*02b0*/  LDCU.128 UR4, c[0x0][0x3f0] ;  /* 0x00007e00ff0477ac */ /* 0x000e220008000c00 */
[----:B------:R-:W-:Y:S01]  /*02c0*/  VIADD R6, R1, 0x20 ;  /* 0x0000002001067836 */ /* 0x000fe20000000000 */
[----:B------:R-:W1:Y:S01]  /*02d0*/  LDCU.64 UR10, c[0x0][0x400] ;  /* 0x00008000ff0a77ac */ /* 0x000e620008000a00 */
[----:B------:R-:W2:Y:S01]  /*02e0*/  LDCU.64 UR40, c[0x0][0x3a8] ;  /* 0x00007500ff2877ac */ /* 0x000ea20008000a00 */
[----:B------:R-:W3:Y:S01]  /*02f0*/  LDCU.64 UR18, c[0x0][0x358] ;  /* 0x00006b00ff1277ac */ /* 0x000ee20008000a00 */
[----:B------:R-:W4:Y:S01]  /*0300*/  LDCU.64 UR24, c[0x0][0x400] ;  /* 0x00008000ff1877ac */ /* 0x000f220008000a00 */
[----:B0-----:R-:W-:-:S02]  /*0310*/  UIADD3 UR9, UP4, UPT, UR4, UR12, URZ ;  /* 0x0000000c04097290 */ /* 0x001fc4000ff9e0ff */
[----:B-1----:R-:W-:Y:S02]  /*0320*/  UISETP.NE.U32.AND UP1, UPT, UR10, URZ, UPT ;  /* 0x000000ff0a00728c */ /* 0x002fe4000bf25070 */
[----:B------:R-:W-:Y:S02]  /*0330*/  UISETP.GT.U32.AND UP2, UPT, UR10, 0x1, UPT ;  /* 0x000000010a00788c */ /* 0x000fe4000bf44070 */
[----:B------:R-:W-:Y:S01]  /*0340*/  UISETP.GT.U32.AND UP3, UPT, UR10, 0x2, UPT ;  /* 0x000000020a00788c */ /* 0x000fe2000bf64070 */
[C---:B--2---:R-:W-:Y:S01]  /*0350*/  IMAD.WIDE.U32 R14, R4.reuse, UR40, R14 ;  /* 0x00000028040e7c25 */ /* 0x044fe2000f8e000e */
[----:B------:R-:W-:Y:S02]  /*0360*/  UISETP.GT.U32.AND UP0, UPT, UR10, 0x3, UPT ;  /* 0x000000030a00788c */ /* 0x000fe4000bf04070 */
[----:B------:R-:W-:Y:S01]  /*0370*/  UIADD3.X UR8, UPT, UPT, UR5, UR13, URZ, UP4, !UPT ;  /* 0x0000000d05087290 */ /* 0x000fe2000a7fe4ff */
[----:B------:R-:W-:Y:S01]  /*0380*/  IMAD R5, R4, UR41, R15 ;  /* 0x0000002904057c24 */ /* 0x000fe2000f8e020f */
[----:B------:R-:W-:Y:S01]  /*0390*/  UIADD3 UR10, UP4, UPT, UR9, UR12, URZ ;  /* 0x0000000c090a7290 */ /* 0x000fe2000ff9e0ff */
[----:B------:R-:W0:Y:S03]  /*03a0*/  LDCU.64 UR4, c[0x0][0x418] ;  /* 0x00008300ff0477ac */ /* 0x000e260008000a00 */
[----:B------:R-:W-:-:S02]  /*03b0*/  UIADD3.X UR14, UPT, UPT, UR8, UR13, URZ, UP4, !UPT ;  /* 0x0000000d080e7290 */ /* 0x000fc4000a7fe4ff */
[----:B------:R-:W-:Y:S02]  /*03c0*/  UIADD3 UR17, UP4, UPT, UR10, UR12, URZ ;  /* 0x0000000c0a117290 */ /* 0x000fe4000ff9e0ff */
[----:B------:R-:W-:Y:S02]  /*03d0*/  UISETP.NE.AND.EX UP1, UPT, UR11, URZ, UPT, UP1 ;  /* 0x000000ff0b00728c */ /* 0x000fe4000bf25310 */
[----:B------:R-:W-:Y:S02]  /*03e0*/  UISETP.GT.U32.AND.EX UP2, UPT, UR11, URZ, UPT, UP2 ;  /* 0x000000ff0b00728c */ /* 0x000fe4000bf44120 */
[----:B------:R-:W-:Y:S02]  /*03f0*/  UISETP.GT.U32.AND.EX UP3, UPT, UR11, URZ, UPT, UP3 ;  /* 0x000000ff0b00728c */ /* 0x000fe4000bf64130 */
[----:B------:R-:W-:Y:S02]  /*0400*/  UISETP.GT.U32.AND.EX UP0, UPT, UR11, URZ, UPT, UP0 ;  /* 0x000000ff0b00728c */ /* 0x000fe4000bf04100 */
[----:B------:R-:W-:-:S02]  /*0410*/  UIADD3.X UR20, UPT, UPT, UR14, UR13, URZ, UP4, !UPT ;  /* 0x0000000d0e147290 */ /* 0x000fc4000a7fe4ff */
[----:B------:R-:W-:Y:S02]  /*0420*/  UIADD3 UR11, UP4, UPT, UR9, 0x4, URZ ;  /* 0x00000004090b7890 */ /* 0x000fe4000ff9e0ff */
[----:B------:R-:W-:Y:S02]  /*0430*/  UIADD3 UR12, UP5, UPT, UR9, 0x8, URZ ;  /* 0x00000008090c7890 */ /* 0x000fe4000ffbe0ff */
[----:B------:R-:W-:Y:S02]  /*0440*/  UIADD3.X UR15, UPT, UPT, URZ, UR8, URZ, UP4, !UPT ;  /* 0x00000008ff0f7290 */ /* 0x000fe4000a7fe4ff */
[----:B------:R-:W-:Y:S02]  /*0450*/  UIADD3.X UR46, UPT, UPT, URZ, UR8, URZ, UP5, !UPT ;  /* 0x00000008ff2e7290 */ /* 0x000fe4000affe4ff */
[----:B------:R-:W-:Y:S02]  /*0460*/  UIADD3 UR13, UP4, UPT, UR9, 0xc, URZ ;  /* 0x0000000c090d7890 */ /* 0x000fe4000ff9e0ff */
[----:B------:R-:W-:-:S02]  /*0470*/  UIADD3 UR43, UP5, UPT, UR10, 0x4, URZ ;  /* 0x000000040a2b7890 */ /* 0x000fc4000ffbe0ff */
[----:B------:R-:W-:Y:S02]  /*0480*/  UIADD3.X UR45, UPT, UPT, URZ, UR8, URZ, UP4, !UPT ;  /* 0x00000008ff2d7290 */ /* 0x000fe4000a7fe4ff */
[----:B------:R-:W-:Y:S02]  /*0490*/  UIADD3.X UR44, UPT, UPT, URZ, UR14, URZ, UP5, !UPT ;  /* 0x0000000eff2c7290 */ /* 0x000fe4000affe4ff */
[----:B------:R-:W-:Y:S02]  /*04a0*/  UIADD3 UR39, UP4, UPT, UR10, 0x8, URZ ;  /* 0x000000080a277890 */ /* 0x000fe4000ff9e0ff */
[----:B------:R-:W-:Y:S02]  /*04b0*/  UIADD3 UR37, UP5, UPT, UR10, 0xc, URZ ;  /* 0x0000000c0a257890 */ /* 0x000fe4000ffbe0ff */
[----:B------:R-:W-:Y:S02]  /*04c0*/  UIADD3.X UR42, UPT, UPT, URZ, UR14, URZ, UP4, !UPT ;  /* 0x0000000eff2a7290 */ /* 0x000fe4000a7fe4ff */
[----:B------:R-:W-:-:S02]  /*04d0*/  UIADD3.X UR38, UPT, UPT, URZ, UR14, URZ, UP5, !UPT ;  /* 0x0000000eff267290 */ /* 0x000fc4000affe4ff */
[----:B0-----:R-:W-:Y:S02]  /*04e0*/  USEL UR47, UR17, UR4, UP1 ;  /* 0x00000004112f7287 */ /* 0x001fe40008800000 */
[----:B------:R-:W-:Y:S02]  /*04f0*/  UIADD3 UR23, UP4, UPT, UR17, 0x4, URZ ;  /* 0x0000000411177890 */ /* 0x000fe4000ff9e0ff */
[----:B------:R-:W-:Y:S02]  /*0500*/  UIADD3 UR21, UP5, UPT, UR17, 0x8, URZ ;  /* 0x0000000811157890 */ /* 0x000fe4000ffbe0ff */
[----:B------:R-:W-:Y:S02]  /*0510*/  UIADD3 UR17, UP6, UPT, UR17, 0xc, URZ ;  /* 0x0000000c11117890 */ /* 0x000fe4000ffde0ff */
[----:B------:R-:W-:Y:S02]  /*0520*/  USEL UR48, UR20, UR5, UP1 ;  /* 0x0000000514307287 */ /* 0x000fe40008800000 */
[----:B------:R-:W-:-:S02]  /*0530*/  UIADD3.X UR36, UPT, UPT, URZ, UR20, URZ, UP4, !UPT ;  /* 0x00000014ff247290 */ /* 0x000fc4000a7fe4ff */
[----:B------:R-:W-:Y:S02]  /*0540*/  UIADD3.X UR22, UPT, UPT, URZ, UR20, URZ, UP5, !UPT ;  /* 0x00000014ff167290 */ /* 0x000fe4000affe4ff */
[----:B------:R-:W-:Y:S02]  /*0550*/  UIADD3.X UR20, UPT, UPT, URZ, UR20, URZ, UP6, !UPT ;  /* 0x00000014ff147290 */ /* 0x000fe4000b7fe4ff */
[----:B------:R-:W-:Y:S02]  /*0560*/  USEL UR13, UR13, UR4, UP0 ;  /* 0x000000040d0d7287 */ /* 0x000fe40008000000 */
[----:B------:R-:W-:Y:S02]  /*0570*/  USEL UR45, UR45, UR5, UP0 ;  /* 0x000000052d2d7287 */ /* 0x000fe40008000000 */
[----:B------:R-:W-:Y:S02]  /*0580*/  USEL UR37, UR37, UR4, UP0 ;  /* 0x0000000425257287 */ /* 0x000fe40008000000 */
[----:B------:R-:W-:-:S02]  /*0590*/  USEL UR38, UR38, UR5, UP0 ;  /* 0x0000000526267287 */ /* 0x000fc40008000000 */
[----:B------:R-:W-:Y:S02]  /*05a0*/  USEL UR17, UR17, UR4, UP0 ;  /* 0x0000000411117287 */ /* 0x000fe40008000000 */
[----:B------:R-:W-:Y:S02]  /*05b0*/  USEL UR20, UR20, UR5, UP0 ;  /* 0x0000000514147287 */ /* 0x000fe40008000000 */
[----:B------:R-:W-:Y:S02]  /*05c0*/  UISETP.NE.U32.AND UP0, UPT, UR6, URZ, UPT ;  /* 0x000000ff0600728c */ /* 0x000fe4000bf05070 */
[----:B------:R-:W-:Y:S02]  /*05d0*/  USEL UR9, UR9, UR4, UP1 ;  /* 0x0000000409097287 */ /* 0x000fe40008800000 */
[----:B------:R-:W-:Y:S02]  /*05e0*/  USEL UR10, UR10, UR4, UP1 ;  /* 0x000000040a0a7287 */ /* 0x000fe40008800000 */
[----:B------:R-:W-:-:S02]  /*05f0*/  USEL UR11, UR11, UR4, UP2 ;  /* 0x000000040b0b7287 */ /* 0x000fc40009000000 */
[----:B------:R-:W-:Y:S02]  /*0600*/  USEL UR12, UR12, UR4, UP3 ;  /* 0x000000040c0c7287 */ /* 0x000fe40009800000 */
[----:B------:R-:W-:Y:S02]  /*0610*/  USEL UR43, UR43, UR4, UP2 ;  /* 0x000000042b2b7287 */ /* 0x000fe40009000000 */
[----:B------:R-:W-:Y:S02]  /*0620*/  USEL UR39, UR39, UR4, UP3 ;  /* 0x0000000427277287 */ /* 0x000fe40009800000 */
[----:B------:R-:W-:Y:S02]  /*0630*/  USEL UR23, UR23, UR4, UP2 ;  /* 0x0000000417177287 */ /* 0x000fe40009000000 */
[----:B------:R-:W-:Y:S01]  /*0640*/  USEL UR21, UR21, UR4, UP3 ;  /* 0x0000000415157287 */ /* 0x000fe20009800000 */
[----:B------:R-:W0:Y:S01]  /*0650*/  LDCU.64 UR26, c[0x0][0x418] ;  /* 0x00008300ff1a77ac */ /* 0x000e220008000a00 */
[----:B------:R-:W1:Y:S01]  /*0660*/  LDCU.64 UR28, c[0x0][0x3a8] ;  /* 0x00007500ff1c77ac */ /* 0x000e620008000a00 */
[----:B------:R-:W2:Y:S01]  /*0670*/  LDCU.64 UR30, c[0x0][0x3b0] ;  /* 0x00007600ff1e77ac */ /* 0x000ea20008000a00 */
[----:B------:R-:W0:Y:S01]  /*0680*/  LDCU.64 UR32, c[0x0][0x380] ;  /* 0x00007000ff2077ac */ /* 0x000e220008000a00 */
[----:B------:R-:W0:Y:S01]  /*0690*/  LDCU.64 UR34, c[0x0][0x3f0] ;  /* 0x00007e00ff2277ac */ /* 0x000e220008000a00 */
[----:B------:R-:W-:-:S02]  /*06a0*/  USEL UR8, UR8, UR5, UP1 ;  /* 0x0000000508087287 */ /* 0x000fc40008800000 */
[----:B------:R-:W-:Y:S02]  /*06b0*/  USEL UR14, UR14, UR5, UP1 ;  /* 0x000000050e0e7287 */ /* 0x000fe40008800000 */
[----:B------:R-:W-:Y:S02]  /*06c0*/  USEL UR15, UR15, UR5, UP2 ;  /* 0x000000050f0f7287 */ /* 0x000fe40009000000 */
[----:B------:R-:W-:Y:S02]  /*06d0*/  USEL UR46, UR46, UR5, UP3 ;  /* 0x000000052e2e7287 */ /* 0x000fe40009800000 */
[----:B------:R-:W-:Y:S02]  /*06e0*/  USEL UR44, UR44, UR5, UP2 ;  /* 0x000000052c2c7287 */ /* 0x000fe40009000000 */
[----:B------:R-:W-:Y:S02]  /*06f0*/  USEL UR42, UR42, UR5, UP3 ;  /* 0x000000052a2a7287 */ /* 0x000fe40009800000 */
[----:B------:R-:W-:-:S02]  /*0700*/  USEL UR36, UR36, UR5, UP2 ;  /* 0x0000000524247287 */ /* 0x000fc40009000000 */
[----:B------:R-:W-:Y:S02]  /*0710*/  USEL UR22, UR22, UR5, UP3 ;  /* 0x0000000516167287 */ /* 0x000fe40009800000 */
[----:B------:R-:W-:Y:S01]  /*0720*/  UISETP.NE.AND.EX UP0, UPT, UR7, URZ, UPT, UP0 ;  /* 0x000000ff0700728c */ /* 0x000fe2000bf05300 */
[----:B01234-:R-:W-:-:S10]  /*0730*/  UMOV UR4, URZ ;  /* 0x000000ff00047c82 */ /* 0x01ffd40008000000 */
.L_x_276:
[----:B------:R-:W0:Y:S01]  /*0740*/  LDC.64 R16, c[0x0][0x3a0] ;  /* 0x0000e800ff107b82 */ /* 0x000e220000000a00 */
[----:B------:R-:W-:-:S04]  /*0750*/  IMAD R9, R5, UR32, RZ ;  /* 0x0000002005097c24 */ /* 0x000fc8000f8e02ff */
[----:B------:R-:W-:Y:S02]  /*0760*/  IMAD R9, R14, UR33, R9 ;  /* 0x000000210e097c24 */ /* 0x000fe4000f8e0209 */
[----:B0-----:R-:W-:-:S04]  /*0770*/  IMAD.WIDE.U32 R16, R7, 0x4, R16 ;  /* 0x0000000407107825 */ /* 0x001fc800078e0010 */
[----:B------:R-:W-:-:S04]  /*0780*/  IMAD.WIDE.U32 R16, R14, UR32, R16 ;  /* 0x000000200e107c25 */ /* 0x000fc8000f8e0010 */
[----:B------:R-:W-:Y:S01]  /*0790*/  IMAD.IADD R0, R17, 0x1, R9 ;  /* 0x0000000111007824 */ /* 0x000fe200078e0209 */
[----:B------:R-:W-:-:S04]  /*07a0*/  IADD3 R27, P0, PT, R16, UR32, RZ ;  /* 0x00000020101b7c10 */ /* 0x000fc8000ff1e0ff */
[----:B------:R-:W-:Y:S02]  /*07b0*/  IADD3 R23, P1, PT, R27, UR32, RZ ;  /* 0x000000201b177c10 */ /* 0x000fe4000ff3e0ff */
[----:B------:R-:W-:Y:S02]  /*07c0*/  IADD3.X R26, PT, PT, R0, UR33, RZ, P0, !PT ;  /* 0x00000021001a7c10 */ /* 0x000fe400087fe4ff */
[----:B------:R-:W-:Y:S02]  /*07d0*/  IADD3 R25, P0, PT, R23, UR32, RZ ;  /* 0x0000002017197c10 */ /* 0x000fe4000ff1e0ff */
[----:B------:R-:W-:-:S04]  /*07e0*/  IADD3.X R24, PT, PT, R26, UR33, RZ, P1, !PT ;  /* 0x000000211a187c10 */ /* 0x000fc80008ffe4ff */
[----:B------:R-:W-:Y:S01]  /*07f0*/  IADD3.X R22, PT, PT, R24, UR33, RZ, P0, !PT ;  /* 0x0000002118167c10 */ /* 0x000fe200087fe4ff */
[----:B------:R-:W-:Y:S06]  /*0800*/  BRA.U UP0, `(.L_x_274) ;  /* 0x0000000100c47547 */ /* 0x000fec000b800000 */
[----:B------:R-:W0:Y:S01]  /*0810*/  LDC.64 R10, c[0x0][0x3c8] ;  /* 0x0000f200ff0a7b82 */ /* 0x000e220000000a00 */
[----:B------:R-:W-:Y:S01]  /*0820*/  ISETP.GE.U32.AND P0, PT, R7, UR30, PT ;  /* 0x0000001e07007c0c */ /* 0x000fe2000bf06070 */
[----:B------:R-:W-:Y:S01]  /*0830*/  IMAD.SHL.U32 R18, R3, 0x2, RZ ;  /* 0x0000000203127824 */ /* 0x000fe200078e00ff */
[----:B------:R-:W-:Y:S02]  /*0840*/  ISETP.GT.AND P4, PT, R7, -0x1, PT ;  /* 0xffffffff0700780c */ /* 0x000fe40003f84270 */
[----:B------:R-:W-:Y:S01]  /*0850*/  ISETP.GE.U32.AND.EX P0, PT, RZ, UR31, PT, P0 ;  /* 0x0000001fff007c0c */ /* 0x000fe2000bf06100 */
[C---:B------:R-:W-:Y:S01]  /*0860*/  VIADD R20, R18.reuse, 0x3 ;  /* 0x0000000312147836 */ /* 0x040fe20000000000 */
[C---:B------:R-:W-:Y:S01]  /*0870*/  ISETP.GE.U32.AND P1, PT, R18.reuse, UR28, PT ;  /* 0x0000001c12007c0c */ /* 0x040fe2000bf26070 */
[----:B------:R-:W1:Y:S01]  /*0880*/  LDC.64 R8, c[0x0][0x418] ;  /* 0x00010600ff087b82 */ /* 0x000e620000000a00 */
[C---:B------:R-:W-:Y:S01]  /*0890*/  IADD3 R19, PT, PT, R18.reuse, 0x1, RZ ;  /* 0x0000000112137810 */ /* 0x040fe20007ffe0ff */
[----:B------:R-:W-:Y:S01]  /*08a0*/  VIADD R18, R18, 0x2 ;  /* 0x0000000212127836 */ /* 0x000fe20000000000 */
[----:B------:R-:W-:-:S02]  /*08b0*/  ISETP.GE.U32.AND.EX P1, PT, RZ, UR29, PT, P1 ;  /* 0x0000001dff007c0c */ /* 0x000fc4000bf26110 */
[----:B------:R-:W-:Y:S02]  /*08c0*/  ISETP.GE.U32.AND P3, PT, R19, UR28, PT ;  /* 0x0000001c13007c0c */ /* 0x000fe4000bf66070 */
[----:B------:R-:W-:Y:S02]  /*08d0*/  ISETP.GE.U32.AND P2, PT, R18, UR28, PT ;  /* 0x0000001c12007c0c */ /* 0x000fe4000bf46070 */
[-C--:B0-----:R-:W-:Y:S02]  /*08e0*/  SEL R17, R16, R10.reuse, !P0 ;  /* 0x0000000a10117207 */ /* 0x081fe40004000000 */
[-C--:B------:R-:W-:Y:S02]  /*08f0*/  SEL R0, R0, R11.reuse, !P0 ;  /* 0x0000000b00007207 */ /* 0x080fe40004000000 */
[----:B------:R-:W-:Y:S02]  /*0900*/  SEL R17, R17, R10, P4 ;  /* 0x0000000a11117207 */ /* 0x000fe40002000000 */
[----:B------:R-:W-:-:S02]  /*0910*/  SEL R0, R0, R11, P4 ;  /* 0x0000000b00007207 */ /* 0x000fc40002000000 */
[-C--:B------:R-:W-:Y:S01]  /*0920*/  SEL R16, R17, R10.reuse, !P1 ;  /* 0x0000000a11107207 */ /* 0x080fe20004800000 */
[----:B-1----:R0:W2:Y:S01]  /*0930*/  LDG.E R9, desc[UR18][R8.64] ;  /* 0x0000001208097981 */ /* 0x0020a2000c1e1900 */
[-C--:B------:R-:W-:Y:S02]  /*0940*/  SEL R17, R0, R11.reuse, !P1 ;  /* 0x0000000b00117207 */ /* 0x080fe40004800000 */
[----:B------:R-:W-:Y:S02]  /*0950*/  ISETP.GE.U32.AND P1, PT, R20, UR28, PT ;  /* 0x0000001c14007c0c */ /* 0x000fe4000bf26070 */
[-C--:B------:R-:W-:Y:S01]  /*0960*/  SEL R21, R27, R10.reuse, !P0 ;  /* 0x0000000a1b157207 */ /* 0x080fe20004000000 */
[----:B------:R1:W2:Y:S01]  /*0970*/  LDG.E R0, desc[UR18][R16.64] ;  /* 0x0000001210007981 */ /* 0x0002a2000c1e1900 */
[----:B------:R-:W-:Y:S02]  /*0980*/  SEL R18, R26, R11, !P0 ;  /* 0x0000000b1a127207 */ /* 0x000fe40004000000 */
[----:B------:R-:W-:-:S02]  /*0990*/  SEL R19, R23, R10, !P0 ;  /* 0x0000000a17137207 */ /* 0x000fc40004000000 */
[----:B------:R-:W-:Y:S02]  /*09a0*/  ISETP.GE.U32.AND.EX P1, PT, RZ, UR29, PT, P1 ;  /* 0x0000001dff007c0c */ /* 0x000fe4000bf26110 */
[-C--:B------:R-:W-:Y:S02]  /*09b0*/  SEL R24, R24, R11.reuse, !P0 ;  /* 0x0000000b18187207 */ /* 0x080fe40004000000 */
[----:B------:R-:W-:Y:S02]  /*09c0*/  ISETP.GE.U32.AND.EX P3, PT, RZ, UR29, PT, P3 ;  /* 0x0000001dff007c0c */ /* 0x000fe4000bf66130 */
[----:B------:R-:W-:Y:S02]  /*09d0*/  SEL R21, R21, R10, P4 ;  /* 0x0000000a15157207 */ /* 0x000fe40002000000 */
[----:B------:R-:W-:Y:S02]  /*09e0*/  SEL R18, R18, R11, P4 ;  /* 0x0000000b12127207 */ /* 0x000fe40002000000 */
[----:B------:R-:W-:-:S02]  /*09f0*/  ISETP.GE.U32.AND.EX P2, PT, RZ, UR29, PT, P2 ;  /* 0x0000001dff007c0c */ /* 0x000fc4000bf46120 */
[-C--:B------:R-:W-:Y:S02]  /*0a00*/  SEL R19, R19, R10.reuse, P4 ;  /* 0x0000000a13137207 */ /* 0x080fe40002000000 */
[-C--:B0-----:R-:W-:Y:S02]  /*0a10*/  SEL R8, R24, R11.reuse, P4 ;  /* 0x0000000b18087207 */ /* 0x081fe40002000000 */
[-C--:B-1----:R-:W-:Y:S02]  /*0a20*/  SEL R16, R21, R10.reuse, !P3 ;  /* 0x0000000a15107207 */ /* 0x082fe40005800000 */
[-C--:B------:R-:W-:Y:S02]  /*0a30*/  SEL R17, R18, R11.reuse, !P3 ;  /* 0x0000000b12117207 */ /* 0x080fe40005800000 */
[-C--:B------:R-:W-:Y:S02]  /*0a40*/  SEL R18, R19, R10.reuse, !P2 ;  /* 0x0000000a13127207 */ /* 0x080fe40005000000 */
[----:B------:R-:W-:Y:S01]  /*0a50*/  SEL R25, R25, R10, !P0 ;  /* 0x0000000a19197207 */ /* 0x000fe20004000000 */
[----:B------:R-:W3:Y:S01]  /*0a60*/  LDG.E R36, desc[UR18][R16.64] ;  /* 0x0000001210247981 */ /* 0x000ee2000c1e1900 */
[----:B------:R-:W-:-:S02]  /*0a70*/  SEL R22, R22, R11, !P0 ;  /* 0x0000000b16167207 */ /* 0x000fc40004000000 */
        /* <DEDUP_REMOVED lines=10> */
.L_x_274:
[----:B------:R-:W-:Y:S01]  /*0b20*/  SHF.L.U32 R10, R3, 0x1, RZ ;  /* 0x00000001030a7819 */ /* 0x000fe200000006ff */
[----:B------:R-:W-:Y:S01]  /*0b30*/  UIADD3 UR5, UP4, UPT, UR34, 0x8, URZ ;  /* 0x0000000822057890 */ /* 0x000fe2000ff9e0ff */
[C---:B------:R-:W-:Y:S01]  /*0b40*/  ISETP.GE.U32.AND P1, PT, R7.reuse, UR30, PT ;  /* 0x0000001e07007c0c */ /* 0x040fe2000bf26070 */
[----:B------:R-:W-:Y:S01]  /*0b50*/  UISETP.GT.U32.AND UP1, UPT, UR24, 0x2, UPT ;  /* 0x000000021800788c */ /* 0x000fe2000bf24070 */
[C---:B------:R-:W-:Y:S01]  /*0b60*/  ISETP.GE.U32.AND P5, PT, R10.reuse, UR28, PT ;  /* 0x0000001c0a007c0c */ /* 0x040fe2000bfa6070 */
[C---:B------:R-:W-:Y:S01]  /*0b70*/  VIADD R8, R10.reuse, 0x2 ;  /* 0x000000020a087836 */ /* 0x040fe20000000000 */
[----:B------:R-:W-:Y:S01]  /*0b80*/  UIADD3.X UR6, UPT, UPT, URZ, UR35, URZ, UP4, !UPT ;  /* 0x00000023ff067290 */ /* 0x000fe2000a7fe4ff */
[----:B------:R-:W-:Y:S01]  /*0b90*/  VIADD R11, R10, 0x1 ;  /* 0x000000010a0b7836 */ /* 0x000fe20000000000 */
[----:B------:R-:W-:Y:S02]  /*0ba0*/  UISETP.GT.U32.AND.EX UP1, UPT, UR25, URZ, UPT, UP1 ;  /* 0x000000ff1900728c */ /* 0x000fe4000bf24110 */
[----:B------:R-:W-:Y:S01]  /*0bb0*/  UISETP.NE.U32.AND UP2, UPT, UR24, URZ, UPT ;  /* 0x000000ff1800728c */ /* 0x000fe2000bf45070 */
[----:B------:R-:W-:Y:S01]  /*0bc0*/  ISETP.GE.U32.AND P0, PT, R8, UR28, PT ;  /* 0x0000001c08007c0c */ /* 0x000fe2000bf06070 */
[----:B------:R-:W-:Y:S01]  /*0bd0*/  USEL UR5, UR5, UR26, UP1 ;  /* 0x0000001a05057287 */ /* 0x000fe20008800000 */
[----:B------:R-:W0:Y:S01]  /*0be0*/  LDC.64 R8, c[0x0][0x3c8] ;  /* 0x0000f200ff087b82 */ /* 0x000e220000000a00 */
[----:B------:R-:W-:Y:S01]  /*0bf0*/  USEL UR6, UR6, UR27, UP1 ;  /* 0x0000001b06067287 */ /* 0x000fe20008800000 */
[----:B------:R-:W-:Y:S01]  /*0c00*/  ISETP.GE.U32.AND.EX P1, PT, RZ, UR31, PT, P1 ;  /* 0x0000001fff007c0c */ /* 0x000fe2000bf26110 */
[----:B------:R-:W-:Y:S01]  /*0c10*/  UIADD3 UR7, UP5, UPT, UR34, 0x4, URZ ;  /* 0x0000000422077890 */ /* 0x000fe2000ffbe0ff */
[----:B------:R-:W-:Y:S01]  /*0c20*/  IADD3 R10, PT, PT, R10, 0x3, RZ ;  /* 0x000000030a0a7810 */ /* 0x000fe20007ffe0ff */
[----:B------:R-:W-:Y:S01]  /*0c30*/  UISETP.GT.U32.AND UP3, UPT, UR24, 0x1, UPT ;  /* 0x000000011800788c */ /* 0x000fe2000bf64070 */
[----:B------:R-:W-:Y:S01]  /*0c40*/  ISETP.GT.AND P4, PT, R7, -0x1, PT ;  /* 0xffffffff0700780c */ /* 0x000fe20003f84270 */
[----:B------:R-:W-:Y:S01]  /*0c50*/  UISETP.NE.AND.EX UP2, UPT, UR25, URZ, UPT, UP2 ;  /* 0x000000ff1900728c */ /* 0x000fe2000bf45320 */
[----:B------:R-:W-:Y:S01]  /*0c60*/  ISETP.GE.U32.AND P3, PT, R11, UR28, PT ;  /* 0x0000001c0b007c0c */ /* 0x000fe2000bf66070 */
[----:B------:R-:W-:Y:S01]  /*0c70*/  UIADD3.X UR16, UPT, UPT, URZ, UR35, URZ, UP5, !UPT ;  /* 0x00000023ff107290 */ /* 0x000fe2000affe4ff */
[----:B------:R-:W-:Y:S01]  /*0c80*/  ISETP.GE.U32.AND P2, PT, R10, UR28, PT ;  /* 0x0000001c0a007c0c */ /* 0x000fe2000bf46070 */
[----:B------:R-:W-:Y:S01]  /*0c90*/  UISETP.GT.U32.AND.EX UP3, UPT, UR25, URZ, UPT, UP3 ;  /* 0x000000ff1900728c */ /* 0x000fe2000bf64130 */
[----:B------:R-:W-:Y:S01]  /*0ca0*/  IMAD.U32 R10, RZ, RZ, UR5 ;  /* 0x00000005ff0a7e24 */ /* 0x000fe2000f8e00ff */
[----:B------:R-:W-:Y:S01]  /*0cb0*/  USEL UR41, UR27, UR35, !UP2 ;  /* 0x000000231b297287 */ /* 0x000fe2000d000000 */
[----:B------:R-:W-:Y:S01]  /*0cc0*/  MOV R11, UR6 ;  /* 0x00000006000b7c02 */ /* 0x000fe20008000f00 */
[----:B------:R-:W-:Y:S01]  /*0cd0*/  USEL UR40, UR26, UR34, !UP2 ;  /* 0x000000221a287287 */ /* 0x000fe2000d000000 */
[----:B------:R-:W-:Y:S01]  /*0ce0*/  ISETP.GE.U32.AND.EX P5, PT, RZ, UR29, PT, P5 ;  /* 0x0000001dff007c0c */ /* 0x000fe2000bfa6150 */
[----:B------:R-:W-:Y:S01]  /*0cf0*/  USEL UR16, UR16, UR27, UP3 ;  /* 0x0000001b10107287 */ /* 0x000fe20009800000 */
[----:B------:R-:W-:Y:S01]  /*0d00*/  ISETP.GE.U32.AND.EX P2, PT, RZ, UR29, PT, P2 ;  /* 0x0000001dff007c0c */ /* 0x000fe2000bf46120 */
[----:B------:R-:W-:Y:S01]  /*0d10*/  UISETP.GT.U32.AND UP1, UPT, UR24, 0x3, UPT ;  /* 0x000000031800788c */ /* 0x000fe2000bf24070 */
[----:B------:R-:W-:Y:S01]  /*0d20*/  IMAD.U32 R21, RZ, RZ, UR41 ;  /* 0x00000029ff157e24 */ /* 0x000fe2000f8e00ff */
[----:B------:R-:W-:Y:S01]  /*0d30*/  USEL UR7, UR7, UR26, UP3 ;  /* 0x0000001a07077287 */ /* 0x000fe20009800000 */
[----:B------:R1:W2:Y:S01]  /*0d40*/  LDG.E R28, desc[UR18][R10.64] ;  /* 0x000000120a1c7981 */ /* 0x0002a2000c1e1900 */
[----:B0-----:R-:W-:-:S02]  /*0d50*/  SEL R17, R16, R8, !P1 ;  /* 0x0000000810117207 */ /* 0x001fc40004800000 */
[-C--:B------:R-:W-:Y:S02]  /*0d60*/  SEL R0, R0, R9.reuse, !P1 ;  /* 0x0000000900007207 */ /* 0x080fe40004800000 */
[-C--:B------:R-:W-:Y:S02]  /*0d70*/  SEL R27, R27, R8.reuse, !P1 ;  /* 0x000000081b1b7207 */ /* 0x080fe40004800000 */
[-C--:B------:R-:W-:Y:S01]  /*0d80*/  SEL R26, R26, R9.reuse, !P1 ;  /* 0x000000091a1a7207 */ /* 0x080fe20004800000 */
[----:B------:R-:W-:Y:S01]  /*0d90*/  UIADD3 UR5, UP2, UPT, UR34, 0xc, URZ ;  /* 0x0000000c22057890 */ /* 0x000fe2000ff5e0ff */
[----:B------:R-:W-:Y:S01]  /*0da0*/  SEL R17, R17, R8, P4 ;  /* 0x0000000811117207 */ /* 0x000fe20002000000 */
[----:B------:R-:W-:Y:S01]  /*0db0*/  IMAD.U32 R20, RZ, RZ, UR40 ;  /* 0x00000028ff147e24 */ /* 0x000fe2000f8e00ff */
[----:B------:R-:W-:Y:S01]  /*0dc0*/  SEL R0, R0, R9, P4 ;  /* 0x0000000900007207 */ /* 0x000fe20002000000 */
[----:B------:R-:W-:Y:S01]  /*0dd0*/  IMAD.U32 R19, RZ, RZ, UR16 ;  /* 0x00000010ff137e24 */ /* 0x000fe2000f8e00ff */
[----:B------:R-:W-:-:S02]  /*0de0*/  ISETP.GE.U32.AND.EX P3, PT, RZ, UR29, PT, P3 ;  /* 0x0000001dff007c0c */ /* 0x000fc4000bf66130 */
[-C--:B------:R-:W-:Y:S01]  /*0df0*/  SEL R27, R27, R8.reuse, P4 ;  /* 0x000000081b1b7207 */ /* 0x080fe20002000000 */
[----:B------:R-:W-:Y:S01]  /*0e00*/  UISETP.GT.U32.AND.EX UP1, UPT, UR25, URZ, UPT, UP1 ;  /* 0x000000ff1900728c */ /* 0x000fe2000bf24110 */
[-C--:B------:R-:W-:Y:S02]  /*0e10*/  SEL R26, R26, R9.reuse, P4 ;  /* 0x000000091a1a7207 */ /* 0x080fe40002000000 */
[-C--:B------:R-:W-:Y:S02]  /*0e20*/  SEL R23, R23, R8.reuse, !P1 ;  /* 0x0000000817177207 */ /* 0x080fe40004800000 */
[-C--:B------:R-:W-:Y:S01]  /*0e30*/  SEL R24, R24, R9.reuse, !P1 ;  /* 0x0000000918187207 */ /* 0x080fe20004800000 */
[----:B------:R-:W-:Y:S01]  /*0e40*/  UIADD3.X UR6, UPT, UPT, URZ, UR35, URZ, UP2, !UPT ;  /* 0x00000023ff067290 */ /* 0x000fe200097fe4ff */
[----:B-1----:R-:W-:Y:S01]  /*0e50*/  SEL R10, R17, R8, !P5 ;  /* 0x00000008110a7207 */ /* 0x002fe20006800000 */
[----:B------:R-:W3:Y:S01]  /*0e60*/  LDG.E R21, desc[UR18][R20.64] ;  /* 0x0000001214157981 */ /* 0x000ee2000c1e1900 */
[----:B------:R-:W-:-:S02]  /*0e70*/  SEL R11, R0, R9, !P5 ;  /* 0x00000009000b7207 */ /* 0x000fc40006800000 */
[-C--:B------:R-:W-:Y:S01]  /*0e80*/  SEL R36, R27, R8.reuse, !P3 ;  /* 0x000000081b247207 */ /* 0x080fe20005800000 */
[----:B------:R-:W-:Y:S01]  /*0e90*/  USEL UR5, UR5, UR26, UP1 ;  /* 0x0000001a05057287 */ /* 0x000fe20008800000 */
[----:B------:R-:W-:Y:S01]  /*0ea0*/  MOV R18, UR7 ;  /* 0x0000000700127c02 */ /* 0x000fe20008000f00 */
[----:B------:R0:W3:Y:S01]  /*0eb0*/  LDG.E R0, desc[UR18][R10.64] ;  /* 0x000000120a007981 */ /* 0x0000e2000c1e1900 */
[-C--:B------:R-:W-:Y:S02]  /*0ec0*/  SEL R37, R26, R9.reuse, !P3 ;  /* 0x000000091a257207 */ /* 0x080fe40005800000 */
[----:B------:R-:W-:Y:S02]  /*0ed0*/  ISETP.GE.U32.AND.EX P0, PT, RZ, UR29, PT, P0 ;  /* 0x0000001dff007c0c */ /* 0x000fe4000bf06100 */
[-C--:B------:R-:W-:Y:S02]  /*0ee0*/  SEL R23, R23, R8.reuse, P4 ;  /* 0x0000000817177207 */ /* 0x080fe40002000000 */
[-C--:B------:R-:W-:Y:S01]  /*0ef0*/  SEL R24, R24, R9.reuse, P4 ;  /* 0x0000000918187207 */ /* 0x080fe20002000000 */
[----:B------:R-:W-:Y:S01]  /*0f00*/  USEL UR6, UR6, UR27, UP1 ;  /* 0x0000001b06067287 */ /* 0x000fe20008800000 */
[----:B------:R-:W-:Y:S01]  /*0f10*/  SEL R25, R25, R8, !P1 ;  /* 0x0000000819197207 */ /* 0x000fe20004800000 */
[----:B------:R-:W4:Y:S01]  /*0f20*/  LDG.E R19, desc[UR18][R18.64] ;  /* 0x0000001212137981 */ /* 0x000f22000c1e1900 */
[----:B------:R-:W-:-:S02]  /*0f30*/  SEL R22, R22, R9, !P1 ;  /* 0x0000000916167207 */ /* 0x000fc40004800000 */
[-C--:B0-----:R-:W-:Y:S01]  /*0f40*/  SEL R10, R23, R8.reuse, !P0 ;  /* 0x00000008170a7207 */ /* 0x081fe20004000000 */
[----:B------:R-:W4:Y:S01]  /*0f50*/  LDG.E R36, desc[UR18][R36.64] ;  /* 0x0000001224247981 */ /* 0x000f22000c1e1900 */
[-C--:B------:R-:W-:Y:S01]  /*0f60*/  SEL R11, R24, R9.reuse, !P0 ;  /* 0x00000009180b7207 */ /* 0x080fe20004000000 */
[----:B------:R-:W-:Y:S01]  /*0f70*/  IMAD.U32 R16, RZ, RZ, UR5 ;  /* 0x00000005ff107e24 */ /* 0x000fe2000f8e00ff */
[----:B------:R-:W-:Y:S01]  /*0f80*/  @!P2 SEL R8, R25, R8, P4 ;  /* 0x000000081908a207 */ /* 0x000fe20002000000 */
[----:B------:R-:W-:Y:S01]  /*0f90*/  IMAD.U32 R17, RZ, RZ, UR6 ;  /* 0x00000006ff117e24 */ /* 0x000fe2000f8e00ff */
[----:B------:R-:W-:-:S04]  /*0fa0*/  @!P2 SEL R9, R22, R9, P4 ;  /* 0x000000091609a207 */ /* 0x000fc80002000000 */
[----:B------:R-:W5:Y:S04]  /*0fb0*/  LDG.E R16, desc[UR18][R16.64] ;  /* 0x0000001210107981 */ /* 0x000f68000c1e1900 */
[----:B------:R-:W2:Y:S04]  /*0fc0*/  LDG.E R37, desc[UR18][R10.64] ;  /* 0x000000120a257981 */ /* 0x000ea8000c1e1900 */
[----:B------:R-:W5:Y:S01]  /*0fd0*/  LDG.E R8, desc[UR18][R8.64] ;  /* 0x0000001208087981 */ /* 0x000f62000c1e1900 */
[----:B---3--:R-:W-:-:S04]  /*0fe0*/  FFMA R21, R0, R21, RZ ;  /* 0x0000001500157223 */ /* 0x008fc800000000ff */
[----:B----4-:R-:W-:-:S04]  /*0ff0*/  FFMA R18, R36, R19, R21 ;  /* 0x0000001324127223 */ /* 0x010fc80000000015 */
[----:B--2---:R-:W-:-:S04]  /*1000*/  FFMA R19, R37, R28, R18 ;  /* 0x0000001c25137223 */ /* 0x004fc80000000012 */
[----:B-----5:R-:W-:-:S07]  /*1010*/  FFMA R9, R8, R16, R19 ;  /* 0x0000001008097223 */ /* 0x020fce0000000013 */
.L_x_275:
[----:B------:R-:W0:Y:S01]  /*1020*/  LDC.64 R10, c[0x0][0x3f8] ;  /* 0x0000fe00ff0a7b82 */ /* 0x000e220000000a00 */
[----:B------:R-:W-:Y:S01]  /*1030*/  MOV R22, UR9 ;  /* 0x0000000900167c02 */ /* 0x000fe20008000f00 */
[----:B------:R-:W-:Y:S01]  /*1040*/  IMAD.U32 R23, RZ, RZ, UR8 ;  /* 0x00000008ff177e24 */ /* 0x000fe2000f8e00ff */
[C---:B0-----:R-:W-:Y:S02]  /*1050*/  ISETP.GT.U32.AND P0, PT, R10.reuse, 0x1, PT ;  /* 0x000000010a00780c */ /* 0x041fe40003f04070 */
[C---:B------:R-:W-:Y:S02]  /*1060*/  ISETP.GT.U32.AND P1, PT, R10.reuse, 0x2, PT ;  /* 0x000000020a00780c */ /* 0x040fe40003f24070 */
[----:B------:R-:W-:Y:S02]  /*1070*/  ISETP.GT.U32.AND P2, PT, R10, 0x3, PT ;  /* 0x000000030a00780c */ /* 0x000fe40003f44070 */
[C---:B------:R-:W-:Y:S02]  /*1080*/  ISETP.GT.U32.AND.EX P0, PT, R11.reuse, RZ, PT, P0 ;  /* 0x000000ff0b00720c */ /* 0x040fe40003f04100 */
[----:B------:R-:W-:-:S02]  /*1090*/  ISETP.GT.U32.AND.EX P1, PT, R11, RZ, PT, P1 ;  /* 0x000000ff0b00720c */ /* 0x000fc40003f24110 */
[----:B------:R-:W-:-:S09]  /*10a0*/  ISETP.GT.U32.AND.EX P2, PT, R11, RZ, PT, P2 ;  /* 0x000000ff0b00720c */ /* 0x000fd20003f44120 */
[----:B------:R-:W0:Y:S01]  /*10b0*/  @!P0 LDC.64 R20, c[0x0][0x418] ;  /* 0x00010600ff148b82 */ /* 0x000e220000000a00 */
[----:B------:R-:W-:Y:S01]  /*10c0*/  IMAD.U32 R34, RZ, RZ, UR11 ;  /* 0x0000000bff227e24 */ /* 0x000fe2000f8e00ff */
[----:B------:R-:W-:Y:S01]  /*10d0*/  MOV R35, UR15 ;  /* 0x0000000f00237c02 */ /* 0x000fe20008000f00 */
[----:B------:R1:W2:Y:S01]  /*10e0*/  @P0 LDG.E R11, desc[UR18][R22.64] ;  /* 0x00000012160b0981 */ /* 0x0002a2000c1e1900 */
[----:B------:R-:W-:Y:S01]  /*10f0*/  MOV R30, UR13 ;  /* 0x0000000d001e7c02 */ /* 0x000fe20008000f00 */
[----:B------:R-:W-:Y:S02]  /*1100*/  IMAD.U32 R31, RZ, RZ, UR45 ;  /* 0x0000002dff1f7e24 */ /* 0x000fe4000f8e00ff */
[----:B------:R-:W-:Y:S01]  /*1110*/  IMAD.U32 R32, RZ, RZ, UR12 ;  /* 0x0000000cff207e24 */ /* 0x000fe2000f8e00ff */
[----:B------:R-:W3:Y:S01]  /*1120*/  @!P1 LDC.64 R16, c[0x0][0x418] ;  /* 0x00010600ff109b82 */ /* 0x000ee20000000a00 */
[----:B------:R-:W-:Y:S01]  /*1130*/  IMAD.U32 R33, RZ, RZ, UR46 ;  /* 0x0000002eff217e24 */ /* 0x000fe2000f8e00ff */
[----:B------:R-:W4:Y:S06]  /*1140*/  @P0 LDG.E R10, desc[UR18][R34.64] ;  /* 0x00000012220a0981 */ /* 0x000f2c000c1e1900 */
[----:B------:R-:W5:Y:S01]  /*1150*/  @!P2 LDC.64 R18, c[0x0][0x418] ;  /* 0x00010600ff12ab82 */ /* 0x000f620000000a00 */
[----:B-1----:R-:W-:Y:S01]  /*1160*/  MOV R23, UR14 ;  /* 0x0000000e00177c02 */ /* 0x002fe20008000f00 */
[----:B------:R-:W-:Y:S01]  /*1170*/  IMAD.U32 R22, RZ, RZ, UR10 ;  /* 0x0000000aff167e24 */ /* 0x000fe2000f8e00ff */
[----:B------:R1:W4:Y:S01]  /*1180*/  @P0 LDG.E R29, desc[UR18][R30.64] ;  /* 0x000000121e1d0981 */ /* 0x000322000c1e1900 */
[----:B------:R-:W-:-:S02]  /*1190*/  IMAD.U32 R25, RZ, RZ, UR48 ;  /* 0x00000030ff197e24 */ /* 0x000fc4000f8e00ff */
[----:B------:R-:W-:Y:S01]  /*11a0*/  IMAD.U32 R24, RZ, RZ, UR47 ;  /* 0x0000002fff187e24 */ /* 0x000fe2000f8e00ff */
[----:B------:R0:W4:Y:S01]  /*11b0*/  @P0 LDG.E R28, desc[UR18][R32.64] ;  /* 0x00000012201c0981 */ /* 0x000122000c1e1900 */
[----:B------:R-:W-:Y:S01]  /*11c0*/  MOV R26, UR23 ;  /* 0x00000017001a7c02 */ /* 0x000fe20008000f00 */
[----:B------:R-:W-:Y:S02]  /*11d0*/  IMAD.U32 R27, RZ, RZ, UR36 ;  /* 0x00000024ff1b7e24 */ /* 0x000fe4000f8e00ff */
[----:B------:R-:W4:Y:S01]  /*11e0*/  @P1 LDG.E R23, desc[UR18][R22.64] ;  /* 0x0000001216171981 */ /* 0x000f22000c1e1900 */
[----:B-1----:R-:W-:Y:S01]  /*11f0*/  MOV R31, UR44 ;  /* 0x0000002c001f7c02 */ /* 0x002fe20008000f00 */
[----:B------:R-:W-:Y:S02]  /*1200*/  IMAD.U32 R30, RZ, RZ, UR43 ;  /* 0x0000002bff1e7e24 */ /* 0x000fe4000f8e00ff */
[----:B0-----:R-:W4:Y:S01]  /*1210*/  @!P0 LDG.E R21, desc[UR18][R20.64] ;  /* 0x0000001214158981 */ /* 0x001f22000c1e1900 */
[----:B------:R-:W-:Y:S01]  /*1220*/  MOV R34, UR39 ;  /* 0x0000002700227c02 */ /* 0x000fe20008000f00 */
[----:B------:R-:W-:-:S02]  /*1230*/  IMAD.U32 R32, RZ, RZ, UR21 ;  /* 0x00000015ff207e24 */ /* 0x000fc4000f8e00ff */
[----:B------:R-:W4:Y:S04]  /*1240*/  @P2 LDG.E R25, desc[UR18][R24.64] ;  /* 0x0000001218192981 */ /* 0x000f28000c1e1900 */
[----:B---3--:R0:W3:Y:S04]  /*1250*/  @!P1 LDG.E R22, desc[UR18][R16.64] ;  /* 0x0000001210169981 */ /* 0x0080e8000c1e1900 */
[----:B-----5:R-:W5:Y:S01]  /*1260*/  @!P2 LDG.E R19, desc[UR18][R18.64] ;  /* 0x000000121213a981 */ /* 0x020f62000c1e1900 */
[----:B------:R-:W-:Y:S02]  /*1270*/  IMAD.U32 R33, RZ, RZ, UR22 ;  /* 0x00000016ff217e24 */ /* 0x000fe4000f8e00ff */
[----:B------:R-:W-:Y:S01]  /*1280*/  IMAD.U32 R35, RZ, RZ, UR42 ;  /* 0x0000002aff237e24 */ /* 0x000fe2000f8e00ff */
[----:B------:R1:W5:Y:S01]  /*1290*/  @P2 LDG.E R20, desc[UR18][R26.64] ;  /* 0x000000121a142981 */ /* 0x000362000c1e1900 */
[----:B0-----:R-:W-:-:S03]  /*12a0*/  IMAD.U32 R17, RZ, RZ, UR20 ;  /* 0x00000014ff117e24 */ /* 0x001fc6000f8e00ff */
[----:B------:R-:W5:Y:S01]  /*12b0*/  @P1 LDG.E R31, desc[UR18][R30.64] ;  /* 0x000000121e1f1981 */ /* 0x000f62000c1e1900 */
[----:B------:R-:W-:-:S03]  /*12c0*/  IMAD.U32 R16, RZ, RZ, UR17 ;  /* 0x00000011ff107e24 */ /* 0x000fc6000f8e00ff */
[----:B------:R0:W5:Y:S01]  /*12d0*/  @P2 LDG.E R32, desc[UR18][R32.64] ;  /* 0x0000001220202981 */ /* 0x000162000c1e1900 */
[----:B-1----:R-:W-:Y:S01]  /*12e0*/  MOV R27, UR38 ;  /* 0x00000026001b7c02 */ /* 0x002fe20008000f00 */
[----:B------:R-:W-:Y:S02]  /*12f0*/  IMAD.U32 R26, RZ, RZ, UR37 ;  /* 0x00000025ff1a7e24 */ /* 0x000fe4000f8e00ff */
[----:B------:R-:W5:Y:S04]  /*1300*/  @P1 LDG.E R34, desc[UR18][R34.64] ;  /* 0x0000001222221981 */ /* 0x000f68000c1e1900 */
[----:B------:R-:W5:Y:S04]  /*1310*/  @P1 LDG.E R27, desc[UR18][R26.64] ;  /* 0x000000121a1b1981 */ /* 0x000f68000c1e1900 */
[----:B------:R-:W5:Y:S01]  /*1320*/  @P2 LDG.E R17, desc[UR18][R16.64] ;  /* 0x0000001210112981 */ /* 0x000f62000c1e1900 */
[----:B------:R-:W-:-:S04]  /*1330*/  UIADD3 UR4, UPT, UPT, UR4, 0x1, URZ ;  /* 0x0000000104047890 */ /* 0x000fc8000fffe0ff */
[----:B------:R-:W-:Y:S01]  /*1340*/  UISETP.NE.AND UP1, UPT, UR4, 0x4, UPT ;  /* 0x000000040400788c */ /* 0x000fe2000bf25270 */
[----:B------:R-:W-:Y:S01]  /*1350*/  STL [R6+-0x20], R9 ;  /* 0xffffe00906007387 */ /* 0x000fe20000100800 */
[----:B------:R-:W-:Y:S01]  /*1360*/  IADD3 R7, PT, PT, R7, 0x1, RZ ;  /* 0x0000000107077810 */ /* 0x000fe20007ffe0ff */
[----:B--2---:R-:W-:-:S04]  /*1370*/  @P0 FFMA R11, R0, R11, RZ ;  /* 0x0000000b000b0223 */ /* 0x004fc800000000ff */
[----:B----4-:R-:W-:-:S04]  /*1380*/  @P0 FFMA R10, R36, R10, R11 ;  /* 0x0000000a240a0223 */ /* 0x010fc8000000000b */
[----:B------:R-:W-:Y:S01]  /*1390*/  @P0 FFMA R11, R37, R28, R10 ;  /* 0x0000001c250b0223 */ /* 0x000fe2000000000a */
[C---:B------:R-:W-:Y:S01]  /*13a0*/  @P1 FFMA R23, R0.reuse, R23, RZ ;  /* 0x0000001700171223 */ /* 0x040fe200000000ff */
[-C--:B------:R-:W-:Y:S01]  /*13b0*/  @!P0 FFMA R18, R21, R0.reuse, RZ ;  /* 0x0000000015128223 */ /* 0x080fe200000000ff */
[----:B------:R-:W-:Y:S01]  /*13c0*/  @P2 FFMA R25, R0, R25, RZ ;  /* 0x0000001900192223 */ /* 0x000fe200000000ff */
[CC--:B---3--:R-:W-:Y:S01]  /*13d0*/  @!P1 FFMA R35, R22.reuse, R0.reuse, RZ ;  /* 0x0000000016239223 */ /* 0x0c8fe200000000ff */
[----:B-----5:R-:W-:Y:S01]  /*13e0*/  @!P2 FFMA R10, R19, R0, RZ ;  /* 0x00000000130aa223 */ /* 0x020fe200000000ff */
[-C--:B------:R-:W-:Y:S02]  /*13f0*/  @!P0 FFMA R18, R21, R36.reuse, R18 ;  /* 0x0000002415128223 */ /* 0x080fe40000000012 */
[-C--:B------:R-:W-:Y:S01]  /*1400*/  @!P1 FFMA R35, R22, R36.reuse, R35 ;  /* 0x0000002416239223 */ /* 0x080fe20000000023 */
[----:B------:R-:W-:Y:S01]  /*1410*/  @!P2 FFMA R10, R19, R36, R10 ;  /* 0x00000024130aa223 */ /* 0x000fe2000000000a */
[C---:B------:R-:W-:Y:S01]  /*1420*/  @P2 FFMA R25, R36.reuse, R20, R25 ;  /* 0x0000001424192223 */ /* 0x040fe20000000019 */
[----:B------:R-:W-:Y:S01]  /*1430*/  @P1 FFMA R0, R36, R31, R23 ;  /* 0x0000001f24001223 */ /* 0x000fe20000000017 */
[-C--:B0-----:R-:W-:Y:S01]  /*1440*/  @!P0 FFMA R33, R21, R37.reuse, R18 ;  /* 0x0000002515218223 */ /* 0x081fe20000000012 */
[CC--:B------:R-:W-:Y:S01]  /*1450*/  @!P1 FFMA R35, R22.reuse, R37.reuse, R35 ;  /* 0x0000002516239223 */ /* 0x0c0fe20000000023 */
[----:B------:R-:W-:Y:S01]  /*1460*/  @!P2 FFMA R10, R19, R37, R10 ;  /* 0x00000025130aa223 */ /* 0x000fe2000000000a */
[----:B------:R-:W-:Y:S01]  /*1470*/  @P2 FFMA R32, R37, R32, R25 ;  /* 0x0000002025202223 */ /* 0x000fe20000000019 */
[----:B------:R-:W-:Y:S01]  /*1480*/  @!P0 FFMA R21, R21, R8, R33 ;  /* 0x0000000815158223 */ /* 0x000fe20000000021 */
[----:B------:R-:W-:Y:S01]  /*1490*/  @P1 FFMA R0, R37, R34, R0 ;  /* 0x0000002225001223 */ /* 0x000fe20000000000 */
[-C--:B------:R-:W-:Y:S01]  /*14a0*/  @!P1 FFMA R23, R22, R8.reuse, R35 ;  /* 0x0000000816179223 */ /* 0x080fe20000000023 */
[----:B------:R-:W-:Y:S01]  /*14b0*/  @!P2 FFMA R19, R19, R8, R10 ;  /* 0x000000081313a223 */ /* 0x000fe2000000000a */
[C---:B------:R-:W-:Y:S01]  /*14c0*/  @P0 FFMA R21, R8.reuse, R29, R11 ;  /* 0x0000001d08150223 */ /* 0x040fe2000000000b */
[C---:B------:R-:W-:Y:S01]  /*14d0*/  @P1 FFMA R23, R8.reuse, R27, R0 ;  /* 0x0000001b08171223 */ /* 0x040fe20000000000 */
[----:B------:R-:W-:-:S03]  /*14e0*/  @P2 FFMA R19, R8, R17, R32 ;  /* 0x0000001108132223 */ /* 0x000fc60000000020 */
[----:B------:R-:W-:Y:S04]  /*14f0*/  STL [R6+-0x10], R21 ;  /* 0xfffff01506007387 */ /* 0x000fe80000100800 */
[----:B------:R-:W-:Y:S04]  /*1500*/  STL [R6], R23 ;  /* 0x0000001706007387 */ /* 0x000fe80000100800 */
[----:B------:R0:W-:Y:S02]  /*1510*/  STL [R6+0x10], R19 ;  /* 0x0000101306007387 */ /* 0x0001e40000100800 */
[----:B0-----:R-:W-:Y:S01]  /*1520*/  VIADD R6, R6, 0x4 ;  /* 0x0000000406067836 */ /* 0x001fe20000000000 */
[----:B------:R-:W-:Y:S06]  /*1530*/  BRA.U UP1, `(.L_x_276) ;  /* 0xfffffff101807547 */ /* 0x000fec000b83ffff */
[----:B------:R-:W0:Y:S01]  /*1540*/  LDCU UR4, c[0x0][0x3bc] ;  /* 0x00007780ff0477ac */ /* 0x000e220008000800 */
[----:B------:R-:W-:Y:S01]  /*1550*/  IMAD.SHL.U32 R15, R2, 0x4, RZ ;  /* 0x00000004020f7824 */ /* 0x000fe200078e00ff */
[----:B0-----:R-:W-:-:S09]  /*1560*/  UISETP.NE.U32.AND UP0, UPT, UR4, URZ, UPT ;  /* 0x000000ff0400728c */ /* 0x001fd2000bf05070 */
[----:B------:R-:W-:Y:S05]  /*1570*/  BRA.U UP0, `(.L_x_277) ;  /* 0x0000000100547547 */ /* 0x000fea000b800000 */
[----:B------:R-:W0:Y:S01]  /*1580*/  LDCU UR4, c[0x0][0x3b8] ;  /* 0x00007700ff0477ac */ /* 0x000e220008000800 */
[----:B------:R-:W-:Y:S01]  /*1590*/  IMAD.MOV.U32 R25, RZ, RZ, RZ ;  /* 0x000000ffff197224 */ /* 0x000fe200078e00ff */
[----:B0-----:R-:W0:Y:S01]  /*15a0*/  I2F.U32.RP R0, UR4 ;  /* 0x0000000400007d06 */ /* 0x001e220008209000 */
[----:B------:R-:W-:-:S07]  /*15b0*/  ISETP.NE.U32.AND P2, PT, RZ, UR4, PT ;  /* 0x00000004ff007c0c */ /* 0x000fce000bf45070 */
[----:B0-----:R-:W0:Y:S02]  /*15c0*/  MUFU.RCP R0, R0 ;  /* 0x0000000000007308 */ /* 0x001e240000001000 */
[----:B0-----:R-:W-:-:S06]  /*15d0*/  IADD3 R6, PT, PT, R0, 0xffffffe, RZ ;  /* 0x0ffffffe00067810 */ /* 0x001fcc0007ffe0ff */
[----:B------:R0:W1:Y:S02]  /*15e0*/  F2I.FTZ.U32.TRUNC.NTZ R7, R6 ;  /* 0x0000000600077305 */ /* 0x000064000021f000 */
[----:B0-----:R-:W-:Y:S02]  /*15f0*/  IMAD.MOV.U32 R6, RZ, RZ, RZ ;  /* 0x000000ffff067224 */ /* 0x001fe400078e00ff */
[----:B-1----:R-:W-:-:S04]  /*1600*/  IMAD.MOV R5, RZ, RZ, -R7 ;  /* 0x000000ffff057224 */ /* 0x002fc800078e0a07 */
        /* <DEDUP_REMOVED lines=9> */
[----:B------:R-:W-:Y:S02]  /*16a0*/  @P1 IADD3 R24, PT, PT, R24, 0x1, RZ ;  /* 0x0000000118181810 */ /* 0x000fe40007ffe0ff */
[----:B------:R-:W-:Y:S01]  /*16b0*/  @!P2 LOP3.LUT R24, RZ, UR4, RZ, 0x33, !PT ;  /* 0x00000004ff18ac12 */ /* 0x000fe2000f8e33ff */
[----:B------:R-:W-:Y:S06]  /*16c0*/  BRA `(.L_x_278) ;  /* 0x0000000000087947 */ /* 0x000fec0003800000 */
.L_x_277:
[----:B------:R-:W-:-:S07]  /*16d0*/  MOV R0, 0x16f0 ;  /* 0x000016f000007802 */ /* 0x000fce0000000f00 */
[----:B------:R-:W-:Y:S05]  /*16e0*/  CALL.REL.NOINC `($__internal_22_$__cuda_sm20_div_u64) ;  /* 0x0000001000607944 */ /* 0x000fea0003c00000 */
.L_x_278:
[----:B------:R0:W5:Y:S01]  /*16f0*/  LDL.128 R4, [R1] ;  /* 0x0000000001047983 */ /* 0x0001620000100c00 */
[----:B------:R-:W1:Y:S03]  /*1700*/  LDCU.64 UR4, c[0x0][0x458] ;  /* 0x00008b00ff0477ac */ /* 0x000e660008000a00 */
[----:B------:R0:W5:Y:S01]  /*1710*/  LDL.128 R8, [R1+0x10] ;  /* 0x0000100001087983 */ /* 0x0001620000100c00 */
[----:B------:R-:W2:Y:S03]  /*1720*/  LDCU.64 UR6, c[0x0][0x448] ;  /* 0x00008900ff0677ac */ /* 0x000ea60008000a00 */
[----:B------:R0:W5:Y:S04]  /*1730*/  LDL.128 R16, [R1+0x20] ;  /* 0x0000200001107983 */ /* 0x0001680000100c00 */
[----:B------:R0:W5:Y:S01]  /*1740*/  LDL.128 R20, [R1+0x30] ;  /* 0x0000300001147983 */ /* 0x0001620000100c00 */
[----:B------:R-:W-:Y:S01]  /*1750*/  IMAD.SHL.U32 R2, R3, 0x2, RZ ;  /* 0x0000000203027824 */ /* 0x000fe200078e00ff */
[----:B------:R-:W3:Y:S04]  /*1760*/  LDCU.64 UR14, c[0x0][0x3f0] ;  /* 0x00007e00ff0e77ac */ /* 0x000ee80008000a00 */
[----:B------:R-:W-:Y:S01]  /*1770*/  IADD3 R14, PT, PT, R2, 0x1, RZ ;  /* 0x00000001020e7810 */ /* 0x000fe20007ffe0ff */
[----:B-1----:R-:W-:Y:S01]  /*1780*/  IMAD R0, R25, UR4, RZ ;  /* 0x0000000419007c24 */ /* 0x002fe2000f8e02ff */
[----:B------:R-:W1:Y:S01]  /*1790*/  LDCU.64 UR16, c[0x0][0x400] ;  /* 0x00008000ff1077ac */ /* 0x000e620008000a00 */
[C---:B------:R-:W-:Y:S01]  /*17a0*/  IMAD.WIDE.U32 R12, R24.reuse, UR4, R12 ;  /* 0x00000004180c7c25 */ /* 0x040fe2000f8e000c */
[----:B------:R-:W4:Y:S03]  /*17b0*/  LDCU.64 UR20, c[0x0][0x418] ;  /* 0x00008300ff1477ac */ /* 0x000f260008000a00 */
[----:B------:R-:W-:-:S02]  /*17c0*/  IMAD R25, R24, UR5, R0 ;  /* 0x0000000518197c24 */ /* 0x000fc4000f8e0200 */
[C---:B------:R-:W-:Y:S01]  /*17d0*/  VIADD R0, R2.reuse, 0x2 ;  /* 0x0000000202007836 */ /* 0x040fe20000000000 */
[----:B------:R-:W-:Y:S01]  /*17e0*/  IADD3 R2, PT, PT, R2, 0x3, RZ ;  /* 0x0000000302027810 */ /* 0x000fe20007ffe0ff */
[C---:B------:R-:W-:Y:S01]  /*17f0*/  IMAD R14, R3.reuse, 0x2, R14 ;  /* 0x00000002030e7824 */ /* 0x040fe200078e020e */
[----:B------:R-:W0:Y:S01]  /*1800*/  LDCU.64 UR22, c[0x0][0x448] ;  /* 0x00008900ff1677ac */ /* 0x000e220008000a00 */
[----:B------:R-:W-:-:S03]  /*1810*/  IMAD R0, R3, 0x2, R0 ;  /* 0x0000000203007824 */ /* 0x000fc600078e0200 */
[----:B--2---:R-:W-:Y:S01]  /*1820*/  ISETP.GE.U32.AND P0, PT, R14, UR6, PT ;  /* 0x000000060e007c0c */ /* 0x004fe2000bf06070 */
[----:B------:R-:W-:Y:S01]  /*1830*/  IMAD R14, R3, 0x2, R2 ;  /* 0x00000002030e7824 */ /* 0x000fe200078e0202 */
[----:B------:R-:W-:Y:S01]  /*1840*/  ISETP.GE.U32.AND P1, PT, R0, UR6, PT ;  /* 0x0000000600007c0c */ /* 0x000fe2000bf26070 */
[----:B------:R-:W-:Y:S01]  /*1850*/  IMAD.IADD R0, R13, 0x1, R25 ;  /* 0x000000010d007824 */ /* 0x000fe200078e0219 */
[----:B------:R-:W-:Y:S01]  /*1860*/  SHF.L.U32 R2, R3, 0x2, RZ ;  /* 0x0000000203027819 */ /* 0x000fe200000006ff */
[----:B------:R-:W-:Y:S01]  /*1870*/  IMAD.MOV.U32 R3, RZ, RZ, RZ ;  /* 0x000000ffff037224 */ /* 0x000fe200078e00ff */
[----:B------:R-:W-:Y:S01]  /*1880*/  ISETP.GE.U32.AND P2, PT, R14, UR6, PT ;  /* 0x000000060e007c0c */ /* 0x000fe2000bf46070 */
[----:B------:R-:W-:Y:S01]  /*1890*/  IMAD R13, R0, UR6, RZ ;  /* 0x00000006000d7c24 */ /* 0x000fe2000f8e02ff */
[----:B------:R-:W-:Y:S01]  /*18a0*/  ISETP.GE.U32.AND.EX P0, PT, RZ, UR7, PT, P0 ;  /* 0x00000007ff007c0c */ /* 0x000fe2000bf06100 */
[C---:B------:R-:W-:Y:S01]  /*18b0*/  IMAD.WIDE.U32 R24, R12.reuse, UR6, R2 ;  /* 0x000000060c187c25 */ /* 0x040fe2000f8e0002 */
[----:B------:R-:W-:Y:S01]  /*18c0*/  ISETP.GE.U32.AND.EX P1, PT, RZ, UR7, PT, P1 ;  /* 0x00000007ff007c0c */ /* 0x000fe2000bf26110 */
[----:B------:R-:W2:Y:S01]  /*18d0*/  LDCU.64 UR24, c[0x0][0x3d0] ;  /* 0x00007a00ff1877ac */ /* 0x000ea20008000a00 */
[----:B------:R-:W-:Y:S01]  /*18e0*/  ISETP.GE.U32.AND.EX P2, PT, RZ, UR7, PT, P2 ;  /* 0x00000007ff007c0c */ /* 0x000fe2000bf46120 */
[----:B------:R-:W-:Y:S01]  /*18f0*/  IMAD R13, R12, UR7, R13 ;  /* 0x000000070c0d7c24 */ /* 0x000fe2000f8e020d */
[----:B------:R-:W-:Y:S01]  /*1900*/  MOV R0, R15 ;  /* 0x0000000f00007202 */ /* 0x000fe20000000f00 */
[----:B------:R-:W0:Y:S02]  /*1910*/  LDCU.64 UR26, c[0x0][0x450] ;  /* 0x00008a00ff1a77ac */ /* 0x000e240008000a00 */
[----:B------:R-:W-:Y:S01]  /*1920*/  IMAD.IADD R14, R25, 0x1, R13 ;  /* 0x00000001190e7824 */ /* 0x000fe200078e020d */
[----:B------:R-:W0:Y:S01]  /*1930*/  LDCU.64 UR28, c[0x0][0x420] ;  /* 0x00008400ff1c77ac */ /* 0x000e220008000a00 */
[----:B------:R-:W-:Y:S01]  /*1940*/  UMOV UR4, URZ ;  /* 0x000000ff00047c82 */ /* 0x000fe20008000000 */
[----:B------:R-:W-:Y:S01]  /*1950*/  UMOV UR5, URZ ;  /* 0x000000ff00057c82 */ /* 0x000fe20008000000 */
[----:B-1-34-:R-:W-:-:S05]  /*1960*/  UMOV UR6, URZ ;  /* 0x000000ff00067c82 */ /* 0x01afca0008000000 */
.L_x_283:
[----:B-1----:R-:W1:Y:S01]  /*1970*/  LDC.64 R26, c[0x0][0x3f8] ;  /* 0x0000fe00ff1a7b82 */ /* 0x002e620000000a00 */
[----:B------:R-:W-:Y:S01]  /*1980*/  IMAD.U32 R12, RZ, RZ, UR5 ;  /* 0x00000005ff0c7e24 */ /* 0x000fe2000f8e00ff */
[----:B-1----:R-:W-:-:S04]  /*1990*/  ISETP.LE.U32.AND P3, PT, R26, UR4, PT ;  /* 0x000000041a007c0c */ /* 0x002fc8000bf63070 */
[----:B------:R-:W-:-:S13]  /*19a0*/  ISETP.GE.U32.AND.EX P3, PT, R12, R27, PT, P3 ;  /* 0x0000001b0c00720c */ /* 0x000fda0003f66130 */
[----:B------:R-:W1:Y:S02]  /*19b0*/  @P3 LDC.64 R12, c[0x0][0x418] ;  /* 0x00010600ff0c3b82 */ /* 0x000e640000000a00 */
[----:B-1----:R-:W3:Y:S02]  /*19c0*/  @P3 LDG.E R12, desc[UR18][R12.64] ;  /* 0x000000120c0c3981 */ /* 0x002ee4000c1e1900 */
[----:B---3-5:R-:W-:-:S04]  /*19d0*/  @P3 FFMA R27, R4, R12, RZ ;  /* 0x0000000c041b3223 */ /* 0x028fc800000000ff */
[----:B------:R-:W-:-:S04]  /*19e0*/  @P3 FFMA R27, R12, R5, R27 ;  /* 0x000000050c1b3223 */ /* 0x000fc8000000001b */
[----:B------:R-:W-:-:S04]  /*19f0*/  @P3 FFMA R26, R12, R6, R27 ;  /* 0x000000060c1a3223 */ /* 0x000fc8000000001b */
[----:B------:R-:W-:Y:S01]  /*1a00*/  @P3 FFMA R31, R12, R7, R26 ;  /* 0x000000070c1f3223 */ /* 0x000fe2000000001a */
[----:B------:R-:W-:Y:S06]  /*1a10*/  @P3 BRA `(.L_x_279) ;  /* 0x0000000000983947 */ /* 0x000fec0003800000 */
[----:B------:R-:W-:Y:S02]  /*1a20*/  UISETP.NE.U32.AND UP2, UPT, UR16, URZ, UPT ;  /* 0x000000ff1000728c */ /* 0x000fe4000bf45070 */
        /* <DEDUP_REMOVED lines=13> */
[----:B------:R-:W-:Y:S01]  /*1b00*/  MOV R12, UR13 ;  /* 0x0000000d000c7c02 */ /* 0x000fe20008000f00 */
[----:B------:R-:W-:Y:S02]  /*1b10*/  USEL UR12, UR12, UR21, UP0 ;  /* 0x000000150c0c7287 */ /* 0x000fe40008000000 */
[----:B------:R-:W-:Y:S02]  /*1b20*/  UIADD3.X UR10, UPT, UPT, URZ, UR15, URZ, UP5, !UPT ;  /* 0x0000000fff0a7290 */ /* 0x000fe4000affe4ff */
[----:B------:R-:W-:Y:S01]  /*1b30*/  USEL UR11, UR11, UR20, UP0 ;  /* 0x000000140b0b7287 */ /* 0x000fe20008000000 */
[----:B------:R-:W3:Y:S01]  /*1b40*/  LDG.E R13, desc[UR18][R12.64] ;  /* 0x000000120c0d7981 */ /* 0x000ee2000c1e1900 */
        /* <DEDUP_REMOVED lines=10> */
[----:B------:R-:W-:Y:S02]  /*1bf0*/  IMAD.U32 R29, RZ, RZ, UR10 ;  /* 0x0000000aff1d7e24 */ /* 0x000fe4000f8e00ff */
[----:B------:R-:W-:Y:S01]  /*1c00*/  IMAD.U32 R33, RZ, RZ, UR8 ;  /* 0x00000008ff217e24 */ /* 0x000fe2000f8e00ff */
[----:B------:R-:W-:-:S02]  /*1c10*/  MOV R32, UR7 ;  /* 0x0000000700207c02 */ /* 0x000fc40008000f00 */
[----:B------:R-:W5:Y:S04]  /*1c20*/  LDG.E R28, desc[UR18][R28.64] ;  /* 0x000000121c1c7981 */ /* 0x000f68000c1e1900 */
[----:B------:R-:W2:Y:S01]  /*1c30*/  LDG.E R33, desc[UR18][R32.64] ;  /* 0x0000001220217981 */ /* 0x000ea2000c1e1900 */
[----:B---3--:R-:W-:-:S04]  /*1c40*/  FFMA R30, R4, R13, RZ ;  /* 0x0000000d041e7223 */ /* 0x008fc800000000ff */
[----:B----4-:R-:W-:-:S04]  /*1c50*/  FFMA R31, R27, R5, R30 ;  /* 0x000000051b1f7223 */ /* 0x010fc8000000001e */
[----:B-----5:R-:W-:-:S04]  /*1c60*/  FFMA R12, R28, R6, R31 ;  /* 0x000000061c0c7223 */ /* 0x020fc8000000001f */
[----:B--2---:R-:W-:-:S07]  /*1c70*/  FFMA R31, R33, R7, R12 ;  /* 0x00000007211f7223 */ /* 0x004fce000000000c */
.L_x_279:
[----:B------:R-:W1:Y:S01]  /*1c80*/  LDC.64 R28, c[0x0][0x440] ;  /* 0x00011000ff1c7b82 */ /* 0x000e620000000a00 */
[C---:B------:R-:W-:Y:S01]  /*1c90*/  VIADD R27, R15.reuse, UR4 ;  /* 0x000000040f1b7c36 */ /* 0x040fe20008000000 */
[----:B------:R-:W-:Y:S02]  /*1ca0*/  IADD3 R26, P5, PT, R15, UR4, RZ ;  /* 0x000000040f1a7c10 */ /* 0x000fe4000ffbe0ff */
[----:B------:R-:W-:Y:S02]  /*1cb0*/  ISETP.GT.AND P6, PT, R0, -0x1, PT ;  /* 0xffffffff0000780c */ /* 0x000fe40003fc4270 */
[----:B0-----:R-:W-:Y:S02]  /*1cc0*/  ISETP.GE.U32.AND P4, PT, R26, UR26, PT ;  /* 0x0000001a1a007c0c */ /* 0x001fe4000bf86070 */
[----:B------:R-:W0:Y:S01]  /*1cd0*/  LDC.64 R12, c[0x0][0x468] ;  /* 0x00011a00ff0c7b82 */ /* 0x000e220000000a00 */
[----:B------:R-:W-:Y:S02]  /*1ce0*/  IADD3.X R30, PT, PT, RZ, UR5, RZ, P5, !PT ;  /* 0x00000005ff1e7c10 */ /* 0x000fe4000affe4ff */
[----:B------:R-:W-:-:S02]  /*1cf0*/  ISETP.GE.U32.AND P5, PT, R2, UR22, PT ;  /* 0x0000001602007c0c */ /* 0x000fc4000bfa6070 */
[----:B------:R-:W-:Y:S02]  /*1d00*/  ISETP.GE.U32.AND.EX P4, PT, R30, UR27, PT, P4 ;  /* 0x0000001b1e007c0c */ /* 0x000fe4000bf86140 */
[----:B------:R-:W-:Y:S01]  /*1d10*/  ISETP.GE.U32.AND.EX P5, PT, RZ, UR23, PT, P5 ;  /* 0x00000017ff007c0c */ /* 0x000fe2000bfa6150 */
[----:B-1----:R-:W-:-:S04]  /*1d20*/  IMAD.WIDE.U32 R28, R27, 0x4, R28 ;  /* 0x000000041b1c7825 */ /* 0x002fc800078e001c */
[----:B------:R-:W-:Y:S02]  /*1d30*/  IMAD R27, R14, UR28, RZ ;  /* 0x0000001c0e1b7c24 */ /* 0x000fe4000f8e02ff */
[----:B------:R-:W-:-:S04]  /*1d40*/  IMAD.WIDE.U32 R28, R24, UR28, R28 ;  /* 0x0000001c181c7c25 */ /* 0x000fc8000f8e001c */
[----:B------:R-:W-:Y:S02]  /*1d50*/  IMAD R33, R24, UR29, R27 ;  /* 0x0000001d18217c24 */ /* 0x000fe4000f8e021b */
[----:B------:R-:W1:Y:S02]  /*1d60*/  @P3 LDC.64 R26, c[0x0][0x418] ;  /* 0x00010600ff1a3b82 */ /* 0x000e640000000a00 */
[----:B------:R-:W-:Y:S01]  /*1d70*/  IMAD.IADD R30, R29, 0x1, R33 ;  /* 0x000000011d1e7824 */ /* 0x000fe200078e0221 */
[----:B0-----:R-:W-:-:S04]  /*1d80*/  SEL R33, R28, R12, !P4 ;  /* 0x0000000c1c217207 */ /* 0x001fc80006000000 */
[-C--:B------:R-:W-:Y:S02]  /*1d90*/  SEL R34, R30, R13.reuse, !P4 ;  /* 0x0000000d1e227207 */ /* 0x080fe40006000000 */
[-C--:B------:R-:W-:Y:S02]  /*1da0*/  SEL R33, R33, R12.reuse, P6 ;  /* 0x0000000c21217207 */ /* 0x080fe40003000000 */
[-C--:B------:R-:W-:Y:S02]  /*1db0*/  SEL R34, R34, R13.reuse, P6 ;  /* 0x0000000d22227207 */ /* 0x080fe40003000000 */
[----:B------:R-:W-:Y:S02]  /*1dc0*/  SEL R32, R33, R12, !P5 ;  /* 0x0000000c21207207 */ /* 0x000fe40006800000 */
[----:B------:R-:W-:-:S05]  /*1dd0*/  SEL R33, R34, R13, !P5 ;  /* 0x0000000d22217207 */ /* 0x000fca0006800000 */
[----:B------:R0:W-:Y:S04]  /*1de0*/  STG.E desc[UR18][R32.64], R31 ;  /* 0x0000001f20007986 */ /* 0x0001e8000c101912 */
[----:B-1----:R-:W3:Y:S02]  /*1df0*/  @P3 LDG.E R26, desc[UR18][R26.64] ;  /* 0x000000121a1a3981 */ /* 0x002ee4000c1e1900 */
[----:B---3--:R-:W-:-:S04]  /*1e00*/  @P3 FFMA R35, R8, R26, RZ ;  /* 0x0000001a08233223 */ /* 0x008fc800000000ff */
[----:B------:R-:W-:-:S04]  /*1e10*/  @P3 FFMA R35, R26, R9, R35 ;  /* 0x000000091a233223 */ /* 0x000fc80000000023 */
[----:B------:R-:W-:-:S04]  /*1e20*/  @P3 FFMA R34, R26, R10, R35 ;  /* 0x0000000a1a223223 */ /* 0x000fc80000000023 */
[----:B------:R-:W-:Y:S01]  /*1e30*/  @P3 FFMA R37, R26, R11, R34 ;  /* 0x0000000b1a253223 */ /* 0x000fe20000000022 */
[----:B0-----:R-:W-:Y:S06]  /*1e40*/  @P3 BRA `(.L_x_280) ;  /* 0x0000000000983947 */ /* 0x001fec0003800000 */
[----:B------:R-:W-:Y:S02]  /*1e50*/  UISETP.NE.U32.AND UP3, UPT, UR16, URZ, UPT ;  /* 0x000000ff1000728c */ /* 0x000fe4000bf65070 */
[----:B------:R-:W-:Y:S02]  /*1e60*/  UIADD3 UR7, UP6, UPT, UR14, 0x4, URZ ;  /* 0x000000040e077890 */ /* 0x000fe4000ffde0ff */
[----:B------:R-:W-:Y:S02]  /*1e70*/  UISETP.GT.U32.AND UP1, UPT, UR16, 0x1, UPT ;  /* 0x000000011000788c */ /* 0x000fe4000bf24070 */
[----:B------:R-:W-:Y:S02]  /*1e80*/  UISETP.NE.AND.EX UP3, UPT, UR17, URZ, UPT, UP3 ;  /* 0x000000ff1100728c */ /* 0x000fe4000bf65330 */
[----:B------:R-:W-:Y:S02]  /*1e90*/  UISETP.GT.U32.AND UP2, UPT, UR16, 0x2, UPT ;  /* 0x000000021000788c */ /* 0x000fe4000bf44070 */
[----:B------:R-:W-:-:S02]  /*1ea0*/  UIADD3.X UR8, UPT, UPT, URZ, UR15, URZ, UP6, !UPT ;  /* 0x0000000fff087290 */ /* 0x000fc4000b7fe4ff */
[----:B------:R-:W-:Y:S02]  /*1eb0*/  UISETP.GT.U32.AND.EX UP1, UPT, UR17, URZ, UPT, UP1 ;  /* 0x000000ff1100728c */ /* 0x000fe4000bf24110 */
[----:B------:R-:W-:Y:S02]  /*1ec0*/  UIADD3 UR9, UP5, UPT, UR14, 0x8, URZ ;  /* 0x000000080e097890 */ /* 0x000fe4000ffbe0ff */
[----:B------:R-:W-:Y:S02]  /*1ed0*/  USEL UR13, UR14, UR20, UP3 ;  /* 0x000000140e0d7287 */ /* 0x000fe40009800000 */
[----:B------:R-:W-:Y:S02]  /*1ee0*/  USEL UR30, UR15, UR21, UP3 ;  /* 0x000000150f1e7287 */ /* 0x000fe40009800000 */
[----:B------:R-:W-:Y:S02]  /*1ef0*/  UIADD3 UR11, UP4, UPT, UR14, 0xc, URZ ;  /* 0x0000000c0e0b7890 */ /* 0x000fe4000ff9e0ff */
[----:B------:R-:W-:Y:S01]  /*1f00*/  UISETP.GT.U32.AND UP0, UPT, UR16, 0x3, UPT ;  /* 0x000000031000788c */ /* 0x000fe2000bf04070 */
[----:B------:R-:W-:Y:S01]  /*1f10*/  IMAD.U32 R36, RZ, RZ, UR13 ;  /* 0x0000000dff247e24 */ /* 0x000fe2000f8e00ff */
[----:B------:R-:W-:Y:S01]  /*1f20*/  UISETP.GT.U32.AND.EX UP2, UPT, UR17, URZ, UPT, UP2 ;  /* 0x000000ff1100728c */ /* 0x000fe2000bf44120 */
[----:B------:R-:W-:Y:S01]  /*1f30*/  MOV R37, UR30 ;  /* 0x0000001e00257c02 */ /* 0x000fe20008000f00 */
[----:B------:R-:W-:-:S02]  /*1f40*/  USEL UR8, UR8, UR21, UP1 ;  /* 0x0000001508087287 */ /* 0x000fc40008800000 */
[----:B------:R-:W-:Y:S02]  /*1f50*/  UIADD3.X UR10, UPT, UPT, URZ, UR15, URZ, UP5, !UPT ;  /* 0x0000000fff0a7290 */ /* 0x000fe4000affe4ff */
[----:B------:R-:W-:Y:S01]  /*1f60*/  USEL UR7, UR7, UR20, UP1 ;  /* 0x0000001407077287 */ /* 0x000fe20008800000 */
[----:B------:R-:W3:Y:S01]  /*1f70*/  LDG.E R31, desc[UR18][R36.64] ;  /* 0x00000012241f7981 */ /* 0x000ee2000c1e1900 */
[----:B------:R-:W-:Y:S02]  /*1f80*/  UIADD3.X UR12, UPT, UPT, URZ, UR15, URZ, UP4, !UPT ;  /* 0x0000000fff0c7290 */ /* 0x000fe4000a7fe4ff */
[----:B------:R-:W-:Y:S02]  /*1f90*/  UISETP.GT.U32.AND.EX UP0, UPT, UR17, URZ, UPT, UP0 ;  /* 0x000000ff1100728c */ /* 0x000fe4000bf04100 */
[----:B------:R-:W-:Y:S01]  /*1fa0*/  USEL UR9, UR9, UR20, UP2 ;  /* 0x0000001409097287 */ /* 0x000fe20009000000 */
[----:B------:R-:W-:Y:S01]  /*1fb0*/  IMAD.U32 R27, RZ, RZ, UR8 ;  /* 0x00000008ff1b7e24 */ /* 0x000fe2000f8e00ff */
[----:B------:R-:W-:Y:S01]  /*1fc0*/  USEL UR10, UR10, UR21, UP2 ;  /* 0x000000150a0a7287 */ /* 0x000fe20009000000 */
[----:B------:R-:W-:Y:S01]  /*1fd0*/  IMAD.U32 R26, RZ, RZ, UR7 ;  /* 0x00000007ff1a7e24 */ /* 0x000fe2000f8e00ff */
[----:B------:R-:W-:-:S02]  /*1fe0*/  USEL UR12, UR12, UR21, UP0 ;  /* 0x000000150c0c7287 */ /* 0x000fc40008000000 */
[----:B------:R-:W-:Y:S01]  /*1ff0*/  USEL UR11, UR11, UR20, UP0 ;  /* 0x000000140b0b7287 */ /* 0x000fe20008000000 */
[----:B------:R-:W-:Y:S01]  /*2000*/  MOV R32, UR9 ;  /* 0x0000000900207c02 */ /* 0x000fe20008000f00 */
[----:B------:R-:W-:Y:S01]  /*2010*/  IMAD.U32 R33, RZ, RZ, UR10 ;  /* 0x0000000aff217e24 */ /* 0x000fe2000f8e00ff */
[----:B------:R-:W4:Y:S01]  /*2020*/  LDG.E R27, desc[UR18][R26.64] ;  /* 0x000000121a1b7981 */ /* 0x000f22000c1e1900 */
[----:B------:R-:W-:Y:S02]  /*2030*/  MOV R35, UR12 ;  /* 0x0000000c00237c02 */ /* 0x000fe40008000f00 */
[----:B------:R-:W-:Y:S01]  /*2040*/  IMAD.U32 R34, RZ, RZ, UR11 ;  /* 0x0000000bff227e24 */ /* 0x000fe2000f8e00ff */
[----:B------:R-:W5:Y:S04]  /*2050*/  LDG.E R32, desc[UR18][R32.64] ;  /* 0x0000001220207981 */ /* 0x000f68000c1e1900 */
[----:B------:R-:W2:Y:S01]  /*2060*/  LDG.E R35, desc[UR18][R34.64] ;  /* 0x0000001222237981 */ /* 0x000ea2000c1e1900 */
[----:B---3--:R-:W-:-:S04]  /*2070*/  FFMA R36, R8, R31, RZ ;  /* 0x0000001f08247223 */ /* 0x008fc800000000ff */
[----:B----4-:R-:W-:-:S04]  /*2080*/  FFMA R31, R27, R9, R36 ;  /* 0x000000091b1f7223 */ /* 0x010fc80000000024 */
[----:B-----5:R-:W-:-:S04]  /*2090*/  FFMA R36, R32, R10, R31 ;  /* 0x0000000a20247223 */ /* 0x020fc8000000001f */
[----:B--2---:R-:W-:-:S07]  /*20a0*/  FFMA R37, R35, R11, R36 ;  /* 0x0000000b23257223 */ /* 0x004fce0000000024 */
.L_x_280:
[----:B------:R-:W0:Y:S01]  /*20b0*/  @P3 LDC.64 R26, c[0x0][0x418] ;  /* 0x00010600ff1a3b82 */ /* 0x000e220000000a00 */
[----:B------:R-:W-:-:S04]  /*20c0*/  IADD3 R29, P5, PT, R28, UR28, RZ ;  /* 0x0000001c1c1d7c10 */ /* 0x000fc8000ffbe0ff */
[----:B------:R-:W-:Y:S02]  /*20d0*/  IADD3.X R30, PT, PT, R30, UR29, RZ, P5, !PT ;  /* 0x0000001d1e1e7c10 */ /* 0x000fe4000affe4ff */
[-C--:B------:R-:W-:Y:S02]  /*20e0*/  SEL R33, R29, R12.reuse, !P4 ;  /* 0x0000000c1d217207 */ /* 0x080fe40006000000 */
[-C--:B------:R-:W-:Y:S02]  /*20f0*/  SEL R28, R30, R13.reuse, !P4 ;  /* 0x0000000d1e1c7207 */ /* 0x080fe40006000000 */
[-C--:B------:R-:W-:Y:S02]  /*2100*/  SEL R33, R33, R12.reuse, P6 ;  /* 0x0000000c21217207 */ /* 0x080fe40003000000 */
[----:B------:R-:W-:Y:S02]  /*2110*/  SEL R28, R28, R13, P6 ;  /* 0x0000000d1c1c7207 */ /* 0x000fe40003000000 */
[----:B------:R-:W-:-:S02]  /*2120*/  SEL R32, R33, R12, !P0 ;  /* 0x0000000c21207207 */ /* 0x000fc40004000000 */
[----:B------:R-:W-:-:S05]  /*2130*/  SEL R33, R28, R13, !P0 ;  /* 0x0000000d1c217207 */ /* 0x000fca0004000000 */
[----:B------:R1:W-:Y:S04]  /*2140*/  STG.E desc[UR18][R32.64], R37 ;  /* 0x0000002520007986 */ /* 0x0003e8000c101912 */
[----:B0-----:R-:W3:Y:S02]  /*2150*/  @P3 LDG.E R26, desc[UR18][R26.64] ;  /* 0x000000121a1a3981 */ /* 0x001ee4000c1e1900 */
[----:B---3--:R-:W-:-:S04]  /*2160*/  @P3 FFMA R31, R16, R26, RZ ;  /* 0x0000001a101f3223 */ /* 0x008fc800000000ff */
[----:B------:R-:W-:-:S04]  /*2170*/  @P3 FFMA R31, R26, R17, R31 ;  /* 0x000000111a1f3223 */ /* 0x000fc8000000001f */
[----:B------:R-:W-:-:S04]  /*2180*/  @P3 FFMA R28, R26, R18, R31 ;  /* 0x000000121a1c3223 */ /* 0x000fc8000000001f */
[----:B------:R-:W-:Y:S01]  /*2190*/  @P3 FFMA R31, R26, R19, R28 ;  /* 0x000000131a1f3223 */ /* 0x000fe2000000001c */
[----:B-1----:R-:W-:Y:S06]  /*21a0*/  @P3 BRA `(.L_x_281) ;  /* 0x0000000000983947 */ /* 0x002fec0003800000 */
        /* <DEDUP_REMOVED lines=18> */
[----:B------:R-:W3:Y:S01]  /*22d0*/  LDG.E R37, desc[UR18][R36.64] ;  /* 0x0000001224257981 */ /* 0x000ee2000c1e1900 */
[----:B------:R-:W-:Y:S01]  /*22e0*/  UIADD3.X UR12, UPT, UPT, URZ, UR15, URZ, UP4, !UPT ;  /* 0x0000000fff0c7290 */ /* 0x000fe2000a7fe4ff */
[----:B------:R-:W-:Y:S01]  /*22f0*/  IMAD.U32 R33, RZ, RZ, UR8 ;  /* 0x00000008ff217e24 */ /* 0x000fe2000f8e00ff */
[----:B------:R-:W-:-:S02]  /*2300*/  UISETP.GT.U32.AND.EX UP1, UPT, UR17, URZ, UPT, UP1 ;  /* 0x000000ff1100728c */ /* 0x000fc4000bf24110 */
[----:B------:R-:W-:Y:S01]  /*2310*/  USEL UR9, UR9, UR20, UP3 ;  /* 0x0000001409097287 */ /* 0x000fe20009800000 */
[----:B------:R-:W-:Y:S01]  /*2320*/  MOV R32, UR7 ;  /* 0x0000000700207c02 */ /* 0x000fe20008000f00 */
[----:B------:R-:W-:Y:S02]  /*2330*/  USEL UR10, UR10, UR21, UP3 ;  /* 0x000000150a0a7287 */ /* 0x000fe40009800000 */
[----:B------:R-:W-:Y:S02]  /*2340*/  USEL UR12, UR12, UR21, UP1 ;  /* 0x000000150c0c7287 */ /* 0x000fe40008800000 */
[----:B------:R-:W-:Y:S01]  /*2350*/  USEL UR11, UR11, UR20, UP1 ;  /* 0x000000140b0b7287 */ /* 0x000fe20008800000 */
[----:B------:R-:W-:Y:S01]  /*2360*/  IMAD.U32 R26, RZ, RZ, UR9 ;  /* 0x00000009ff1a7e24 */ /* 0x000fe2000f8e00ff */
[----:B------:R-:W-:Y:S01]  /*2370*/  MOV R27, UR10 ;  /* 0x0000000a001b7c02 */ /* 0x000fe20008000f00 */
[----:B------:R-:W4:Y:S01]  /*2380*/  LDG.E R33, desc[UR18][R32.64] ;  /* 0x0000001220217981 */ /* 0x000f22000c1e1900 */
[----:B------:R-:W-:-:S02]  /*2390*/  IMAD.U32 R35, RZ, RZ, UR12 ;  /* 0x0000000cff237e24 */ /* 0x000fc4000f8e00ff */
[----:B------:R-:W-:Y:S01]  /*23a0*/  IMAD.U32 R34, RZ, RZ, UR11 ;  /* 0x0000000bff227e24 */ /* 0x000fe2000f8e00ff */
[----:B------:R-:W5:Y:S04]  /*23b0*/  LDG.E R26, desc[UR18][R26.64] ;  /* 0x000000121a1a7981 */ /* 0x000f68000c1e1900 */
[----:B------:R-:W2:Y:S01]  /*23c0*/  LDG.E R35, desc[UR18][R34.64] ;  /* 0x0000001222237981 */ /* 0x000ea2000c1e1900 */
[----:B---3--:R-:W-:-:S04]  /*23d0*/  FFMA R28, R16, R37, RZ ;  /* 0x00000025101c7223 */ /* 0x008fc800000000ff */
[----:B----4-:R-:W-:-:S04]  /*23e0*/  FFMA R31, R33, R17, R28 ;  /* 0x00000011211f7223 */ /* 0x010fc8000000001c */
[----:B-----5:R-:W-:-:S04]  /*23f0*/  FFMA R28, R26, R18, R31 ;  /* 0x000000121a1c7223 */ /* 0x020fc8000000001f */
[----:B--2---:R-:W-:-:S07]  /*2400*/  FFMA R31, R35, R19, R28 ;  /* 0x00000013231f7223 */ /* 0x004fce000000001c */
.L_x_281:
        /* <DEDUP_REMOVED lines=54> */
.L_x_282:
[----:B------:R-:W-:Y:S01]  /*2770*/  IADD3 R27, P3, PT, R29, UR28, RZ ;  /* 0x0000001c1d1b7c10 */ /* 0x000fe2000ff7e0ff */
[----:B------:R-:W-:Y:S01]  /*2780*/  UIADD3 UR4, UP0, UPT, UR4, 0x1, URZ ;  /* 0x0000000104047890 */ /* 0x000fe2000ff1e0ff */
[----:B------:R-:W-:Y:S01]  /*2790*/  VIADD R0, R0, 0x1 ;  /* 0x0000000100007836 */ /* 0x000fe20000000000 */
[----:B------:R-:W-:Y:S01]  /*27a0*/  UIADD3 UR6, UPT, UPT, UR6, 0x4, URZ ;  /* 0x0000000406067890 */ /* 0x000fe2000fffe0ff */
[----:B------:R-:W-:Y:S01]  /*27b0*/  IADD3.X R26, PT, PT, R30, UR29, RZ, P3, !PT ;  /* 0x0000001d1e1a7c10 */ /* 0x000fe20009ffe4ff */
[----:B------:R-:W-:Y:S01]  /*27c0*/  UIADD3.X UR5, UPT, UPT, URZ, UR5, URZ, UP0, !UPT ;  /* 0x00000005ff057290 */ /* 0x000fe200087fe4ff */
[-C--:B------:R-:W-:Y:S01]  /*27d0*/  SEL R27, R27, R12.reuse, !P4 ;  /* 0x0000000c1b1b7207 */ /* 0x080fe20006000000 */
[----:B------:R-:W-:Y:S01]  /*27e0*/  UISETP.NE.AND UP0, UPT, UR6, 0x10, UPT ;  /* 0x000000100600788c */ /* 0x000fe2000bf05270 */
[----:B------:R-:W-:Y:S01]  /*27f0*/  SEL R26, R26, R13, !P4 ;  /* 0x0000000d1a1a7207 */ /* 0x000fe20006000000 */
[----:B--2---:R-:W-:Y:S01]  /*2800*/  UIADD3 UR14, UP1, UPT, UR14, UR24, URZ ;  /* 0x000000180e0e7290 */ /* 0x004fe2000ff3e0ff */
[----:B------:R-:W-:-:S02]  /*2810*/  @!P2 SEL R12, R27, R12, P6 ;  /* 0x0000000c1b0ca207 */ /* 0x000fc40003000000 */
[----:B------:R-:W-:Y:S01]  /*2820*/  @!P2 SEL R13, R26, R13, P6 ;  /* 0x0000000d1a0da207 */ /* 0x000fe20003000000 */
[----:B------:R-:W-:-:S04]  /*2830*/  UIADD3.X UR15, UPT, UPT, UR15, UR25, URZ, UP1, !UPT ;  /* 0x000000190f0f7290 */ /* 0x000fc80008ffe4ff */
[----:B------:R1:W-:Y:S01]  /*2840*/  STG.E desc[UR18][R12.64], R37 ;  /* 0x000000250c007986 */ /* 0x0003e2000c101912 */
[----:B------:R-:W-:Y:S07]  /*2850*/  BRA.U UP0, `(.L_x_283) ;  /* 0xfffffff100447547 */ /* 0x000fee000b83ffff */
[----:B------:R-:W-:Y:S05]  /*2860*/  EXIT ;  /* 0x000000000000794d */ /* 0x000fea0003800000 */
        .weak           $__internal_22_$__cuda_sm20_div_u64
        .type           $__internal_22_$__cuda_sm20_div_u64,@function
        .size           $__internal_22_$__cuda_sm20_div_u64,($__internal_23_$__cuda_sm20_rem_u64 - $__internal_22_$__cuda_sm20_div_u64)
$__internal_22_$__cuda_sm20_div_u64:
        /* <DEDUP_REMOVED lines=54> */
[----:B------:R-:W-:Y:S01]  /*2bd0*/  SEL R2, R4, R11, P0 ;  /* 0x0000000b04027207 */ /* 0x000fe20000000000 */
[----:B------:R-:W-:Y:S01]  /*2be0*/  IMAD.MOV.U32 R4, RZ, RZ, R0 ;  /* 0x000000ffff047224 */ /* 0x000fe200078e0000 */
        /* <DEDUP_REMOVED lines=11> */
[----:B------:R-:W-:Y:S06]  /*2ca0*/  RET.REL.NODEC R4 `(_Z13map_transform6TensorS_S_) ;  /* 0xffffffd004d47950 */ /* 0x000fec0003c3ffff */
        .weak           $__internal_23_$__cuda_sm20_rem_u64
        .type           $__internal_23_$__cuda_sm20_rem_u64,@function
        .size           $__internal_23_$__cuda_sm20_rem_u64,(.L_x_417 - $__internal_23_$__cuda_sm20_rem_u64)
$__internal_23_$__cuda_sm20_rem_u64:
        /* <DEDUP_REMOVED lines=40> */
[----:B------:R-:W-:Y:S02]  /*2f30*/  IMAD.X R5, RZ, RZ, R5, P1 ;  /* 0x000000ffff057224 */ /* 0x000fe400008e0605 */
[----:B------:R-:W-:Y:S01]  /*2f40*/  IMAD R11, R11, R7, R9 ;  /* 0x000000070b0b7224 */ /* 0x000fe200078e0209 */
[----:B------:R-:W-:-:S03]  /*2f50*/  IADD3 R9, P1, PT, -R8, R4, RZ ;  /* 0x0000000408097210 */ /* 0x000fc60007f3e1ff */
[-C--:B------:R-:W-:Y:S01]  /*2f60*/  IMAD R5, R5, R6.reuse, R11 ;  /* 0x0000000605057224 */ /* 0x080fe200078e020b */
[----:B------:R-:W-:-:S04]  /*2f70*/  ISETP.GE.U32.AND P0, PT, R9, R6, PT ;  /* 0x000000060900720c */ /* 0x000fc80003f06070 */
        /* <DEDUP_REMOVED lines=18> */
[----:B------:R-:W-:Y:S06]  /*30a0*/  RET.REL.NODEC R6 `(_Z13map_transform6TensorS_S_) ;  /* 0xffffffcc06d47950 */ /* 0x000fec0003c3ffff */
.L_x_284:
        /* <DEDUP_REMOVED lines=13> */
.L_x_417:


//--------------------- .text._Z24flipped_filter_transform6TensorS_S_ --------------------------
	.section	.text._Z24flipped_filter_transform6TensorS_S_,"ax",@progbits
	.align	128
        .global         _Z24flipped_filter_transform6TensorS_S_
        .type           _Z24flipped_filter_transform6TensorS_S_,@function
        .size           _Z24flipped_filter_transform6TensorS_S_,(.L_x_418 - _Z24flipped_filter_transform6TensorS_S_)
        .other          _Z24flipped_filter_transform6TensorS_S_,@"STO_CUDA_ENTRY STV_DEFAULT"
_Z24flipped_filter_transform6TensorS_S_:
.text._Z24flipped_filter_transform6TensorS_S_:
[----:B------:R-:W-:Y:S01]  /*0000*/  LDC R1, c[0x0][0x37c] ;  /* 0x0000df00ff017b82 */ /* 0x000fe20000000800 */
[----:B------:R-:W0:Y:S07]  /*0010*/  S2R R3, SR_TID.Y ;  /* 0x0000000000037919 */ /* 0x000e2e0000002200 */
[----:B------:R-:W1:Y:S01]  /*0020*/  LDC R10, c[0x0][0x360] ;  /* 0x0000d800ff0a7b82 */ /* 0x000e620000000800 */
[----:B------:R-:W2:Y:S01]  /*0030*/  LDCU.64 UR18, c[0x0][0x3b0] ;  /* 0x00007600ff1277ac */ /* 0x000ea20008000a00 */
[----:B------:R-:W-:Y:S01]  /*0040*/  BSSY.RECONVERGENT B0, `(.L_x_285) ;  /* 0x0000155000007945 */ /* 0x000fe20003800200 */
[----:B------:R-:W1:Y:S01]  /*0050*/  S2R R11, SR_TID.X ;  /* 0x00000000000b7919 */ /* 0x000e620000002100 */
[----:B------:R-:W3:Y:S01]  /*0060*/  LDCU.64 UR16, c[0x0][0x3f8] ;  /* 0x00007f00ff1077ac */ /* 0x000ee20008000a00 */
[----:B------:R-:W4:Y:S03]  /*0070*/  S2R R13, SR_TID.Z ;  /* 0x00000000000d7919 */ /* 0x000f260000002300 */
[----:B------:R-:W0:Y:S01]  /*0080*/  S2UR UR5, SR_CTAID.Y ;  /* 0x00000000000579c3 */ /* 0x000e220000002600 */
[----:B------:R-:W0:Y:S01]  /*0090*/  LDCU.64 UR12, c[0x0][0x358] ;  /* 0x00006b00ff0c77ac */ /* 0x000e220008000a00 */
[----:B------:R-:W0:Y:S06]  /*00a0*/  LDCU.64 UR10, c[0x0][0x3b8] ;  /* 0x00007700ff0a77ac */ /* 0x000e2c0008000a00 */
[----:B------:R-:W0:Y:S08]  /*00b0*/  LDC R0, c[0x0][0x364] ;  /* 0x0000d900ff007b82 */ /* 0x000e300000000800 */
[----:B------:R-:W1:Y:S08]  /*00c0*/  S2UR UR4, SR_CTAID.X ;  /* 0x00000000000479c3 */ /* 0x000e700000002500 */
[----:B------:R-:W4:Y:S01]  /*00d0*/  S2UR UR6, SR_CTAID.Z ;  /* 0x00000000000679c3 */ /* 0x000f220000002700 */
[----:B0-----:R-:W-:-:S07]  /*00e0*/  IMAD R0, R0, UR5, R3 ;  /* 0x0000000500007c24 */ /* 0x001fce000f8e0203 */
[----:B------:R-:W4:Y:S01]  /*00f0*/  LDC R12, c[0x0][0x368] ;  /* 0x0000da00ff0c7b82 */ /* 0x000f220000000800 */
[----:B--2---:R-:W-:Y:S01]  /*0100*/  ISETP.GE.U32.AND P0, PT, R0, UR18, PT ;  /* 0x0000001200007c0c */ /* 0x004fe2000bf06070 */
[----:B-1----:R-:W-:-:S03]  /*0110*/  IMAD R10, R10, UR4, R11 ;  /* 0x000000040a0a7c24 */ /* 0x002fc6000f8e020b */
[----:B------:R-:W-:Y:S01]  /*0120*/  ISETP.GE.U32.AND.EX P0, PT, RZ, UR19, PT, P0 ;  /* 0x00000013ff007c0c */ /* 0x000fe2000bf06100 */
[----:B------:R-:W-:Y:S01]  /*0130*/  UMOV UR4, URZ ;  /* 0x000000ff00047c82 */ /* 0x000fe20008000000 */
[----:B---3--:R-:W-:Y:S02]  /*0140*/  ISETP.GE.U32.AND P1, PT, R10, UR16, PT ;  /* 0x000000100a007c0c */ /* 0x008fe4000bf26070 */
[----:B------:R-:W-:-:S04]  /*0150*/  SHF.R.S32.HI R2, RZ, 0x1f, R10 ;  /* 0x0000001fff027819 */ /* 0x000fc8000001140a */
[----:B------:R-:W-:Y:S01]  /*0160*/  ISETP.GE.U32.OR.EX P0, PT, R2, UR17, P0, P1 ;  /* 0x0000001102007c0c */ /* 0x000fe20008706510 */
[----:B----4-:R-:W-:-:S12]  /*0170*/  IMAD R12, R12, UR6, R13 ;  /* 0x000000060c0c7c24 */ /* 0x010fd8000f8e020d */
[----:B------:R-:W-:Y:S05]  /*0180*/  @P0 BRA `(.L_x_286) ;  /* 0x0000001400000947 */ /* 0x000fea0003800000 */
[----:B------:R-:W0:Y:S01]  /*0190*/  LDCU.64 UR6, c[0x0][0x400] ;  /* 0x00008000ff0677ac */ /* 0x000e220008000a00 */
[----:B------:R-:W-:Y:S01]  /*01a0*/  IMAD.MOV.U32 R7, RZ, RZ, RZ ;  /* 0x000000ffff077224 */ /* 0x000fe200078e00ff */
[----:B0-----:R-:W-:-:S04]  /*01b0*/  UISETP.NE.U32.AND UP0, UPT, UR6, URZ, UPT ;  /* 0x000000ff0600728c */ /* 0x001fc8000bf05070 */
[----:B------:R-:W-:-:S09]  /*01c0*/  UISETP.NE.AND.EX UP0, UPT, UR7, URZ, UPT, UP0 ;  /* 0x000000ff0700728c */ /* 0x000fd2000bf05300 */
[----:B------:R-:W-:Y:S05]  /*01d0*/  BRA.U !UP0, `(.L_x_287) ;  /* 0x0000001108507547 */ /* 0x000fea000b800000 */
[----:B------:R-:W0:Y:S01]  /*01e0*/  LDCU UR9, c[0x0][0x400] ;  /* 0x00008000ff0977ac */ /* 0x000e220008000800 */
[----:B------:R-:W-:Y:S01]  /*01f0*/  LOP3.LUT R2, RZ, R0, RZ, 0x33, !PT ;  /* 0x00000000ff027212 */ /* 0x000fe200078e33ff */
[----:B------:R-:W-:Y:S01]  /*0200*/  IMAD.MOV.U32 R7, RZ, RZ, RZ ;  /* 0x000000ffff077224 */ /* 0x000fe200078e00ff */
[----:B------:R-:W1:Y:S02]  /*0210*/  LDCU.64 UR20, c[0x0][0x3a0] ;  /* 0x00007400ff1477ac */ /* 0x000e640008000a00 */
[----:B------:R-:W-:Y:S01]  /*0220*/  IADD3 R3, P0, PT, R2, UR18, RZ ;  /* 0x0000001202037c10 */ /* 0x000fe2000ff1e0ff */
[----:B------:R-:W-:-:S03]  /*0230*/  UIADD3 UR14, UP0, UPT, UR6, -0x1, URZ ;  /* 0xffffffff060e7890 */ /* 0x000fc6000ff1e0ff */
[----:B------:R-:W-:Y:S01]  /*0240*/  LEA.HI.X.SX32 R2, R2, UR19, 0x1, P0 ;  /* 0x0000001302027c11 */ /* 0x000fe200080f0eff */
[C---:B------:R-:W-:Y:S01]  /*0250*/  IMAD.SHL.U32 R4, R3.reuse, 0x4, RZ ;  /* 0x0000000403047824 */ /* 0x040fe200078e00ff */
[C---:B------:R-:W-:Y:S01]  /*0260*/  ISETP.GE.U32.AND P0, PT, R10.reuse, UR16, PT ;  /* 0x000000100a007c0c */ /* 0x040fe2000bf06070 */
[----:B------:R-:W-:Y:S01]  /*0270*/  UIADD3.X UR5, UPT, UPT, UR7, -0x1, URZ, UP0, !UPT ;  /* 0xffffffff07057890 */ /* 0x000fe200087fe4ff */
[----:B------:R-:W-:Y:S01]  /*0280*/  SHF.L.U64.HI R5, R3, 0x2, R2 ;  /* 0x0000000203057819 */ /* 0x000fe20000010202 */
[----:B------:R-:W-:Y:S01]  /*0290*/  UISETP.GE.U32.AND UP1, UPT, UR14, 0x3, UPT ;  /* 0x000000030e00788c */ /* 0x000fe2000bf26070 */
[----:B------:R-:W-:Y:S01]  /*02a0*/  ISETP.GE.U32.AND.EX P0, PT, RZ, UR17, PT, P0 ;  /* 0x00000011ff007c0c */ /* 0x000fe2000bf06100 */
[----:B------:R-:W-:Y:S01]  /*02b0*/  UMOV UR8, URZ ;  /* 0x000000ff00087c82 */ /* 0x000fe20008000000 */
[----:B------:R-:W2:Y:S02]  /*02c0*/  LDCU.64 UR28, c[0x0][0x3c8] ;  /* 0x00007900ff1c77ac */ /* 0x000ea40008000a00 */
[----:B------:R-:W-:Y:S01]  /*02d0*/  ISETP.GT.AND P0, PT, R10, -0x1, !P0 ;  /* 0xffffffff0a00780c */ /* 0x000fe20004704270 */
[----:B------:R-:W-:Y:S01]  /*02e0*/  UISETP.GE.U32.AND.EX UP1, UPT, UR5, URZ, UPT, UP1 ;  /* 0x000000ff0500728c */ /* 0x000fe2000bf26110 */
[----:B-1----:R-:W-:Y:S01]  /*02f0*/  IADD3 R14, P1, PT, R4, UR20, RZ ;  /* 0x00000014040e7c10 */ /* 0x002fe2000ff3e0ff */
[----:B0-----:R-:W-:-:S03]  /*0300*/  ULOP3.LUT UR15, UR9, 0x3, URZ, 0xc0, !UPT ;  /* 0x00000003090f7892 */ /* 0x001fc6000f8ec0ff */
[----:B------:R-:W-:Y:S01]  /*0310*/  IADD3.X R15, PT, PT, R5, UR21, RZ, P1, !PT ;  /* 0x00000015050f7c10 */ /* 0x000fe20008ffe4ff */
[----:B------:R-:W-:Y:S01]  /*0320*/  UISETP.NE.U32.AND UP0, UPT, UR15, URZ, UPT ;  /* 0x000000ff0f00728c */ /* 0x000fe2000bf05070 */
[----:B------:R-:W-:-:S03]  /*0330*/  UMOV UR9, URZ ;  /* 0x000000ff00097c82 */ /* 0x000fc60008000000 */
[----:B------:R-:W-:Y:S01]  /*0340*/  UISETP.NE.AND.EX UP0, UPT, URZ, URZ, UPT, UP0 ;  /* 0x000000ffff00728c */ /* 0x000fe2000bf05300 */
[----:B------:R-:W-:Y:S10]  /*0350*/  BRA.U !UP1, `(.L_x_288) ;  /* 0x0000000909047547 */ /* 0x000ff4000b800000 */
[----:B------:R-:W0:Y:S01]  /*0360*/  LDC.64 R16, c[0x0][0x3a8] ;  /* 0x0000ea00ff107b82 */ /* 0x000e220000000a00 */
[----:B------:R-:W0:Y:S01]  /*0370*/  LDCU.64 UR8, c[0x0][0x3a8] ;  /* 0x00007500ff0877ac */ /* 0x000e220008000a00 */
[----:B------:R-:W1:Y:S06]  /*0380*/  LDCU.64 UR24, c[0x0][0x380] ;  /* 0x00007000ff1877ac */ /* 0x000e6c0008000a00 */
[----:B------:R-:W3:Y:S01]  /*0390*/  LDC.64 R8, c[0x0][0x3f0] ;  /* 0x0000fc00ff087b82 */ /* 0x000ee20000000a00 */
[----:B------:R-:W3:Y:S01]  /*03a0*/  LDCU.64 UR22, c[0x0][0x3d0] ;  /* 0x00007a00ff1677ac */ /* 0x000ee20008000a00 */
[----:B------:R-:W4:Y:S01]  /*03b0*/  LDCU.64 UR26, c[0x0][0x418] ;  /* 0x00008300ff1a77ac */ /* 0x000f220008000a00 */
[----:B------:R-:W-:Y:S01]  /*03c0*/  UMOV UR7, URZ ;  /* 0x000000ff00077c82 */ /* 0x000fe20008000000 */
[----:B------:R-:W-:Y:S01]  /*03d0*/  UMOV UR5, URZ ;  /* 0x000000ff00057c82 */ /* 0x000fe20008000000 */
[----:B-1----:R-:W-:Y:S01]  /*03e0*/  USHF.L.U64.HI UR14, UR24, 0x2, UR25 ;  /* 0x00000002180e7899 */ /* 0x002fe20008010219 */
[----:B0-----:R-:W-:Y:S01]  /*03f0*/  IMAD.WIDE.U32 R16, R12, UR8, R16 ;  /* 0x000000080c107c25 */ /* 0x001fe2000f8e0010 */
[----:B------:R-:W-:-:S03]  /*0400*/  ULOP3.LUT UR8, UR6, 0xfffffffc, URZ, 0xc0, !UPT ;  /* 0xfffffffc06087892 */ /* 0x000fc6000f8ec0ff */
[----:B------:R-:W-:Y:S01]  /*0410*/  IMAD R3, R12, UR9, R17 ;  /* 0x000000090c037c24 */ /* 0x000fe2000f8e0211 */
[----:B------:R-:W-:Y:S01]  /*0420*/  IADD3 R19, P1, PT, R16, -0x1, RZ ;  /* 0xffffffff10137810 */ /* 0x000fe20007f3e0ff */
[----:B------:R-:W0:Y:S01]  /*0430*/  LDCU UR9, c[0x0][0x404] ;  /* 0x00008080ff0977ac */ /* 0x000e220008000800 */
[----:B---3--:R-:W-:Y:S02]  /*0440*/  IMAD.WIDE.U32 R8, R10, UR22, R8 ;  /* 0x000000160a087c25 */ /* 0x008fe4000f8e0008 */
[----:B------:R-:W-:Y:S01]  /*0450*/  IADD3.X R2, PT, PT, R3, -0x1, RZ, P1, !PT ;  /* 0xffffffff03027810 */ /* 0x000fe20000ffe4ff */
[----:B------:R-:W-:Y:S01]  /*0460*/  UMOV UR6, URZ ;  /* 0x000000ff00067c82 */ /* 0x000fe20008000000 */
[----:B------:R-:W-:Y:S01]  /*0470*/  ISETP.GT.U32.AND P1, PT, R0, UR18, PT ;  /* 0x0000001200007c0c */ /* 0x000fe2000bf24070 */
[----:B------:R-:W-:Y:S01]  /*0480*/  IMAD.WIDE.U32 R6, R19, UR24, R4 ;  /* 0x0000001813067c25 */ /* 0x000fe2000f8e0004 */
[----:B------:R-:W-:Y:S01]  /*0490*/  IADD3 R4, P3, PT, R8, 0x8, RZ ;  /* 0x0000000808047810 */ /* 0x000fe20007f7e0ff */
[----:B------:R-:W-:Y:S01]  /*04a0*/  UMOV UR22, 0xfffffffc ;  /* 0xfffffffc00167882 */ /* 0x000fe20000000000 */
[----:B------:R-:W-:Y:S01]  /*04b0*/  ISETP.GT.U32.AND.EX P1, PT, RZ, UR19, PT, P1 ;  /* 0x00000013ff007c0c */ /* 0x000fe2000bf24110 */
[----:B------:R-:W-:Y:S01]  /*04c0*/  IMAD R2, R2, UR24, RZ ;  /* 0x0000001802027c24 */ /* 0x000fe2000f8e02ff */
[----:B------:R-:W-:-:S03]  /*04d0*/  IADD3 R5, P2, PT, R6, UR20, RZ ;  /* 0x0000001406057c10 */ /* 0x000fc6000ff5e0ff */
[----:B------:R-:W-:Y:S02]  /*04e0*/  IMAD R19, R19, UR25, R2 ;  /* 0x0000001913137c24 */ /* 0x000fe4000f8e0202 */
[----:B------:R-:W-:-:S03]  /*04f0*/  IMAD R2, R10, UR23, R9 ;  /* 0x000000170a027c24 */ /* 0x000fc6000f8e0209 */
[----:B------:R-:W-:Y:S01]  /*0500*/  IADD3.X R6, PT, PT, R7, UR21, R19, P2, !PT ;  /* 0x0000001507067c10 */ /* 0x000fe200097fe413 */
[----:B------:R-:W-:Y:S02]  /*0510*/  IMAD.MOV.U32 R7, RZ, RZ, RZ ;  /* 0x000000ffff077224 */ /* 0x000fe400078e00ff */
[----:B0---4-:R-:W-:-:S07]  /*0520*/  IMAD.X R2, RZ, RZ, R2, P3 ;  /* 0x000000ffff027224 */ /* 0x011fce00018e0602 */
.L_x_289:
[----:B------:R-:W0:Y:S01]  /*0530*/  LDC.64 R18, c[0x0][0x3a8] ;  /* 0x0000ea00ff127b82 */ /* 0x000e220000000a00 */
[----:B------:R-:W-:Y:S01]  /*0540*/  IMAD.U32 R8, RZ, RZ, UR7 ;  /* 0x00000007ff087e24 */ /* 0x000fe2000f8e00ff */
[----:B------:R-:W-:Y:S01]  /*0550*/  UIADD3 UR20, UP1, UPT, UR6, 0x2, URZ ;  /* 0x0000000206147890 */ /* 0x000fe2000ff3e0ff */
[----:B------:R-:W-:Y:S01]  /*0560*/  IMAD.U32 R27, RZ, RZ, UR22 ;  /* 0x00000016ff1b7e24 */ /* 0x000fe2000f8e00ff */
[----:B------:R-:W-:Y:S01]  /*0570*/  IADD3 R22, P4, PT, R4, -0x8, RZ ;  /* 0xfffffff804167810 */ /* 0x000fe20007f9e0ff */
[----:B------:R-:W1:Y:S03]  /*0580*/  LDCU.64 UR30, c[0x0][0x3c8] ;  /* 0x00007900ff1e77ac */ /* 0x000e660008000a00 */
[----:B------:R-:W-:Y:S01]  /*0590*/  SEL R22, R22, UR26, P0 ;  /* 0x0000001a16167c07 */ /* 0x000fe20008000000 */
[----:B------:R-:W-:-:S06]  /*05a0*/  UIADD3.X UR21, UPT, UPT, URZ, UR7, URZ, UP1, !UPT ;  /* 0x00000007ff157290 */ /* 0x000fcc0008ffe4ff */
[----:B------:R-:W-:Y:S01]  /*05b0*/  IMAD.U32 R20, RZ, RZ, UR21 ;  /* 0x00000015ff147e24 */ /* 0x000fe2000f8e00ff */
[C---:B0-----:R-:W-:Y:S02]  /*05c0*/  ISETP.LE.U32.AND P3, PT, R18.reuse, UR6, PT ;  /* 0x0000000612007c0c */ /* 0x041fe4000bf63070 */
[----:B------:R-:W-:Y:S01]  /*05d0*/  ISETP.LT.U32.AND P2, PT, R18, UR20, PT ;  /* 0x0000001412007c0c */ /* 0x000fe2000bf41070 */
[----:B------:R-:W-:Y:S01]  /*05e0*/  UIADD3 UR20, UP1, UPT, UR6, 0x3, URZ ;  /* 0x0000000306147890 */ /* 0x000fe2000ff3e0ff */
[-C--:B------:R-:W-:Y:S02]  /*05f0*/  ISETP.GE.U32.OR.EX P3, PT, R8, R19.reuse, P1, P3 ;  /* 0x000000130800720c */ /* 0x080fe40000f66530 */
[----:B------:R-:W-:Y:S01]  /*0600*/  ISETP.GT.U32.OR.EX P2, PT, R20, R19, P1, P2 ;  /* 0x000000131400720c */ /* 0x000fe20000f44520 */
[----:B------:R-:W-:Y:S01]  /*0610*/  UIADD3.X UR21, UPT, UPT, URZ, UR7, URZ, UP1, !UPT ;  /* 0x00000007ff157290 */ /* 0x000fe20008ffe4ff */
[----:B------:R-:W-:Y:S02]  /*0620*/  IADD3.X R20, PT, PT, R2, -0x1, RZ, P4, !PT ;  /* 0xffffffff02147810 */ /* 0x000fe400027fe4ff */
[----:B------:R-:W-:-:S02]  /*0630*/  ISETP.LT.U32.AND P4, PT, R18, UR6, PT ;  /* 0x0000000612007c0c */ /* 0x000fc4000bf81070 */
[----:B------:R-:W-:Y:S01]  /*0640*/  SEL R23, R20, UR27, P0 ;  /* 0x0000001b14177c07 */ /* 0x000fe20008000000 */
[----:B------:R-:W-:-:S04]  /*0650*/  IMAD.U32 R20, RZ, RZ, UR21 ;  /* 0x00000015ff147e24 */ /* 0x000fc8000f8e00ff */
[----:B------:R-:W0:Y:S01]  /*0660*/  @!P3 LDC.64 R8, c[0x0][0x380] ;  /* 0x0000e000ff08bb82 */ /* 0x000e220000000a00 */
[----:B------:R-:W-:Y:S01]  /*0670*/  @!P3 IADD3 RZ, P5, PT, RZ, UR5, RZ ;  /* 0x00000005ffffbc10 */ /* 0x000fe2000ffbe0ff */
[----:B------:R3:W4:Y:S03]  /*0680*/  LDG.E R22, desc[UR12][R22.64] ;  /* 0x0000000c16167981 */ /* 0x000726000c1e1900 */
[----:B------:R-:W-:Y:S02]  /*0690*/  @!P3 IADD3.X R27, PT, PT, R27, 0x2, RZ, P5, !PT ;  /* 0x000000021b1bb810 */ /* 0x000fe40002ffe4ff */
[----:B------:R-:W-:Y:S01]  /*06a0*/  ISETP.LT.U32.AND P5, PT, R18, UR20, PT ;  /* 0x0000001412007c0c */ /* 0x000fe2000bfa1070 */
[----:B------:R-:W-:Y:S01]  /*06b0*/  IMAD.U32 R18, RZ, RZ, UR7 ;  /* 0x00000007ff127e24 */ /* 0x000fe2000f8e00ff */
[----:B------:R-:W-:-:S04]  /*06c0*/  @!P3 IADD3 R25, P6, PT, R27, R16, RZ ;  /* 0x000000101b19b210 */ /* 0x000fc80007fde0ff */
[----:B------:R-:W-:Y:S02]  /*06d0*/  @!P3 LEA.HI.X.SX32 R27, R27, R3, 0x1, P6 ;  /* 0x000000031b1bb211 */ /* 0x000fe400030f0eff */
[-C--:B------:R-:W-:Y:S02]  /*06e0*/  ISETP.GT.U32.OR.EX P5, PT, R20, R19.reuse, P1, P5 ;  /* 0x000000131400720c */ /* 0x080fe40000fa4550 */
[----:B------:R-:W5:Y:S01]  /*06f0*/  @!P2 LDC.64 R20, c[0x0][0x380] ;  /* 0x0000e000ff14ab82 */ /* 0x000f620000000a00 */
[----:B------:R-:W-:Y:S02]  /*0700*/  IADD3 R24, P6, PT, R4, -0x4, RZ ;  /* 0xfffffffc04187810 */ /* 0x000fe40007fde0ff */
[----:B------:R-:W-:Y:S01]  /*0710*/  ISETP.GT.U32.OR.EX P4, PT, R18, R19, P1, P4 ;  /* 0x000000131200720c */ /* 0x000fe20000f84540 */
[-C--:B0-----:R-:W-:Y:S02]  /*0720*/  @!P3 IMAD R26, R27, R8.reuse, RZ ;  /* 0x000000081b1ab224 */ /* 0x081fe400078e02ff */
[----:B------:R-:W-:-:S04]  /*0730*/  @!P3 IMAD.WIDE.U32 R18, R25, R8, R14 ;  /* 0x000000081912b225 */ /* 0x000fc800078e000e */
[----:B------:R-:W-:Y:S01]  /*0740*/  @!P3 IMAD R25, R25, R9, R26 ;  /* 0x000000091919b224 */ /* 0x000fe200078e021a */
[----:B------:R-:W-:Y:S02]  /*0750*/  IADD3.X R9, PT, PT, R2, -0x1, RZ, P6, !PT ;  /* 0xffffffff02097810 */ /* 0x000fe400037fe4ff */
[----:B------:R-:W-:Y:S02]  /*0760*/  MOV R26, UR22 ;  /* 0x00000016001a7c02 */ /* 0x000fe40008000f00 */
[----:B------:R-:W-:Y:S02]  /*0770*/  @!P2 IADD3 RZ, P6, PT, RZ, UR5, RZ ;  /* 0x00000005ffffac10 */ /* 0x000fe4000ffde0ff */
[----:B------:R-:W-:Y:S02]  /*0780*/  SEL R8, R24, UR26, P0 ;  /* 0x0000001a18087c07 */ /* 0x000fe40008000000 */
[----:B------:R-:W-:Y:S01]  /*0790*/  @!P2 IADD3.X R24, PT, PT, R26, 0x1, RZ, P6, !PT ;  /* 0x000000011a18a810 */ /* 0x000fe200037fe4ff */
[----:B-1----:R-:W-:-:S02]  /*07a0*/  IMAD.U32 R28, RZ, RZ, UR30 ;  /* 0x0000001eff1c7e24 */ /* 0x002fc4000f8e00ff */
[----:B---3--:R-:W-:Y:S02]  /*07b0*/  IMAD.U32 R23, RZ, RZ, UR31 ;  /* 0x0000001fff177e24 */ /* 0x008fe4000f8e00ff */
[----:B------:R-:W-:Y:S02]  /*07c0*/  @!P3 IMAD.MOV.U32 R28, RZ, RZ, R18 ;  /* 0x000000ffff1cb224 */ /* 0x000fe400078e0012 */
[----:B------:R-:W-:Y:S01]  /*07d0*/  @!P3 IMAD.IADD R23, R19, 0x1, R25 ;  /* 0x000000011317b824 */ /* 0x000fe200078e0219 */
[C---:B------:R-:W-:Y:S01]  /*07e0*/  @!P2 IADD3 R25, P3, PT, R24.reuse, R16, RZ ;  /* 0x000000101819a210 */ /* 0x040fe20007f7e0ff */
[----:B------:R-:W0:Y:S01]  /*07f0*/  @!P5 LDC.64 R18, c[0x0][0x380] ;  /* 0x0000e000ff12db82 */ /* 0x000e220000000a00 */
[----:B------:R-:W-:Y:S02]  /*0800*/  SEL R9, R9, UR27, P0 ;  /* 0x0000001b09097c07 */ /* 0x000fe40008000000 */
[----:B------:R-:W-:Y:S01]  /*0810*/  @!P2 LEA.HI.X.SX32 R29, R24, R3, 0x1, P3 ;  /* 0x00000003181da211 */ /* 0x000fe200018f0eff */
[----:B------:R-:W-:-:S02]  /*0820*/  IMAD.U32 R26, RZ, RZ, UR30 ;  /* 0x0000001eff1a7e24 */ /* 0x000fc4000f8e00ff */
[----:B------:R-:W-:Y:S01]  /*0830*/  IMAD.U32 R27, RZ, RZ, UR31 ;  /* 0x0000001fff1b7e24 */ /* 0x000fe2000f8e00ff */
[----:B------:R-:W3:Y:S01]  /*0840*/  LDG.E R8, desc[UR12][R8.64] ;  /* 0x0000000c08087981 */ /* 0x000ee2000c1e1900 */
[----:B------:R-:W-:Y:S02]  /*0850*/  @!P4 IMAD.MOV.U32 R26, RZ, RZ, R5 ;  /* 0x000000ffff1ac224 */ /* 0x000fe400078e0005 */
[----:B------:R-:W-:Y:S02]  /*0860*/  @!P4 IMAD.MOV.U32 R27, RZ, RZ, R6 ;  /* 0x000000ffff1bc224 */ /* 0x000fe400078e0006 */
[----:B-----5:R-:W-:-:S03]  /*0870*/  @!P2 IMAD R24, R29, R20, RZ ;  /* 0x000000141d18a224 */ /* 0x020fc600078e02ff */
[----:B------:R1:W4:Y:S01]  /*0880*/  LDG.E R9, desc[UR12][R26.64] ;  /* 0x0000000c1a097981 */ /* 0x000322000c1e1900 */
[----:B------:R-:W-:Y:S02]  /*0890*/  IMAD.U32 R29, RZ, RZ, UR22 ;  /* 0x00000016ff1d7e24 */ /* 0x000fe4000f8e00ff */
[C---:B-1----:R-:W-:Y:S02]  /*08a0*/  @!P2 IMAD R27, R25.reuse, R21, R24 ;  /* 0x00000015191ba224 */ /* 0x042fe400078e0218 */
[----:B------:R-:W-:Y:S01]  /*08b0*/  @!P2 IMAD.WIDE.U32 R20, R25, R20, R14 ;  /* 0x000000141914a225 */ /* 0x000fe200078e000e */
[----:B------:R-:W-:-:S03]  /*08c0*/  MOV R24, UR30 ;  /* 0x0000001e00187c02 */ /* 0x000fc60008000f00 */
[----:B------:R-:W-:Y:S02]  /*08d0*/  IMAD.U32 R25, RZ, RZ, UR31 ;  /* 0x0000001fff197e24 */ /* 0x000fe4000f8e00ff */
[----:B------:R-:W-:Y:S02]  /*08e0*/  @!P2 IMAD.IADD R25, R21, 0x1, R27 ;  /* 0x000000011519a824 */ /* 0x000fe400078e021b */
[----:B------:R-:W-:Y:S01]  /*08f0*/  @!P2 IMAD.MOV.U32 R24, RZ, RZ, R20 ;  /* 0x000000ffff18a224 */ /* 0x000fe200078e0014 */
[----:B------:R-:W-:-:S04]  /*0900*/  @!P5 IADD3 R26, P2, PT, R16, UR22, RZ ;  /* 0x00000016101adc10 */ /* 0x000fc8000ff5e0ff */
[----:B------:R-:W-:Y:S01]  /*0910*/  @!P5 LEA.HI.X.SX32 R29, R29, R3, 0x1, P2 ;  /* 0x000000031d1dd211 */ /* 0x000fe200010f0eff */
[----:B------:R-:W5:Y:S04]  /*0920*/  LDG.E R24, desc[UR12][R24.64] ;  /* 0x0000000c18187981 */ /* 0x000f68000c1e1900 */
[----:B0-----:R-:W-:Y:S01]  /*0930*/  @!P5 IMAD R29, R29, R18, RZ ;  /* 0x000000121d1dd224 */ /* 0x001fe200078e02ff */
[----:B------:R-:W-:-:S03]  /*0940*/  SEL R20, R4, UR26, P0 ;  /* 0x0000001a04147c07 */ /* 0x000fc60008000000 */
[----:B------:R-:W-:Y:S01]  /*0950*/  @!P5 IMAD R29, R26, R19, R29 ;  /* 0x000000131a1dd224 */ /* 0x000fe200078e021d */
[----:B------:R-:W-:Y:S01]  /*0960*/  SEL R21, R2, UR27, P0 ;  /* 0x0000001b02157c07 */ /* 0x000fe20008000000 */
[----:B------:R-:W-:-:S04]  /*0970*/  @!P5 IMAD.WIDE.U32 R18, R26, R18, R14 ;  /* 0x000000121a12d225 */ /* 0x000fc800078e000e */
[----:B------:R-:W-:Y:S01]  /*0980*/  IMAD.U32 R26, RZ, RZ, UR31 ;  /* 0x0000001fff1a7e24 */ /* 0x000fe2000f8e00ff */
[----:B------:R0:W5:Y:S01]  /*0990*/  LDG.E R27, desc[UR12][R20.64] ;  /* 0x0000000c141b7981 */ /* 0x000162000c1e1900 */
[----:B------:R-:W-:Y:S01]  /*09a0*/  @!P5 IMAD.IADD R26, R19, 0x1, R29 ;  /* 0x00000001131ad824 */ /* 0x000fe200078e021d */
[----:B------:R-:W-:-:S04]  /*09b0*/  IADD3 R19, P2, PT, R4, 0x4, RZ ;  /* 0x0000000404137810 */ /* 0x000fc80007f5e0ff */
[----:B------:R-:W-:Y:S01]  /*09c0*/  IADD3.X R29, PT, PT, RZ, R2, RZ, P2, !PT ;  /* 0x00000002ff1d7210 */ /* 0x000fe200017fe4ff */
[----:B0-----:R-:W-:Y:S02]  /*09d0*/  IMAD.MOV.U32 R20, RZ, RZ, R28 ;  /* 0x000000ffff147224 */ /* 0x001fe400078e001c */
[----:B------:R-:W-:Y:S02]  /*09e0*/  IMAD.MOV.U32 R21, RZ, RZ, R23 ;  /* 0x000000ffff157224 */ /* 0x000fe400078e0017 */
[----:B------:R-:W-:Y:S02]  /*09f0*/  IMAD.U32 R28, RZ, RZ, UR30 ;  /* 0x0000001eff1c7e24 */ /* 0x000fe4000f8e00ff */
[----:B------:R-:W-:Y:S01]  /*0a00*/  @!P5 IMAD.MOV.U32 R28, RZ, RZ, R18 ;  /* 0x000000ffff1cd224 */ /* 0x000fe200078e0012 */
[----:B------:R0:W3:Y:S01]  /*0a10*/  LDG.E R23, desc[UR12][R20.64] ;  /* 0x0000000c14177981 */ /* 0x0000e2000c1e1900 */
[----:B------:R-:W-:Y:S02]  /*0a20*/  SEL R18, R19, UR26, P0 ;  /* 0x0000001a13127c07 */ /* 0x000fe40008000000 */
[----:B------:R-:W-:Y:S01]  /*0a30*/  SEL R19, R29, UR27, P0 ;  /* 0x0000001b1d137c07 */ /* 0x000fe20008000000 */
[----:B------:R-:W-:-:S04]  /*0a40*/  IMAD.MOV.U32 R29, RZ, RZ, R26 ;  /* 0x000000ffff1d7224 */ /* 0x000fc800078e001a */
[----:B------:R-:W2:Y:S04]  /*0a50*/  LDG.E R18, desc[UR12][R18.64] ;  /* 0x0000000c12127981 */ /* 0x000ea8000c1e1900 */
[----:B------:R-:W2:Y:S01]  /*0a60*/  LDG.E R29, desc[UR12][R28.64] ;  /* 0x0000000c1c1d7981 */ /* 0x000ea2000c1e1900 */
[----:B------:R-:W-:-:S04]  /*0a70*/  UIADD3 UR6, UP1, UPT, UR6, 0x4, URZ ;  /* 0x0000000406067890 */ /* 0x000fc8000ff3e0ff */
[----:B------:R-:W-:Y:S02]  /*0a80*/  UIADD3.X UR7, UPT, UPT, URZ, UR7, URZ, UP1, !UPT ;  /* 0x00000007ff077290 */ /* 0x000fe40008ffe4ff */
[----:B------:R-:W-:Y:S01]  /*0a90*/  UISETP.NE.U32.AND UP1, UPT, UR6, UR8, UPT ;  /* 0x000000080600728c */ /* 0x000fe2000bf25070 */
[----:B0-----:R-:W-:-:S03]  /*0aa0*/  IMAD.U32 R20, RZ, RZ, UR24 ;  /* 0x00000018ff147e24 */ /* 0x001fc6000f8e00ff */
[----:B------:R-:W-:Y:S01]  /*0ab0*/  UISETP.NE.AND.EX UP1, UPT, UR7, UR9, UPT, UP1 ;  /* 0x000000090700728c */ /* 0x000fe2000bf25310 */
[----:B------:R-:W-:Y:S02]  /*0ac0*/  IADD3 R4, P3, PT, R4, 0x10, RZ ;  /* 0x0000001004047810 */ /* 0x000fe40007f7e0ff */
[----:B------:R-:W-:Y:S01]  /*0ad0*/  LEA R5, P2, -R20, R5, 0x2 ;  /* 0x0000000514057211 */ /* 0x000fe200078411ff */
[----:B------:R-:W-:Y:S02]  /*0ae0*/  UIADD3 UR5, UP2, UPT, URZ, UR5, URZ ;  /* 0x00000005ff057290 */ /* 0x000fe4000ff5e0ff */
[----:B------:R-:W-:Y:S01]  /*0af0*/  IMAD.X R2, RZ, RZ, R2, P3 ;  /* 0x000000ffff027224 */ /* 0x000fe200018e0602 */
[----:B------:R-:W-:Y:S01]  /*0b00*/  IADD3.X R6, PT, PT, R6, ~UR14, RZ, P2, !PT ;  /* 0x8000000e06067c10 */ /* 0x000fe200097fe4ff */
[----:B------:R-:W-:Y:S01]  /*0b10*/  UIADD3.X UR22, UPT, UPT, UR22, -0x4, URZ, UP2, !UPT ;  /* 0xfffffffc16167890 */ /* 0x000fe200097fe4ff */
[----:B----4-:R-:W-:-:S04]  /*0b20*/  FFMA R9, R22, R9, R7 ;  /* 0x0000000916097223 */ /* 0x010fc80000000007 */
[----:B---3--:R-:W-:-:S04]  /*0b30*/  FFMA R8, R8, R23, R9 ;  /* 0x0000001708087223 */ /* 0x008fc80000000009 */
[----:B-----5:R-:W-:-:S04]  /*0b40*/  FFMA R27, R27, R24, R8 ;  /* 0x000000181b1b7223 */ /* 0x020fc80000000008 */
[----:B--2---:R-:W-:Y:S01]  /*0b50*/  FFMA R7, R18, R29, R27 ;  /* 0x0000001d12077223 */ /* 0x004fe2000000001b */
[----:B------:R-:W-:Y:S06]  /*0b60*/  BRA.U UP1, `(.L_x_289) ;  /* 0xfffffff901707547 */ /* 0x000fec000b83ffff */
.L_x_288:
[----:B--2---:R-:W-:Y:S02]  /*0b70*/  IMAD.U32 R22, RZ, RZ, UR28 ;  /* 0x0000001cff167e24 */ /* 0x004fe4000f8e00ff */
[----:B------:R-:W-:Y:S01]  /*0b80*/  IMAD.U32 R23, RZ, RZ, UR29 ;  /* 0x0000001dff177e24 */ /* 0x000fe2000f8e00ff */
[----:B------:R-:W-:Y:S06]  /*0b90*/  BRA.U !UP0, `(.L_x_287) ;  /* 0x0000000508e07547 */ /* 0x000fec000b800000 */
[----:B------:R-:W0:Y:S01]  /*0ba0*/  LDC.64 R2, c[0x0][0x3f0] ;  /* 0x0000fc00ff027b82 */ /* 0x000e220000000a00 */
[----:B------:R-:W1:Y:S01]  /*0bb0*/  LDCU UR5, c[0x0][0x400] ;  /* 0x00008000ff0577ac */ /* 0x000e620008000800 */
[----:B------:R-:W0:Y:S01]  /*0bc0*/  LDCU.64 UR6, c[0x0][0x3d0] ;  /* 0x00007a00ff0677ac */ /* 0x000e220008000a00 */
[----:B------:R-:W-:-:S04]  /*0bd0*/  UISETP.NE.U32.AND UP1, UPT, UR15, 0x1, UPT ;  /* 0x000000010f00788c */ /* 0x000fc8000bf25070 */
[----:B------:R-:W-:Y:S02]  /*0be0*/  UISETP.NE.AND.EX UP1, UPT, URZ, URZ, UPT, UP1 ;  /* 0x000000ffff00728c */ /* 0x000fe4000bf25310 */
[----:B-1----:R-:W-:-:S04]  /*0bf0*/  ULOP3.LUT UR5, UR5, 0x1, URZ, 0xc0, !UPT ;  /* 0x0000000105057892 */ /* 0x002fc8000f8ec0ff */
[----:B------:R-:W-:Y:S01]  /*0c00*/  UISETP.NE.U32.AND UP0, UPT, UR5, 0x1, UPT ;  /* 0x000000010500788c */ /* 0x000fe2000bf05070 */
[----:B0-----:R-:W-:-:S03]  /*0c10*/  IMAD.WIDE.U32 R2, R10, UR6, R2 ;  /* 0x000000060a027c25 */ /* 0x001fc6000f8e0002 */
[----:B------:R-:W-:Y:S01]  /*0c20*/  UISETP.NE.U32.AND.EX UP0, UPT, URZ, URZ, UPT, UP0 ;  /* 0x000000ffff00728c */ /* 0x000fe2000bf05100 */
[----:B------:R-:W-:Y:S01]  /*0c30*/  IMAD R6, R10, UR7, R3 ;  /* 0x000000070a067c24 */ /* 0x000fe2000f8e0203 */
[----:B------:R-:W-:Y:S09]  /*0c40*/  BRA.U !UP1, `(.L_x_290) ;  /* 0x0000000509287547 */ /* 0x000ff2000b800000 */
[----:B------:R-:W0:Y:S01]  /*0c50*/  LDCU.64 UR20, c[0x0][0x3a8] ;  /* 0x00007500ff1477ac */ /* 0x000e220008000a00 */
[----:B------:R-:W-:Y:S02]  /*0c60*/  IMAD.U32 R5, RZ, RZ, UR9 ;  /* 0x00000009ff057e24 */ /* 0x000fe4000f8e00ff */
[----:B------:R-:W-:Y:S01]  /*0c70*/  IMAD.U32 R9, RZ, RZ, UR8 ;  /* 0x00000008ff097e24 */ /* 0x000fe2000f8e00ff */
[----:B------:R-:W1:Y:S01]  /*0c80*/  LDCU.64 UR14, c[0x0][0x3b0] ;  /* 0x00007600ff0e77ac */ /* 0x000e620008000a00 */
[----:B------:R-:W-:Y:S01]  /*0c90*/  IMAD.U32 R21, RZ, RZ, UR8 ;  /* 0x00000008ff157e24 */ /* 0x000fe2000f8e00ff */
[----:B------:R-:W-:Y:S01]  /*0ca0*/  UIADD3 UR6, UP2, UPT, UR8, 0x1, URZ ;  /* 0x0000000108067890 */ /* 0x000fe2000ff5e0ff */
[----:B------:R-:W2:Y:S01]  /*0cb0*/  LDCU.64 UR22, c[0x0][0x3c8] ;  /* 0x00007900ff1677ac */ /* 0x000ea20008000a00 */
[----:B0-----:R-:W-:Y:S01]  /*0cc0*/  UISETP.GT.U32.AND UP1, UPT, UR8, UR20, UPT ;  /* 0x000000140800728c */ /* 0x001fe2000bf24070 */
[----:B------:R-:W-:Y:S01]  /*0cd0*/  IMAD.U32 R4, RZ, RZ, UR21 ;  /* 0x00000015ff047e24 */ /* 0x000fe2000f8e00ff */
[----:B------:R-:W-:Y:S01]  /*0ce0*/  UISETP.GT.U32.AND UP3, UPT, UR6, UR20, UPT ;  /* 0x000000140600728c */ /* 0x000fe2000bf64070 */
[----:B-1----:R-:W-:-:S04]  /*0cf0*/  ISETP.GT.U32.AND P1, PT, R0, UR14, PT ;  /* 0x0000000e00007c0c */ /* 0x002fc8000bf24070 */
[----:B------:R-:W-:Y:S01]  /*0d00*/  ISETP.GT.U32.AND.EX P2, PT, RZ, UR15, PT, P1 ;  /* 0x0000000fff007c0c */ /* 0x000fe2000bf44110 */
[----:B------:R-:W0:Y:S01]  /*0d10*/  LDCU.64 UR14, c[0x0][0x418] ;  /* 0x00008300ff0e77ac */ /* 0x000e220008000a00 */
[----:B------:R-:W-:Y:S02]  /*0d20*/  PLOP3.LUT P1, PT, PT, PT, UP1, 0x80, 0x8 ;  /* 0x000000000008781c */ /* 0x000fe40003f2f018 */
[----:B------:R-:W-:Y:S02]  /*0d30*/  PLOP3.LUT P3, PT, PT, PT, UP3, 0x80, 0x8 ;  /* 0x000000000008781c */ /* 0x000fe40003f6f038 */
[----:B------:R-:W-:Y:S01]  /*0d40*/  ISETP.GT.U32.OR.EX P1, PT, R5, R4, P2, P1 ;  /* 0x000000040500720c */ /* 0x000fe20001724510 */
[----:B------:R-:W-:Y:S01]  /*0d50*/  IMAD.U32 R5, RZ, RZ, UR8 ;  /* 0x00000008ff057e24 */ /* 0x000fe2000f8e00ff */
[----:B------:R-:W-:Y:S02]  /*0d60*/  ISETP.GT.U32.OR.EX P2, PT, RZ, UR21, P2, P3 ;  /* 0x00000015ff007c0c */ /* 0x000fe40009744530 */
[----:B------:R-:W-:-:S02]  /*0d70*/  MOV R4, UR9 ;  /* 0x0000000900047c02 */ /* 0x000fc40008000f00 */
[----:B------:R-:W-:-:S04]  /*0d80*/  LEA R24, P3, R5, R2, 0x2 ;  /* 0x0000000205187211 */ /* 0x000fc800078610ff */
[----:B------:R-:W-:-:S03]  /*0d90*/  LEA.HI.X R4, R9, R6, R4, 0x2, P3 ;  /* 0x0000000609047211 */ /* 0x000fc600018f1404 */
[----:B------:R-:W1:Y:S01]  /*0da0*/  @!P1 LDC.64 R18, c[0x0][0x380] ;  /* 0x0000e000ff129b82 */ /* 0x000e620000000a00 */
[----:B------:R-:W-:Y:S01]  /*0db0*/  @!P1 LOP3.LUT R8, RZ, UR8, RZ, 0x33, !PT ;  /* 0x00000008ff089c12 */ /* 0x000fe2000f8e33ff */
[----:B------:R-:W-:Y:S01]  /*0dc0*/  @!P2 IMAD.MOV.U32 R5, RZ, RZ, RZ ;  /* 0x000000ffff05a224 */ /* 0x000fe200078e00ff */
[----:B0-----:R-:W-:Y:S02]  /*0dd0*/  SEL R25, R4, UR15, P0 ;  /* 0x0000000f04197c07 */ /* 0x001fe40008000000 */
[C---:B------:R-:W-:Y:S02]  /*0de0*/  @!P1 IADD3 R16, P4, PT, R8.reuse, UR20, RZ ;  /* 0x0000001408109c10 */ /* 0x040fe4000ff9e0ff */
[----:B------:R-:W-:Y:S02]  /*0df0*/  @!P2 IADD3 RZ, P3, PT, RZ, -R5, RZ ;  /* 0x80000005ffffa210 */ /* 0x000fe40007f7e0ff */
[----:B------:R-:W0:Y:S01]  /*0e00*/  @!P2 LDC.64 R4, c[0x0][0x380] ;  /* 0x0000e000ff04ab82 */ /* 0x000e220000000a00 */
[----:B------:R-:W-:-:S02]  /*0e10*/  @!P1 LEA.HI.X.SX32 R17, R8, UR21, 0x1, P4 ;  /* 0x0000001508119c11 */ /* 0x000fc4000a0f0eff */
[----:B------:R-:W-:Y:S01]  /*0e20*/  @!P2 IADD3.X R21, PT, PT, ~R21, -0x2, RZ, P3, !PT ;  /* 0xfffffffe1515a810 */ /* 0x000fe20001ffe5ff */
[----:B------:R-:W-:Y:S01]  /*0e30*/  UIADD3.X UR9, UPT, UPT, URZ, UR9, URZ, UP2, !UPT ;  /* 0x00000009ff097290 */ /* 0x000fe200097fe4ff */
[----:B------:R-:W-:Y:S01]  /*0e40*/  SEL R24, R24, UR14, P0 ;  /* 0x0000000e18187c07 */ /* 0x000fe20008000000 */
[----:B------:R-:W-:Y:S01]  /*0e50*/  @!P1 IMAD.WIDE.U32 R16, R12, UR20, R16 ;  /* 0x000000140c109c25 */ /* 0x000fe2000f8e0010 */
[----:B------:R-:W-:-:S03]  /*0e60*/  @!P2 IADD3 R20, P3, PT, R21, UR20, RZ ;  /* 0x000000141514ac10 */ /* 0x000fc6000ff7e0ff */
[C---:B------:R-:W-:Y:S01]  /*0e70*/  @!P1 IMAD R17, R12.reuse, UR21, R17 ;  /* 0x000000150c119c24 */ /* 0x040fe2000f8e0211 */
[----:B------:R-:W-:Y:S01]  /*0e80*/  @!P2 LEA.HI.X.SX32 R21, R21, UR21, 0x1, P3 ;  /* 0x000000151515ac11 */ /* 0x000fe200098f0eff */
[----:B------:R-:W-:Y:S01]  /*0e90*/  USHF.L.U32 UR5, UR6, 0x2, URZ ;  /* 0x0000000206057899 */ /* 0x000fe200080006ff */
[----:B------:R-:W-:Y:S01]  /*0ea0*/  @!P1 IMAD.MOV.U32 R8, RZ, RZ, R14 ;  /* 0x000000ffff089224 */ /* 0x000fe200078e000e */
[----:B------:R-:W3:Y:S01]  /*0eb0*/  LDG.E R24, desc[UR12][R24.64] ;  /* 0x0000000c18187981 */ /* 0x000ee2000c1e1900 */
[----:B-1----:R-:W-:Y:S01]  /*0ec0*/  @!P1 IMAD R17, R17, R18, RZ ;  /* 0x0000001211119224 */ /* 0x002fe200078e02ff */
[----:B------:R-:W-:Y:S01]  /*0ed0*/  USHF.L.U64.HI UR6, UR6, 0x2, UR9 ;  /* 0x0000000206067899 */ /* 0x000fe20008010209 */
[----:B------:R-:W-:Y:S01]  /*0ee0*/  @!P1 IMAD.MOV.U32 R9, RZ, RZ, R15 ;  /* 0x000000ffff099224 */ /* 0x000fe200078e000f */
[----:B------:R-:W-:Y:S01]  /*0ef0*/  ULOP3.LUT UR5, UR5, 0xfffffffc, URZ, 0xc0, !UPT ;  /* 0xfffffffc05057892 */ /* 0x000fe2000f8ec0ff */
[----:B------:R-:W-:Y:S01]  /*0f00*/  @!P2 IMAD.WIDE.U32 R20, R12, UR20, R20 ;  /* 0x000000140c14ac25 */ /* 0x000fe2000f8e0014 */
[----:B------:R-:W-:-:S03]  /*0f10*/  ULOP3.LUT UR6, UR6, 0x3, URZ, 0xc0, !UPT ;  /* 0x0000000306067892 */ /* 0x000fc6000f8ec0ff */
[C---:B------:R-:W-:Y:S02]  /*0f20*/  @!P1 IMAD R27, R16.reuse, R19, R17 ;  /* 0x00000013101b9224 */ /* 0x040fe400078e0211 */
[----:B------:R-:W-:-:S04]  /*0f30*/  @!P1 IMAD.WIDE.U32 R8, R16, R18, R8 ;  /* 0x0000001210089225 */ /* 0x000fc800078e0008 */
[----:B------:R-:W-:Y:S02]  /*0f40*/  @!P2 IMAD R19, R12, UR21, R21 ;  /* 0x000000150c13ac24 */ /* 0x000fe4000f8e0215 */
[----:B--2---:R-:W-:Y:S02]  /*0f50*/  IMAD.U32 R16, RZ, RZ, UR22 ;  /* 0x00000016ff107e24 */ /* 0x004fe4000f8e00ff */
[----:B------:R-:W-:Y:S02]  /*0f60*/  IMAD.U32 R17, RZ, RZ, UR23 ;  /* 0x00000017ff117e24 */ /* 0x000fe4000f8e00ff */
[----:B------:R-:W-:Y:S02]  /*0f70*/  @!P1 IMAD.MOV.U32 R16, RZ, RZ, R8 ;  /* 0x000000ffff109224 */ /* 0x000fe400078e0008 */
[----:B------:R-:W-:Y:S01]  /*0f80*/  @!P1 IMAD.IADD R17, R9, 0x1, R27 ;  /* 0x0000000109119824 */ /* 0x000fe200078e021b */
[----:B------:R-:W-:Y:S01]  /*0f90*/  IADD3 R18, P1, PT, R2, UR5, RZ ;  /* 0x0000000502127c10 */ /* 0x000fe2000ff3e0ff */
[-C--:B0-----:R-:W-:Y:S01]  /*0fa0*/  @!P2 IMAD R19, R19, R4.reuse, RZ ;  /* 0x000000041313a224 */ /* 0x081fe200078e02ff */
[----:B------:R-:W-:Y:S01]  /*0fb0*/  @!P2 MOV R9, R15 ;  /* 0x0000000f0009a202 */ /* 0x000fe20000000f00 */
[----:B------:R-:W-:Y:S01]  /*0fc0*/  @!P2 IMAD.MOV.U32 R8, RZ, RZ, R14 ;  /* 0x000000ffff08a224 */ /* 0x000fe200078e000e */
[----:B------:R-:W3:Y:S01]  /*0fd0*/  LDG.E R16, desc[UR12][R16.64] ;  /* 0x0000000c10107981 */ /* 0x000ee2000c1e1900 */
[----:B------:R-:W-:Y:S01]  /*0fe0*/  @!P2 IMAD R21, R20, R5, R19 ;  /* 0x000000051415a224 */ /* 0x000fe200078e0213 */
[----:B------:R-:W-:Y:S01]  /*0ff0*/  IADD3.X R5, PT, PT, R6, UR6, RZ, P1, !PT ;  /* 0x0000000606057c10 */ /* 0x000fe20008ffe4ff */
[----:B------:R-:W-:Y:S01]  /*1000*/  @!P2 IMAD.WIDE.U32 R8, R20, R4, R8 ;  /* 0x000000041408a225 */ /* 0x000fe200078e0008 */
[----:B------:R-:W-:-:S02]  /*1010*/  SEL R4, R18, UR14, P0 ;  /* 0x0000000e12047c07 */ /* 0x000fc40008000000 */
[----:B------:R-:W-:Y:S01]  /*1020*/  SEL R5, R5, UR15, P0 ;  /* 0x0000000f05057c07 */ /* 0x000fe20008000000 */
[----:B------:R-:W-:Y:S02]  /*1030*/  IMAD.U32 R19, RZ, RZ, UR22 ;  /* 0x00000016ff137e24 */ /* 0x000fe4000f8e00ff */
[----:B------:R-:W-:Y:S02]  /*1040*/  IMAD.U32 R20, RZ, RZ, UR23 ;  /* 0x00000017ff147e24 */ /* 0x000fe4000f8e00ff */
[----:B------:R-:W-:Y:S01]  /*1050*/  @!P2 IMAD.MOV.U32 R19, RZ, RZ, R8 ;  /* 0x000000ffff13a224 */ /* 0x000fe200078e0008 */
[----:B------:R0:W2:Y:S01]  /*1060*/  LDG.E R18, desc[UR12][R4.64] ;  /* 0x0000000c04127981 */ /* 0x0000a2000c1e1900 */
[----:B------:R-:W-:Y:S02]  /*1070*/  @!P2 IMAD.IADD R20, R9, 0x1, R21 ;  /* 0x000000010914a824 */ /* 0x000fe400078e0215 */
[----:B0-----:R-:W-:Y:S02]  /*1080*/  IMAD.MOV.U32 R4, RZ, RZ, R19 ;  /* 0x000000ffff047224 */ /* 0x001fe400078e0013 */
[----:B------:R-:W-:-:S05]  /*1090*/  IMAD.MOV.U32 R5, RZ, RZ, R20 ;  /* 0x000000ffff057224 */ /* 0x000fca00078e0014 */
[----:B------:R-:W2:Y:S01]  /*10a0*/  LDG.E R8, desc[UR12][R4.64] ;  /* 0x0000000c04087981 */ /* 0x000ea2000c1e1900 */
[----:B------:R-:W-:Y:S01]  /*10b0*/  UIADD3 UR8, UPT, UPT, UR8, 0x2, URZ ;  /* 0x0000000208087890 */ /* 0x000fe2000fffe0ff */
[----:B------:R-:W-:Y:S01]  /*10c0*/  UMOV UR9, URZ ;  /* 0x000000ff00097c82 */ /* 0x000fe20008000000 */
[----:B---3--:R-:W-:-:S04]  /*10d0*/  FFMA R7, R24, R16, R7 ;  /* 0x0000001018077223 */ /* 0x008fc80000000007 */
[----:B--2---:R-:W-:-:S07]  /*10e0*/  FFMA R7, R18, R8, R7 ;  /* 0x0000000812077223 */ /* 0x004fce0000000007 */
.L_x_290:
[----:B------:R-:W-:Y:S05]  /*10f0*/  BRA.U UP0, `(.L_x_287) ;  /* 0x0000000100887547 */ /* 0x000fea000b800000 */
[----:B------:R-:W0:Y:S01]  /*1100*/  LDCU.64 UR14, c[0x0][0x3a8] ;  /* 0x00007500ff0e77ac */ /* 0x000e220008000a00 */
[----:B------:R-:W-:Y:S01]  /*1110*/  IMAD.U32 R4, RZ, RZ, UR9 ;  /* 0x00000009ff047e24 */ /* 0x000fe2000f8e00ff */
[----:B------:R-:W-:Y:S01]  /*1120*/  MOV R17, UR8 ;  /* 0x0000000800117c02 */ /* 0x000fe20008000f00 */
[----:B------:R-:W1:Y:S01]  /*1130*/  LDCU.64 UR6, c[0x0][0x3b0] ;  /* 0x00007600ff0677ac */ /* 0x000e620008000a00 */
[----:B0-----:R-:W-:Y:S01]  /*1140*/  UISETP.GT.U32.AND UP0, UPT, UR8, UR14, UPT ;  /* 0x0000000e0800728c */ /* 0x001fe2000bf04070 */
[----:B------:R-:W-:Y:S01]  /*1150*/  IMAD.U32 R3, RZ, RZ, UR15 ;  /* 0x0000000fff037e24 */ /* 0x000fe2000f8e00ff */
[----:B-1----:R-:W-:-:S04]  /*1160*/  ISETP.GT.U32.AND P1, PT, R0, UR6, PT ;  /* 0x0000000600007c0c */ /* 0x002fc8000bf24070 */
[----:B------:R-:W-:Y:S02]  /*1170*/  PLOP3.LUT P2, PT, PT, PT, UP0, 0x80, 0x8 ;  /* 0x000000000008781c */ /* 0x000fe40003f4f008 */
[----:B------:R-:W-:-:S04]  /*1180*/  ISETP.GT.U32.AND.EX P1, PT, RZ, UR7, PT, P1 ;  /* 0x00000007ff007c0c */ /* 0x000fc8000bf24110 */
[----:B------:R-:W-:Y:S01]  /*1190*/  ISETP.GT.U32.OR.EX P1, PT, R4, R3, P1, P2 ;  /* 0x000000030400720c */ /* 0x000fe20000f24520 */
[----:B------:R-:W-:-:S05]  /*11a0*/  IMAD.U32 R3, RZ, RZ, UR8 ;  /* 0x00000008ff037e24 */ /* 0x000fca000f8e00ff */
[----:B------:R-:W-:Y:S01]  /*11b0*/  LEA R16, P2, R3, R2, 0x2 ;  /* 0x0000000203107211 */ /* 0x000fe200078410ff */
[----:B------:R-:W-:-:S05]  /*11c0*/  IMAD.U32 R3, RZ, RZ, UR9 ;  /* 0x00000009ff037e24 */ /* 0x000fca000f8e00ff */
[----:B------:R-:W-:Y:S01]  /*11d0*/  LEA.HI.X R17, R17, R6, R3, 0x2, P2 ;  /* 0x0000000611117211 */ /* 0x000fe200010f1403 */
[----:B------:R-:W0:Y:S01]  /*11e0*/  @!P1 LDC.64 R4, c[0x0][0x380] ;  /* 0x0000e000ff049b82 */ /* 0x000e220000000a00 */
[----:B------:R-:W-:Y:S01]  /*11f0*/  @!P1 LOP3.LUT R8, RZ, UR8, RZ, 0x33, !PT ;  /* 0x00000008ff089c12 */ /* 0x000fe2000f8e33ff */
[----:B------:R-:W-:-:S03]  /*1200*/  @!P1 IMAD.MOV.U32 R9, RZ, RZ, R15 ;  /* 0x000000ffff099224 */ /* 0x000fc600078e000f */
[----:B------:R-:W-:-:S03]  /*1210*/  @!P1 IADD3 R2, P3, PT, R8, UR14, RZ ;  /* 0x0000000e08029c10 */ /* 0x000fc6000ff7e0ff */
[----:B------:R-:W1:Y:S01]  /*1220*/  @!P0 LDC R16, c[0x0][0x418] ;  /* 0x00010600ff108b82 */ /* 0x000e620000000800 */
[----:B------:R-:W-:Y:S01]  /*1230*/  @!P1 LEA.HI.X.SX32 R3, R8, UR15, 0x1, P3 ;  /* 0x0000000f08039c11 */ /* 0x000fe200098f0eff */
[----:B------:R-:W-:Y:S02]  /*1240*/  @!P1 IMAD.MOV.U32 R8, RZ, RZ, R14 ;  /* 0x000000ffff089224 */ /* 0x000fe400078e000e */
[----:B------:R-:W-:-:S04]  /*1250*/  @!P1 IMAD.WIDE.U32 R2, R12, UR14, R2 ;  /* 0x0000000e0c029c25 */ /* 0x000fc8000f8e0002 */
[----:B------:R-:W2:Y:S01]  /*1260*/  @!P0 LDC R17, c[0x0][0x41c] ;  /* 0x00010700ff118b82 */ /* 0x000ea20000000800 */
[----:B------:R-:W-:-:S04]  /*1270*/  @!P1 IMAD R3, R12, UR15, R3 ;  /* 0x0000000f0c039c24 */ /* 0x000fc8000f8e0203 */
[-C--:B0-----:R-:W-:Y:S02]  /*1280*/  @!P1 IMAD R3, R3, R4.reuse, RZ ;  /* 0x0000000403039224 */ /* 0x081fe400078e02ff */
[----:B------:R-:W-:-:S04]  /*1290*/  @!P1 IMAD.WIDE.U32 R8, R2, R4, R8 ;  /* 0x0000000402089225 */ /* 0x000fc800078e0008 */
[----:B------:R-:W-:Y:S02]  /*12a0*/  @!P1 IMAD R3, R2, R5, R3 ;  /* 0x0000000502039224 */ /* 0x000fe400078e0203 */
[----:B------:R-:W-:Y:S02]  /*12b0*/  @!P1 IMAD.MOV.U32 R22, RZ, RZ, R8 ;  /* 0x000000ffff169224 */ /* 0x000fe400078e0008 */
[----:B------:R-:W-:Y:S02]  /*12c0*/  @!P1 IMAD.IADD R23, R9, 0x1, R3 ;  /* 0x0000000109179824 */ /* 0x000fe400078e0203 */
[----:B-1----:R-:W-:-:S03]  /*12d0*/  IMAD.MOV.U32 R2, RZ, RZ, R16 ;  /* 0x000000ffff027224 */ /* 0x002fc600078e0010 */
[----:B------:R-:W3:Y:S01]  /*12e0*/  LDG.E R22, desc[UR12][R22.64] ;  /* 0x0000000c16167981 */ /* 0x000ee2000c1e1900 */
[----:B--2---:R-:W-:-:S05]  /*12f0*/  IMAD.MOV.U32 R3, RZ, RZ, R17 ;  /* 0x000000ffff037224 */ /* 0x004fca00078e0011 */
[----:B------:R-:W3:Y:S02]  /*1300*/  LDG.E R2, desc[UR12][R2.64] ;  /* 0x0000000c02027981 */ /* 0x000ee4000c1e1900 */
[----:B---3--:R-:W-:-:S07]  /*1310*/  FFMA R7, R2, R22, R7 ;  /* 0x0000001602077223 */ /* 0x008fce0000000007 */
.L_x_287:
[----:B------:R-:W0:Y:S02]  /*1320*/  LDCU UR5, c[0x0][0x3bc] ;  /* 0x00007780ff0577ac */ /* 0x000e240008000800 */
        /* <DEDUP_REMOVED lines=24> */
.L_x_291:
[----:B------:R-:W-:Y:S01]  /*14b0*/  IMAD.MOV.U32 R2, RZ, RZ, R12 ;  /* 0x000000ffff027224 */ /* 0x000fe200078e000c */
[----:B------:R-:W-:-:S07]  /*14c0*/  MOV R4, 0x14e0 ;  /* 0x000014e000047802 */ /* 0x000fce0000000f00 */
[----:B------:R-:W-:Y:S05]  /*14d0*/  CALL.REL.NOINC `($__internal_24_$__cuda_sm20_div_u64) ;  /* 0x0000002000887944 */ /* 0x000fea0003c00000 */
[----:B------:R-:W0:Y:S01]  /*14e0*/  LDCU UR5, c[0x0][0x3b8] ;  /* 0x00007700ff0577ac */ /* 0x000e220008000800 */
[----:B------:R-:W-:-:S04]  /*14f0*/  IMAD.MOV R5, RZ, RZ, -R3 ;  /* 0x000000ffff057224 */ /* 0x000fc800078e0a03 */
[----:B0-----:R-:W-:-:S07]  /*1500*/  IMAD R5, R5, UR5, R12 ;  /* 0x0000000505057c24 */ /* 0x001fce000f8e020c */
.L_x_292:
[----:B------:R-:W0:Y:S01]  /*1510*/  S2R R9, SR_CgaCtaId ;  /* 0x0000000000097919 */ /* 0x000e220000008800 */
[----:B------:R-:W-:-:S04]  /*1520*/  MOV R2, 0x400 ;  /* 0x0000040000027802 */ /* 0x000fc80000000f00 */
[----:B0-----:R-:W-:-:S05]  /*1530*/  LEA R9, R9, R2, 0x18 ;  /* 0x0000000209097211 */ /* 0x001fca00078ec0ff */
[----:B------:R-:W-:-:S04]  /*1540*/  IMAD R9, R10, 0x6c, R9 ;  /* 0x0000006c0a097824 */ /* 0x000fc800078e0209 */
[----:B------:R-:W-:-:S04]  /*1550*/  IMAD R2, R0, 0x24, R9 ;  /* 0x0000002400027824 */ /* 0x000fc800078e0209 */
[----:B------:R-:W-:-:S04]  /*1560*/  IMAD R2, R5, 0xc, R2 ;  /* 0x0000000c05027824 */ /* 0x000fc800078e0202 */
[----:B------:R-:W-:-:S05]  /*1570*/  IMAD R2, R3, 0x4, R2 ;  /* 0x0000000403027824 */ /* 0x000fca00078e0202 */
[----:B------:R0:W-:Y:S02]  /*1580*/  STS [R2], R7 ;  /* 0x0000000702007388 */ /* 0x0001e40000000800 */
.L_x_286:
[----:B------:R-:W-:Y:S05]  /*1590*/  BSYNC.RECONVERGENT B0 ;  /* 0x0000000000007941 */ /* 0x000fea0003800200 */
.L_x_285:
[----:B------:R-:W1:Y:S01]  /*15a0*/  LDCU.64 UR6, c[0x0][0x3f8] ;  /* 0x00007f00ff0677ac */ /* 0x000e620008000a00 */
[----:B------:R-:W-:Y:S02]  /*15b0*/  ISETP.GT.U32.AND P0, PT, R10, R0, PT ;  /* 0x000000000a00720c */ /* 0x000fe40003f04070 */
[----:B0-----:R-:W-:-:S04]  /*15c0*/  SHF.R.S32.HI R2, RZ, 0x1f, R10 ;  /* 0x0000001fff027819 */ /* 0x001fc8000001140a */
[----:B------:R-:W-:-:S04]  /*15d0*/  ISETP.GT.U32.AND.EX P0, PT, R2, RZ, PT, P0 ;  /* 0x000000ff0200720c */ /* 0x000fc80003f04100 */
[----:B------:R-:W-:Y:S02]  /*15e0*/  SEL R3, R10, R0, P0 ;  /* 0x000000000a037207 */ /* 0x000fe40000000000 */
[----:B------:R-:W-:Y:S02]  /*15f0*/  SEL R2, R2, RZ, P0 ;  /* 0x000000ff02027207 */ /* 0x000fe40000000000 */
[----:B-1----:R-:W-:-:S04]  /*1600*/  ISETP.GE.U32.AND P0, PT, R3, UR6, PT ;  /* 0x0000000603007c0c */ /* 0x002fc8000bf06070 */
[----:B------:R-:W-:-:S13]  /*1610*/  ISETP.GE.U32.AND.EX P0, PT, R2, UR7, PT, P0 ;  /* 0x0000000702007c0c */ /* 0x000fda000bf06100 */
[----:B------:R-:W-:Y:S05]  /*1620*/  @P0 EXIT ;  /* 0x000000000000094d */ /* 0x000fea0003800000 */
[----:B------:R-:W0:Y:S01]  /*1630*/  LDCU.64 UR6, c[0x0][0x3b0] ;  /* 0x00007600ff0677ac */ /* 0x000e220008000a00 */
[----:B------:R-:W-:Y:S01]  /*1640*/  IMAD.MOV.U32 R20, RZ, RZ, RZ ;  /* 0x000000ffff147224 */ /* 0x000fe200078e00ff */
[----:B0-----:R-:W-:-:S04]  /*1650*/  UISETP.NE.U32.AND UP0, UPT, UR6, URZ, UPT ;  /* 0x000000ff0600728c */ /* 0x001fc8000bf05070 */
[----:B------:R-:W-:-:S09]  /*1660*/  UISETP.NE.AND.EX UP0, UPT, UR7, URZ, UPT, UP0 ;  /* 0x000000ff0700728c */ /* 0x000fd2000bf05300 */
[----:B------:R-:W-:Y:S05]  /*1670*/  BRA.U !UP0, `(.L_x_293) ;  /* 0x0000001908ec7547 */ /* 0x000fea000b800000 */
[----:B------:R-:W0:Y:S02]  /*1680*/  LDCU UR5, c[0x0][0x3bc] ;  /* 0x00007780ff0577ac */ /* 0x000e240008000800 */
[----:B0-----:R-:W-:-:S09]  /*1690*/  UISETP.NE.U32.AND UP0, UPT, UR5, URZ, UPT ;  /* 0x000000ff0500728c */ /* 0x001fd2000bf05070 */
[----:B------:R-:W-:Y:S05]  /*16a0*/  BRA.U UP0, `(.L_x_294) ;  /* 0x0000000100587547 */ /* 0x000fea000b800000 */
[----:B------:R-:W0:Y:S02]  /*16b0*/  LDCU UR5, c[0x0][0x3b8] ;  /* 0x00007700ff0577ac */ /* 0x000e240008000800 */
        /* <DEDUP_REMOVED lines=21> */
.L_x_294:
[----:B------:R-:W-:Y:S01]  /*1810*/  IMAD.MOV.U32 R2, RZ, RZ, R12 ;  /* 0x000000ffff027224 */ /* 0x000fe200078e000c */
[----:B------:R-:W-:-:S07]  /*1820*/  MOV R4, 0x1840 ;  /* 0x0000184000047802 */ /* 0x000fce0000000f00 */
[----:B------:R-:W-:Y:S05]  /*1830*/  CALL.REL.NOINC `($__internal_24_$__cuda_sm20_div_u64) ;  /* 0x0000001c00b07944 */ /* 0x000fea0003c00000 */
[----:B------:R-:W0:Y:S01]  /*1840*/  LDCU UR5, c[0x0][0x3b8] ;  /* 0x00007700ff0577ac */ /* 0x000e220008000800 */
[----:B------:R-:W-:-:S04]  /*1850*/  IMAD.MOV R5, RZ, RZ, -R3 ;  /* 0x000000ffff057224 */ /* 0x000fc800078e0a03 */
[----:B0-----:R-:W-:-:S07]  /*1860*/  IMAD R2, R5, UR5, R12 ;  /* 0x0000000505027c24 */ /* 0x001fce000f8e020c */
.L_x_295:
[----:B------:R-:W0:Y:S01]  /*1870*/  S2R R5, SR_CgaCtaId ;  /* 0x0000000000057919 */ /* 0x000e220000008800 */
[----:B------:R-:W1:Y:S01]  /*1880*/  LDCU.64 UR8, c[0x0][0x3b0] ;  /* 0x00007600ff0877ac */ /* 0x000e620008000a00 */
[----:B------:R-:W2:Y:S01]  /*1890*/  LDC.64 R14, c[0x0][0x3f0] ;  /* 0x0000fc00ff0e7b82 */ /* 0x000ea20000000a00 */
[----:B------:R-:W-:Y:S01]  /*18a0*/  MOV R4, 0x400 ;  /* 0x0000040000047802 */ /* 0x000fe20000000f00 */
[----:B------:R-:W-:Y:S01]  /*18b0*/  IMAD.MOV.U32 R20, RZ, RZ, RZ ;  /* 0x000000ffff147224 */ /* 0x000fe200078e00ff */
[----:B------:R-:W2:Y:S01]  /*18c0*/  LDCU.64 UR6, c[0x0][0x3d0] ;  /* 0x00007a00ff0677ac */ /* 0x000ea20008000a00 */
[----:B------:R-:W-:Y:S01]  /*18d0*/  IMAD.MOV.U32 R6, RZ, RZ, RZ ;  /* 0x000000ffff067224 */ /* 0x000fe200078e00ff */
[----:B-1----:R-:W-:Y:S02]  /*18e0*/  UISETP.GE.U32.AND UP1, UPT, UR8, 0x10, UPT ;  /* 0x000000100800788c */ /* 0x002fe4000bf26070 */
[----:B------:R-:W-:Y:S02]  /*18f0*/  ULOP3.LUT UR23, UR8, 0xf, URZ, 0xc0, !UPT ;  /* 0x0000000f08177892 */ /* 0x000fe4000f8ec0ff */
[----:B------:R-:W-:-:S02]  /*1900*/  UISETP.GE.U32.AND.EX UP1, UPT, UR9, URZ, UPT, UP1 ;  /* 0x000000ff0900728c */ /* 0x000fc4000bf26110 */
[----:B------:R-:W-:Y:S01]  /*1910*/  UISETP.NE.U32.AND UP0, UPT, UR23, URZ, UPT ;  /* 0x000000ff1700728c */ /* 0x000fe2000bf05070 */
[----:B--2---:R-:W-:-:S03]  /*1920*/  IMAD.WIDE.U32 R14, R0, UR6, R14 ;  /* 0x00000006000e7c25 */ /* 0x004fc6000f8e000e */
[----:B------:R-:W-:Y:S01]  /*1930*/  UISETP.NE.AND.EX UP0, UPT, URZ, URZ, UPT, UP0 ;  /* 0x000000ffff00728c */ /* 0x000fe2000bf05300 */
[----:B0-----:R-:W-:Y:S01]  /*1940*/  LEA R5, R5, R4, 0x18 ;  /* 0x0000000405057211 */ /* 0x001fe200078ec0ff */
[----:B------:R-:W-:-:S04]  /*1950*/  IMAD R4, R0, UR7, R15 ;  /* 0x0000000700047c24 */ /* 0x000fc8000f8e020f */
[----:B------:R-:W-:-:S04]  /*1960*/  IMAD R5, R10, 0x6c, R5 ;  /* 0x0000006c0a057824 */ /* 0x000fc800078e0205 */
[----:B------:R-:W-:Y:S02]  /*1970*/  IMAD R2, R2, 0xc, R5 ;  /* 0x0000000c02027824 */ /* 0x000fe400078e0205 */
[----:B------:R-:W-:-:S03]  /*1980*/  IMAD.MOV.U32 R5, RZ, RZ, RZ ;  /* 0x000000ffff057224 */ /* 0x000fc600078e00ff */
[----:B------:R-:W-:Y:S01]  /*1990*/  LEA R3, R3, R2, 0x2 ;  /* 0x0000000203037211 */ /* 0x000fe200078e10ff */
[----:B------:R-:W-:Y:S06]  /*19a0*/  BRA.U !UP1, `(.L_x_296) ;  /* 0x0000000d09687547 */ /* 0x000fec000b800000 */
[----:B------:R-:W0:Y:S01]  /*19b0*/  LDCU UR21, c[0x0][0x3b4] ;  /* 0x00007680ff1577ac */ /* 0x000e220008000800 */
[----:B------:R-:W-:Y:S02]  /*19c0*/  IMAD.MOV.U32 R20, RZ, RZ, RZ ;  /* 0x000000ffff147224 */ /* 0x000fe400078e00ff */
[----:B------:R-:W-:Y:S01]  /*19d0*/  IMAD.MOV.U32 R8, RZ, RZ, R14 ;  /* 0x000000ffff087224 */ /* 0x000fe200078e000e */
[----:B------:R-:W-:Y:S01]  /*19e0*/  ULOP3.LUT UR20, UR8, 0xfffffff0, URZ, 0xc0, !UPT ;  /* 0xfffffff008147892 */ /* 0x000fe2000f8ec0ff */
[----:B------:R-:W-:Y:S01]  /*19f0*/  IMAD.MOV.U32 R2, RZ, RZ, R4 ;  /* 0x000000ffff027224 */ /* 0x000fe200078e0004 */
[----:B------:R-:W1:Y:S04]  /*1a00*/  LDCU.64 UR14, c[0x0][0x400] ;  /* 0x00008000ff0e77ac */ /* 0x000e680008000a00 */
[----:B------:R-:W-:Y:S01]  /*1a10*/  IMAD.U32 R6, RZ, RZ, UR20 ;  /* 0x00000014ff067e24 */ /* 0x000fe2000f8e00ff */
[----:B------:R-:W2:Y:S01]  /*1a20*/  LDCU.64 UR16, c[0x0][0x418] ;  /* 0x00008300ff1077ac */ /* 0x000ea20008000a00 */
[----:B------:R-:W-:Y:S01]  /*1a30*/  UMOV UR6, URZ ;  /* 0x000000ff00067c82 */ /* 0x000fe20008000000 */
[----:B------:R-:W-:Y:S01]  /*1a40*/  UMOV UR22, 0xf ;  /* 0x0000000f00167882 */ /* 0x000fe20000000000 */
[----:B------:R-:W-:Y:S01]  /*1a50*/  UMOV UR5, URZ ;  /* 0x000000ff00057c82 */ /* 0x000fe20008000000 */
[----:B0-----:R-:W-:-:S07]  /*1a60*/  IMAD.U32 R5, RZ, RZ, UR21 ;  /* 0x00000015ff057e24 */ /* 0x001fce000f8e00ff */
.L_x_297:
[----:B------:R-:W-:Y:S02]  /*1a70*/  UIADD3 UR9, UP1, UPT, UR22, -0xf, URZ ;  /* 0xfffffff116097890 */ /* 0x000fe4000ff3e0ff */
[----:B------:R-:W-:Y:S02]  /*1a80*/  UIADD3 UR18, UPT, UPT, UR22, -0xe, URZ ;  /* 0xfffffff216127890 */ /* 0x000fe4000fffe0ff */
[----:B------:R-:W-:Y:S02]  /*1a90*/  UIADD3.X UR19, UPT, UPT, UR5, -0x1, URZ, UP1, !UPT ;  /* 0xffffffff05137890 */ /* 0x000fe40008ffe4ff */
[----:B------:R-:W-:Y:S02]  /*1aa0*/  USHF.L.U32 UR7, UR9, 0x2, URZ ;  /* 0x0000000209077899 */ /* 0x000fe400080006ff */
[----:B-1----:R-:W-:Y:S02]  /*1ab0*/  UISETP.GE.U32.AND UP1, UPT, UR9, UR14, UPT ;  /* 0x0000000e0900728c */ /* 0x002fe4000bf26070 */
[----:B------:R-:W-:-:S02]  /*1ac0*/  ULOP3.LUT UR18, UR18, 0xfffffff1, URZ, 0xc0, !UPT ;  /* 0xfffffff112127892 */ /* 0x000fc4000f8ec0ff */
[----:B------:R-:W-:Y:S02]  /*1ad0*/  USHF.L.U64.HI UR9, UR9, 0x2, UR19 ;  /* 0x0000000209097899 */ /* 0x000fe40008010213 */
[----:B------:R-:W-:Y:S02]  /*1ae0*/  ULOP3.LUT UR7, UR7, 0xffffffc0, URZ, 0xc0, !UPT ;  /* 0xffffffc007077892 */ /* 0x000fe4000f8ec0ff */
[----:B------:R-:W-:Y:S01]  /*1af0*/  ULOP3.LUT UR9, UR9, 0x3, URZ, 0xc0, !UPT ;  /* 0x0000000309097892 */ /* 0x000fe2000f8ec0ff */
[----:B------:R-:W-:Y:S01]  /*1b00*/  IMAD.U32 R7, RZ, RZ, UR18 ;  /* 0x00000012ff077e24 */ /* 0x000fe2000f8e00ff */
[----:B------:R-:W-:Y:S02]  /*1b10*/  UISETP.GE.U32.AND.EX UP1, UPT, UR19, UR15, UPT, UP1 ;  /* 0x0000000f1300728c */ /* 0x000fe4000bf26110 */
[----:B------:R-:W-:Y:S01]  /*1b20*/  IADD3 R19, P1, PT, R14, UR7, RZ ;  /* 0x000000070e137c10 */ /* 0x000fe2000ff3e0ff */
[----:B------:R-:W-:Y:S01]  /*1b30*/  UIADD3 UR7, UPT, UPT, UR22, -0xd, URZ ;  /* 0xfffffff316077890 */ /* 0x000fe2000fffe0ff */
[----:B------:R-:W-:-:S02]  /*1b40*/  ISETP.GE.U32.AND P0, PT, R7, UR14, PT ;  /* 0x0000000e07007c0c */ /* 0x000fc4000bf06070 */
[----:B------:R-:W-:Y:S02]  /*1b50*/  IADD3.X R18, PT, PT, R4, UR9, RZ, P1, !PT ;  /* 0x0000000904127c10 */ /* 0x000fe40008ffe4ff */
[----:B------:R-:W-:Y:S02]  /*1b60*/  PLOP3.LUT P2, PT, PT, PT, UP1, 0x80, 0x8 ;  /* 0x000000000008781c */ /* 0x000fe40003f4f018 */
[----:B------:R-:W-:Y:S01]  /*1b70*/  IADD3 R22, P1, PT, R19, 0x4, RZ ;  /* 0x0000000413167810 */ /* 0x000fe20007f3e0ff */
[----:B------:R-:W-:Y:S01]  /*1b80*/  ULOP3.LUT UR7, UR7, 0xfffffff2, URZ, 0xc0, !UPT ;  /* 0xfffffff207077892 */ /* 0x000fe2000f8ec0ff */
[----:B--2---:R-:W-:Y:S02]  /*1b90*/  SEL R16, R8, UR16, !P2 ;  /* 0x0000001008107c07 */ /* 0x004fe4000d000000 */
[----:B------:R-:W-:Y:S02]  /*1ba0*/  SEL R17, R2, UR17, !P2 ;  /* 0x0000001102117c07 */ /* 0x000fe4000d000000 */
[----:B------:R-:W-:-:S02]  /*1bb0*/  ISETP.GE.U32.AND.EX P0, PT, RZ, UR15, PT, P0 ;  /* 0x0000000fff007c0c */ /* 0x000fc4000bf06100 */
[----:B------:R-:W-:Y:S01]  /*1bc0*/  IADD3.X R7, PT, PT, RZ, R18, RZ, P1, !PT ;  /* 0x00000012ff077210 */ /* 0x000fe20000ffe4ff */
[----:B------:R0:W2:Y:S01]  /*1bd0*/  LDG.E R21, desc[UR12][R16.64] ;  /* 0x0000000c10157981 */ /* 0x0000a2000c1e1900 */
[----:B------:R-:W-:Y:S02]  /*1be0*/  SEL R22, R22, UR16, !P0 ;  /* 0x0000001016167c07 */ /* 0x000fe4000c000000 */
[----:B------:R-:W-:Y:S01]  /*1bf0*/  SEL R23, R7, UR17, !P0 ;  /* 0x0000001107177c07 */ /* 0x000fe2000c000000 */
[----:B------:R-:W-:Y:S01]  /*1c00*/  IMAD.U32 R7, RZ, RZ, UR7 ;  /* 0x00000007ff077e24 */ /* 0x000fe2000f8e00ff */
[----:B------:R-:W-:-:S03]  /*1c10*/  UIADD3 UR9, UPT, UPT, UR22, -0xc, URZ ;  /* 0xfffffff416097890 */ /* 0x000fc6000fffe0ff */
[----:B------:R-:W3:Y:S01]  /*1c20*/  LDG.E R25, desc[UR12][R22.64] ;  /* 0x0000000c16197981 */ /* 0x000ee2000c1e1900 */
[----:B------:R-:W-:Y:S01]  /*1c30*/  ISETP.GE.U32.AND P0, PT, R7, UR14, PT ;  /* 0x0000000e07007c0c */ /* 0x000fe2000bf06070 */
[----:B------:R-:W-:Y:S01]  /*1c40*/  ULOP3.LUT UR9, UR9, 0xfffffff3, URZ, 0xc0, !UPT ;  /* 0xfffffff309097892 */ /* 0x000fe2000f8ec0ff */
[----:B------:R-:W-:Y:S01]  /*1c50*/  IADD3 R7, P1, PT, R19, 0x8, RZ ;  /* 0x0000000813077810 */ /* 0x000fe20007f3e0ff */
[----:B------:R-:W-:Y:S01]  /*1c60*/  UIADD3 UR7, UPT, UPT, UR22, -0xb, URZ ;  /* 0xfffffff516077890 */ /* 0x000fe2000fffe0ff */
[----:B------:R-:W-:-:S03]  /*1c70*/  ISETP.GE.U32.AND.EX P0, PT, RZ, UR15, PT, P0 ;  /* 0x0000000fff007c0c */ /* 0x000fc6000bf06100 */
[--C-:B------:R-:W-:Y:S01]  /*1c80*/  IMAD.X R9, RZ, RZ, R18.reuse, P1 ;  /* 0x000000ffff097224 */ /* 0x100fe200008e0612 */
[----:B0-----:R-:W-:Y:S01]  /*1c90*/  SEL R16, R7, UR16, !P0 ;  /* 0x0000001007107c07 */ /* 0x001fe2000c000000 */
[----:B------:R-:W-:Y:S01]  /*1ca0*/  IMAD.U32 R24, RZ, RZ, UR9 ;  /* 0x00000009ff187e24 */ /* 0x000fe2000f8e00ff */
[----:B------:R-:W-:Y:S01]  /*1cb0*/  IADD3 R26, P1, PT, R19, 0xc, RZ ;  /* 0x0000000c131a7810 */ /* 0x000fe20007f3e0ff */
[----:B------:R-:W-:Y:S01]  /*1cc0*/  ULOP3.LUT UR7, UR7, 0xfffffff4, URZ, 0xc0, !UPT ;  /* 0xfffffff407077892 */ /* 0x000fe2000f8ec0ff */
[----:B------:R-:W-:Y:S02]  /*1cd0*/  SEL R17, R9, UR17, !P0 ;  /* 0x0000001109117c07 */ /* 0x000fe4000c000000 */
[----:B------:R-:W-:Y:S01]  /*1ce0*/  ISETP.GE.U32.AND P0, PT, R24, UR14, PT ;  /* 0x0000000e18007c0c */ /* 0x000fe2000bf06070 */
[----:B------:R-:W-:Y:S02]  /*1cf0*/  IMAD.X R7, RZ, RZ, R18, P1 ;  /* 0x000000ffff077224 */ /* 0x000fe400008e0612 */
[----:B------:R0:W4:Y:S01]  /*1d00*/  LDG.E R24, desc[UR12][R16.64] ;  /* 0x0000000c10187981 */ /* 0x000122000c1e1900 */
[----:B------:R-:W-:Y:S01]  /*1d10*/  ISETP.GE.U32.AND.EX P0, PT, RZ, UR15, PT, P0 ;  /* 0x0000000fff007c0c */ /* 0x000fe2000bf06100 */
[----:B------:R-:W-:-:S03]  /*1d20*/  IMAD.U32 R9, RZ, RZ, UR7 ;  /* 0x00000007ff097e24 */ /* 0x000fc6000f8e00ff */
[----:B------:R-:W-:Y:S02]  /*1d30*/  SEL R27, R7, UR17, !P0 ;  /* 0x00000011071b7c07 */ /* 0x000fe4000c000000 */
[----:B------:R-:W-:Y:S01]  /*1d40*/  IADD3 R7, P1, PT, R19, 0x10, RZ ;  /* 0x0000001013077810 */ /* 0x000fe20007f3e0ff */
[----:B------:R-:W-:Y:S01]  /*1d50*/  UIADD3 UR7, UPT, UPT, UR22, -0xa, URZ ;  /* 0xfffffff616077890 */ /* 0x000fe2000fffe0ff */
[----:B------:R-:W-:Y:S02]  /*1d60*/  SEL R26, R26, UR16, !P0 ;  /* 0x000000101a1a7c07 */ /* 0x000fe4000c000000 */
[----:B------:R-:W-:Y:S01]  /*1d70*/  ISETP.GE.U32.AND P0, PT, R9, UR14, PT ;  /* 0x0000000e09007c0c */ /* 0x000fe2000bf06070 */
[----:B------:R-:W-:Y:S01]  /*1d80*/  IMAD.X R9, RZ, RZ, R18, P1 ;  /* 0x000000ffff097224 */ /* 0x000fe200008e0612 */
[----:B------:R-:W-:Y:S01]  /*1d90*/  ULOP3.LUT UR7, UR7, 0xfffffff5, URZ, 0xc0, !UPT ;  /* 0xfffffff507077892 */ /* 0x000fe2000f8ec0ff */
[----:B------:R1:W5:Y:S01]  /*1da0*/  LDG.E R23, desc[UR12][R26.64] ;  /* 0x0000000c1a177981 */ /* 0x000362000c1e1900 */
[----:B------:R-:W-:-:S04]  /*1db0*/  ISETP.GE.U32.AND.EX P0, PT, RZ, UR15, PT, P0 ;  /* 0x0000000fff007c0c */ /* 0x000fc8000bf06100 */
[----:B0-----:R-:W-:Y:S02]  /*1dc0*/  SEL R16, R7, UR16, !P0 ;  /* 0x0000001007107c07 */ /* 0x001fe4000c000000 */
[----:B------:R-:W-:Y:S01]  /*1dd0*/  SEL R17, R9, UR17, !P0 ;  /* 0x0000001109117c07 */ /* 0x000fe2000c000000 */
[----:B------:R-:W-:-:S04]  /*1de0*/  IMAD.U32 R7, RZ, RZ, UR7 ;  /* 0x00000007ff077e24 */ /* 0x000fc8000f8e00ff */
[----:B------:R0:W5:Y:S01]  /*1df0*/  LDG.E R22, desc[UR12][R16.64] ;  /* 0x0000000c10167981 */ /* 0x000162000c1e1900 */
[----:B------:R-:W-:Y:S02]  /*1e00*/  ISETP.GE.U32.AND P0, PT, R7, UR14, PT ;  /* 0x0000000e07007c0c */ /* 0x000fe4000bf06070 */
[----:B------:R-:W-:Y:S02]  /*1e10*/  IADD3 R7, P1, PT, R19, 0x14, RZ ;  /* 0x0000001413077810 */ /* 0x000fe40007f3e0ff */
[----:B------:R-:W-:-:S03]  /*1e20*/  ISETP.GE.U32.AND.EX P0, PT, RZ, UR15, PT, P0 ;  /* 0x0000000fff007c0c */ /* 0x000fc6000bf06100 */
[----:B------:R-:W-:Y:S01]  /*1e30*/  IMAD.X R9, RZ, RZ, R18, P1 ;  /* 0x000000ffff097224 */ /* 0x000fe200008e0612 */
[----:B-1----:R-:W-:-:S04]  /*1e40*/  SEL R26, R7, UR16, !P0 ;  /* 0x00000010071a7c07 */ /* 0x002fc8000c000000 */
[----:B------:R-:W-:-:S05]  /*1e50*/  SEL R27, R9, UR17, !P0 ;  /* 0x00000011091b7c07 */ /* 0x000fca000c000000 */
[----:B------:R1:W5:Y:S01]  /*1e60*/  LDG.E R26, desc[UR12][R26.64] ;  /* 0x0000000c1a1a7981 */ /* 0x000362000c1e1900 */
[----:B------:R-:W-:Y:S01]  /*1e70*/  IMAD.U32 R28, RZ, RZ, UR6 ;  /* 0x00000006ff1c7e24 */ /* 0x000fe2000f8e00ff */
[----:B------:R-:W-:Y:S01]  /*1e80*/  UIADD3 UR7, UPT, UPT, UR22, -0x9, URZ ;  /* 0xfffffff716077890 */ /* 0x000fe2000fffe0ff */
[----:B0-----:R-:W-:Y:S02]  /*1e90*/  IADD3 R16, P1, PT, R19, 0x18, RZ ;  /* 0x0000001813107810 */ /* 0x001fe40007f3e0ff */
[----:B------:R-:W-:Y:S01]  /*1ea0*/  IMAD R7, R28, 0x24, R3 ;  /* 0x000000241c077824 */ /* 0x000fe200078e0203 */
[----:B------:R-:W-:-:S04]  /*1eb0*/  ULOP3.LUT UR7, UR7, 0xfffffff6, URZ, 0xc0, !UPT ;  /* 0xfffffff607077892 */ /* 0x000fc8000f8ec0ff */
[----:B------:R-:W2:Y:S02]  /*1ec0*/  LDS R28, [R7] ;  /* 0x00000000071c7984 */ /* 0x000ea40000000800 */
[----:B------:R-:W-:Y:S02]  /*1ed0*/  MOV R9, UR7 ;  /* 0x0000000700097c02 */ /* 0x000fe40008000f00 */
[----:B------:R-:W3:Y:S02]  /*1ee0*/  LDS R29, [R7+0x24] ;  /* 0x00002400071d7984 */ /* 0x000ee40000000800 */
[----:B------:R-:W-:Y:S01]  /*1ef0*/  ISETP.GE.U32.AND P0, PT, R9, UR14, PT ;  /* 0x0000000e09007c0c */ /* 0x000fe2000bf06070 */
[----:B------:R-:W-:Y:S01]  /*1f00*/  IMAD.X R9, RZ, RZ, R18, P1 ;  /* 0x000000ffff097224 */ /* 0x000fe200008e0612 */
[----:B-1----:R-:W4:Y:S02]  /*1f10*/  LDS R27, [R7+0x48] ;  /* 0x00004800071b7984 */ /* 0x002f240000000800 */
[----:B------:R-:W-:Y:S01]  /*1f20*/  ISETP.GE.U32.AND.EX P0, PT, RZ, UR15, PT, P0 ;  /* 0x0000000fff007c0c */ /* 0x000fe2000bf06100 */
[----:B------:R-:W-:-:S03]  /*1f30*/  UIADD3 UR7, UPT, UPT, UR22, -0x8, URZ ;  /* 0xfffffff816077890 */ /* 0x000fc6000fffe0ff */
[----:B------:R-:W-:Y:S02]  /*1f40*/  SEL R16, R16, UR16, !P0 ;  /* 0x0000001010107c07 */ /* 0x000fe4000c000000 */
[----:B------:R-:W-:Y:S01]  /*1f50*/  SEL R17, R9, UR17, !P0 ;  /* 0x0000001109117c07 */ /* 0x000fe2000c000000 */
[----:B------:R-:W-:-:S04]  /*1f60*/  ULOP3.LUT UR7, UR7, 0xfffffff7, URZ, 0xc0, !UPT ;  /* 0xfffffff707077892 */ /* 0x000fc8000f8ec0ff */
[----:B------:R0:W5:Y:S01]  /*1f70*/  LDG.E R9, desc[UR12][R16.64] ;  /* 0x0000000c10097981 */ /* 0x000162000c1e1900 */
[----:B------:R-:W-:-:S04]  /*1f80*/  UIADD3 UR9, UPT, UPT, UR22, -0x7, URZ ;  /* 0xfffffff916097890 */ /* 0x000fc8000fffe0ff */
[----:B------:R-:W-:Y:S01]  /*1f90*/  ULOP3.LUT UR9, UR9, 0xfffffff8, URZ, 0xc0, !UPT ;  /* 0xfffffff809097892 */ /* 0x000fe2000f8ec0ff */
[----:B--2---:R-:W-:Y:S01]  /*1fa0*/  FFMA R20, R28, R21, R20 ;  /* 0x000000151c147223 */ /* 0x004fe20000000014 */
[----:B------:R-:W-:Y:S01]  /*1fb0*/  IMAD.U32 R21, RZ, RZ, UR7 ;  /* 0x00000007ff157e24 */ /* 0x000fe2000f8e00ff */
[----:B------:R-:W5:Y:S01]  /*1fc0*/  LDS R28, [R7+0x6c] ;  /* 0x00006c00071c7984 */ /* 0x000f620000000800 */
[----:B------:R-:W-:-:S03]  /*1fd0*/  UIADD3 UR7, UPT, UPT, UR22, -0x6, URZ ;  /* 0xfffffffa16077890 */ /* 0x000fc6000fffe0ff */
[----:B------:R-:W-:Y:S01]  /*1fe0*/  ISETP.GE.U32.AND P0, PT, R21, UR14, PT ;  /* 0x0000000e15007c0c */ /* 0x000fe2000bf06070 */
[----:B---3--:R-:W-:Y:S01]  /*1ff0*/  FFMA R29, R29, R25, R20 ;  /* 0x000000191d1d7223 */ /* 0x008fe20000000014 */
[----:B------:R-:W-:Y:S01]  /*2000*/  IADD3 R20, P1, PT, R19, 0x1c, RZ ;  /* 0x0000001c13147810 */ /* 0x000fe20007f3e0ff */
[----:B------:R-:W1:Y:S01]  /*2010*/  LDS R25, [R7+0x90] ;  /* 0x0000900007197984 */ /* 0x000e620000000800 */
[----:B------:R-:W-:-:S03]  /*2020*/  ISETP.GE.U32.AND.EX P0, PT, RZ, UR15, PT, P0 ;  /* 0x0000000fff007c0c */ /* 0x000fc6000bf06100 */
[----:B0-----:R-:W-:Y:S01]  /*2030*/  IMAD.X R16, RZ, RZ, R18, P1 ;  /* 0x000000ffff107224 */ /* 0x001fe200008e0612 */
[----:B------:R-:W-:Y:S01]  /*2040*/  ULOP3.LUT UR7, UR7, 0xfffffff9, URZ, 0xc0, !UPT ;  /* 0xfffffff907077892 */ /* 0x000fe2000f8ec0ff */
[----:B------:R-:W-:-:S03]  /*2050*/  SEL R20, R20, UR16, !P0 ;  /* 0x0000001014147c07 */ /* 0x000fc6000c000000 */
[----:B------:R-:W-:Y:S01]  /*2060*/  SEL R21, R16, UR17, !P0 ;  /* 0x0000001110157c07 */ /* 0x000fe2000c000000 */
[----:B------:R-:W-:Y:S02]  /*2070*/  IMAD.U32 R16, RZ, RZ, UR9 ;  /* 0x00000009ff107e24 */ /* 0x000fe4000f8e00ff */
[----:B----4-:R-:W-:Y:S02]  /*2080*/  FFMA R29, R27, R24, R29 ;  /* 0x000000181b1d7223 */ /* 0x010fe4000000001d */
[----:B------:R0:W2:Y:S01]  /*2090*/  LDG.E R20, desc[UR12][R20.64] ;  /* 0x0000000c14147981 */ /* 0x0000a2000c1e1900 */
[----:B------:R-:W-:Y:S01]  /*20a0*/  ISETP.GE.U32.AND P0, PT, R16, UR14, PT ;  /* 0x0000000e10007c0c */ /* 0x000fe2000bf06070 */
[----:B------:R-:W-:Y:S01]  /*20b0*/  IMAD.U32 R16, RZ, RZ, UR7 ;  /* 0x00000007ff107e24 */ /* 0x000fe2000f8e00ff */
[----:B------:R-:W-:Y:S01]  /*20c0*/  UIADD3 UR9, UPT, UPT, UR22, -0x5, URZ ;  /* 0xfffffffb16097890 */ /* 0x000fe2000fffe0ff */
[----:B------:R-:W3:Y:S01]  /*20d0*/  LDS R27, [R7+0xb4] ;  /* 0x0000b400071b7984 */ /* 0x000ee20000000800 */
[----:B------:R-:W-:Y:S01]  /*20e0*/  UIADD3 UR7, UPT, UPT, UR22, -0x4, URZ ;  /* 0xfffffffc16077890 */ /* 0x000fe2000fffe0ff */
[----:B------:R-:W-:Y:S01]  /*20f0*/  ISETP.GE.U32.AND.EX P0, PT, RZ, UR15, PT, P0 ;  /* 0x0000000fff007c0c */ /* 0x000fe2000bf06100 */
[----:B------:R-:W-:Y:S01]  /*2100*/  ULOP3.LUT UR9, UR9, 0xfffffffa, URZ, 0xc0, !UPT ;  /* 0xfffffffa09097892 */ /* 0x000fe2000f8ec0ff */
[----:B------:R-:W-:Y:S01]  /*2110*/  ISETP.GE.U32.AND P1, PT, R16, UR14, PT ;  /* 0x0000000e10007c0c */ /* 0x000fe2000bf26070 */
[----:B------:R-:W-:Y:S01]  /*2120*/  ULOP3.LUT UR7, UR7, 0xfffffffb, URZ, 0xc0, !UPT ;  /* 0xfffffffb07077892 */ /* 0x000fe2000f8ec0ff */
[----:B------:R-:W-:-:S03]  /*2130*/  IADD3 R16, P2, PT, R19, 0x20, RZ ;  /* 0x0000002013107810 */ /* 0x000fc60007f5e0ff */
[----:B0-----:R-:W-:Y:S01]  /*2140*/  IMAD.U32 R21, RZ, RZ, UR9 ;  /* 0x00000009ff157e24 */ /* 0x001fe2000f8e00ff */
[----:B------:R-:W-:Y:S01]  /*2150*/  UIADD3 UR9, UPT, UPT, UR22, -0x3, URZ ;  /* 0xfffffffd16097890 */ /* 0x000fe2000fffe0ff */
[----:B------:R-:W-:Y:S02]  /*2160*/  IMAD.X R17, RZ, RZ, R18, P2 ;  /* 0x000000ffff117224 */ /* 0x000fe400010e0612 */
[----:B-----5:R-:W-:Y:S01]  /*2170*/  FFMA R28, R28, R23, R29 ;  /* 0x000000171c1c7223 */ /* 0x020fe2000000001d */
[----:B------:R-:W-:Y:S01]  /*2180*/  SEL R16, R16, UR16, !P0 ;  /* 0x0000001010107c07 */ /* 0x000fe2000c000000 */
[----:B------:R-:W-:Y:S01]  /*2190*/  IMAD.U32 R23, RZ, RZ, UR7 ;  /* 0x00000007ff177e24 */ /* 0x000fe2000f8e00ff */
[----:B------:R-:W-:Y:S01]  /*21a0*/  ULOP3.LUT UR9, UR9, 0xfffffffc, URZ, 0xc0, !UPT ;  /* 0xfffffffc09097892 */ /* 0x000fe2000f8ec0ff */
[----:B------:R-:W-:Y:S02]  /*21b0*/  SEL R17, R17, UR17, !P0 ;  /* 0x0000001111117c07 */ /* 0x000fe4000c000000 */
[----:B------:R-:W-:-:S02]  /*21c0*/  ISETP.GE.U32.AND P2, PT, R21, UR14, PT ;  /* 0x0000000e15007c0c */ /* 0x000fc4000bf46070 */
[----:B------:R-:W-:Y:S01]  /*21d0*/  ISETP.GE.U32.AND P0, PT, R23, UR14, PT ;  /* 0x0000000e17007c0c */ /* 0x000fe2000bf06070 */
[----:B-1----:R-:W-:Y:S01]  /*21e0*/  FFMA R28, R25, R22, R28 ;  /* 0x00000016191c7223 */ /* 0x002fe2000000001c */
[C---:B------:R-:W-:Y:S01]  /*21f0*/  IADD3 R22, P3, PT, R19.reuse, 0x24, RZ ;  /* 0x0000002413167810 */ /* 0x040fe20007f7e0ff */
[----:B------:R0:W4:Y:S01]  /*2200*/  LDG.E R21, desc[UR12][R16.64] ;  /* 0x0000000c10157981 */ /* 0x000122000c1e1900 */
[----:B------:R-:W-:Y:S01]  /*2210*/  IADD3 R25, P4, PT, R19, 0x28, RZ ;  /* 0x0000002813197810 */ /* 0x000fe20007f9e0ff */
[----:B------:R-:W-:Y:S01]  /*2220*/  IMAD.U32 R29, RZ, RZ, UR9 ;  /* 0x00000009ff1d7e24 */ /* 0x000fe2000f8e00ff */
[----:B------:R-:W-:Y:S01]  /*2230*/  ISETP.GE.U32.AND.EX P1, PT, RZ, UR15, PT, P1 ;  /* 0x0000000fff007c0c */ /* 0x000fe2000bf26110 */
[----:B------:R-:W-:Y:S01]  /*2240*/  IMAD.X R23, RZ, RZ, R18, P3 ;  /* 0x000000ffff177224 */ /* 0x000fe200018e0612 */
[----:B------:R-:W-:Y:S01]  /*2250*/  ISETP.GE.U32.AND.EX P2, PT, RZ, UR15, PT, P2 ;  /* 0x0000000fff007c0c */ /* 0x000fe2000bf46120 */
[----:B------:R-:W-:Y:S01]  /*2260*/  UIADD3 UR7, UPT, UPT, UR22, -0x2, URZ ;  /* 0xfffffffe16077890 */ /* 0x000fe2000fffe0ff */
[----:B------:R-:W-:-:S02]  /*2270*/  IADD3.X R24, PT, PT, RZ, R18, RZ, P4, !PT ;  /* 0x00000012ff187210 */ /* 0x000fc400027fe4ff */
[----:B------:R-:W-:Y:S01]  /*2280*/  SEL R22, R22, UR16, !P1 ;  /* 0x0000001016167c07 */ /* 0x000fe2000c800000 */
[----:B------:R-:W-:Y:S01]  /*2290*/  ULOP3.LUT UR7, UR7, 0xfffffffd, URZ, 0xc0, !UPT ;  /* 0xfffffffd07077892 */ /* 0x000fe2000f8ec0ff */
[----:B------:R-:W-:Y:S02]  /*22a0*/  SEL R23, R23, UR17, !P1 ;  /* 0x0000001117177c07 */ /* 0x000fe4000c800000 */
[----:B0-----:R-:W-:Y:S02]  /*22b0*/  SEL R16, R25, UR16, !P2 ;  /* 0x0000001019107c07 */ /* 0x001fe4000d000000 */
[----:B------:R-:W-:Y:S02]  /*22c0*/  SEL R17, R24, UR17, !P2 ;  /* 0x0000001118117c07 */ /* 0x000fe4000d000000 */
[----:B------:R-:W-:Y:S01]  /*22d0*/  ISETP.GE.U32.AND P1, PT, R29, UR14, PT ;  /* 0x0000000e1d007c0c */ /* 0x000fe2000bf26070 */
[----:B---3--:R-:W-:Y:S01]  /*22e0*/  FFMA R26, R27, R26, R28 ;  /* 0x0000001a1b1a7223 */ /* 0x008fe2000000001c */
[----:B------:R-:W-:Y:S01]  /*22f0*/  IADD3 R29, P2, PT, R19, 0x2c, RZ ;  /* 0x0000002c131d7810 */ /* 0x000fe20007f5e0ff */
[----:B------:R0:W3:Y:S01]  /*2300*/  LDG.E R25, desc[UR12][R16.64] ;  /* 0x0000000c10197981 */ /* 0x0000e2000c1e1900 */
[----:B------:R-:W-:-:S03]  /*2310*/  ISETP.GE.U32.AND.EX P0, PT, RZ, UR15, PT, P0 ;  /* 0x0000000fff007c0c */ /* 0x000fc6000bf06100 */
[----:B------:R1:W5:Y:S01]  /*2320*/  LDG.E R24, desc[UR12][R22.64] ;  /* 0x0000000c16187981 */ /* 0x000362000c1e1900 */
[--C-:B0-----:R-:W-:Y:S01]  /*2330*/  IMAD.X R16, RZ, RZ, R18.reuse, P2 ;  /* 0x000000ffff107224 */ /* 0x101fe200010e0612 */
[----:B------:R-:W-:Y:S01]  /*2340*/  IADD3 R27, P2, PT, R19, 0x30, RZ ;  /* 0x00000030131b7810 */ /* 0x000fe20007f5e0ff */
[----:B------:R-:W-:Y:S01]  /*2350*/  IMAD.U32 R17, RZ, RZ, UR7 ;  /* 0x00000007ff117e24 */ /* 0x000fe2000f8e00ff */
[----:B------:R-:W-:Y:S01]  /*2360*/  ISETP.GE.U32.AND.EX P1, PT, RZ, UR15, PT, P1 ;  /* 0x0000000fff007c0c */ /* 0x000fe2000bf26110 */
[----:B------:R-:W-:Y:S02]  /*2370*/  UIADD3 UR7, UPT, UPT, UR22, -0x1, URZ ;  /* 0xffffffff16077890 */ /* 0x000fe4000fffe0ff */
[----:B-1----:R-:W-:Y:S01]  /*2380*/  IMAD.X R22, RZ, RZ, R18, P2 ;  /* 0x000000ffff167224 */ /* 0x002fe200010e0612 */
[----:B------:R-:W-:Y:S02]  /*2390*/  SEL R28, R29, UR16, !P0 ;  /* 0x000000101d1c7c07 */ /* 0x000fe4000c000000 */
[----:B------:R-:W-:-:S02]  /*23a0*/  SEL R29, R16, UR17, !P0 ;  /* 0x00000011101d7c07 */ /* 0x000fc4000c000000 */
[----:B------:R-:W-:Y:S01]  /*23b0*/  ISETP.GE.U32.AND P0, PT, R17, UR14, PT ;  /* 0x0000000e11007c0c */ /* 0x000fe2000bf06070 */
[----:B------:R-:W-:Y:S01]  /*23c0*/  ULOP3.LUT UR7, UR7, 0xfffffffe, URZ, 0xc0, !UPT ;  /* 0xfffffffe07077892 */ /* 0x000fe2000f8ec0ff */
[----:B------:R-:W-:Y:S02]  /*23d0*/  SEL R16, R27, UR16, !P1 ;  /* 0x000000101b107c07 */ /* 0x000fe4000c800000 */
[----:B------:R-:W-:Y:S01]  /*23e0*/  SEL R17, R22, UR17, !P1 ;  /* 0x0000001116117c07 */ /* 0x000fe2000c800000 */
[----:B------:R0:W3:Y:S01]  /*23f0*/  LDG.E R27, desc[UR12][R28.64] ;  /* 0x0000000c1c1b7981 */ /* 0x0000e2000c1e1900 */
[----:B------:R-:W-:Y:S02]  /*2400*/  IADD3 R22, P1, PT, R19, 0x34, RZ ;  /* 0x0000003413167810 */ /* 0x000fe40007f3e0ff */
[----:B------:R-:W-:-:S03]  /*2410*/  ISETP.GE.U32.AND.EX P0, PT, RZ, UR15, PT, P0 ;  /* 0x0000000fff007c0c */ /* 0x000fc6000bf06100 */
[----:B------:R-:W-:Y:S01]  /*2420*/  IMAD.X R23, RZ, RZ, R18, P1 ;  /* 0x000000ffff177224 */ /* 0x000fe200008e0612 */
[----:B------:R1:W3:Y:S01]  /*2430*/  LDG.E R28, desc[UR12][R16.64] ;  /* 0x0000000c101c7981 */ /* 0x0002e2000c1e1900 */
[----:B------:R-:W-:-:S03]  /*2440*/  SEL R22, R22, UR16, !P0 ;  /* 0x0000001016167c07 */ /* 0x000fc6000c000000 */
[----:B------:R-:W-:Y:S02]  /*2450*/  SEL R23, R23, UR17, !P0 ;  /* 0x0000001117177c07 */ /* 0x000fe4000c000000 */
[----:B0-----:R-:W-:-:S03]  /*2460*/  IADD3 R29, P3, PT, R19, 0x3c, RZ ;  /* 0x0000003c131d7810 */ /* 0x001fc60007f7e0ff */
[----:B------:R0:W3:Y:S01]  /*2470*/  LDG.E R22, desc[UR12][R22.64] ;  /* 0x0000000c16167981 */ /* 0x0000e2000c1e1900 */
[----:B-1----:R-:W-:Y:S02]  /*2480*/  IMAD.U32 R16, RZ, RZ, UR7 ;  /* 0x00000007ff107e24 */ /* 0x002fe4000f8e00ff */
[----:B------:R-:W-:-:S03]  /*2490*/  IMAD.U32 R17, RZ, RZ, UR22 ;  /* 0x00000016ff117e24 */ /* 0x000fc6000f8e00ff */
[----:B------:R-:W-:Y:S02]  /*24a0*/  ISETP.GE.U32.AND P0, PT, R16, UR14, PT ;  /* 0x0000000e10007c0c */ /* 0x000fe4000bf06070 */
[----:B------:R-:W-:Y:S01]  /*24b0*/  IADD3 R16, P2, PT, R19, 0x38, RZ ;  /* 0x0000003813107810 */ /* 0x000fe20007f5e0ff */
[----:B0-----:R-:W0:Y:S01]  /*24c0*/  LDS R23, [R7+0xd8] ;  /* 0x0000d80007177984 */ /* 0x001e220000000800 */
[----:B------:R-:W-:Y:S02]  /*24d0*/  ISETP.GE.U32.AND P1, PT, R17, UR14, PT ;  /* 0x0000000e11007c0c */ /* 0x000fe4000bf26070 */
[----:B------:R-:W-:Y:S01]  /*24e0*/  ISETP.GE.U32.AND.EX P0, PT, RZ, UR15, PT, P0 ;  /* 0x0000000fff007c0c */ /* 0x000fe2000bf06100 */
[--C-:B------:R-:W-:Y:S01]  /*24f0*/  IMAD.X R17, RZ, RZ, R18.reuse, P2 ;  /* 0x000000ffff117224 */ /* 0x100fe200010e0612 */
[----:B------:R-:W-:Y:S01]  /*2500*/  ISETP.GE.U32.AND.EX P1, PT, RZ, UR15, PT, P1 ;  /* 0x0000000fff007c0c */ /* 0x000fe2000bf26110 */
[----:B------:R-:W-:Y:S01]  /*2510*/  IMAD.X R19, RZ, RZ, R18, P3 ;  /* 0x000000ffff137224 */ /* 0x000fe200018e0612 */
[----:B------:R-:W-:-:S02]  /*2520*/  SEL R16, R16, UR16, !P0 ;  /* 0x0000001010107c07 */ /* 0x000fc4000c000000 */
[----:B------:R-:W-:Y:S02]  /*2530*/  SEL R17, R17, UR17, !P0 ;  /* 0x0000001111117c07 */ /* 0x000fe4000c000000 */
[----:B------:R-:W-:Y:S02]  /*2540*/  SEL R18, R29, UR16, !P1 ;  /* 0x000000101d127c07 */ /* 0x000fe4000c800000 */
[----:B------:R-:W-:Y:S01]  /*2550*/  SEL R19, R19, UR17, !P1 ;  /* 0x0000001113137c07 */ /* 0x000fe2000c800000 */
[----:B------:R1:W3:Y:S04]  /*2560*/  LDG.E R16, desc[UR12][R16.64] ;  /* 0x0000000c10107981 */ /* 0x0002e8000c1e1900 */
[----:B------:R1:W3:Y:S04]  /*2570*/  LDG.E R18, desc[UR12][R18.64] ;  /* 0x0000000c12127981 */ /* 0x0002e8000c1e1900 */
[----:B------:R-:W-:Y:S04]  /*2580*/  LDS R29, [R7+0x144] ;  /* 0x00014400071d7984 */ /* 0x000fe80000000800 */
[----:B-1----:R-:W-:Y:S04]  /*2590*/  LDS R17, [R7+0x1f8] ;  /* 0x0001f80007117984 */ /* 0x002fe80000000800 */
[----:B------:R-:W-:Y:S01]  /*25a0*/  LDS R19, [R7+0x1d4] ;  /* 0x0001d40007137984 */ /* 0x000fe20000000800 */
[----:B0-----:R-:W-:-:S03]  /*25b0*/  FFMA R9, R23, R9, R26 ;  /* 0x0000000917097223 */ /* 0x001fc6000000001a */
[----:B------:R-:W2:Y:S04]  /*25c0*/  LDS R26, [R7+0xfc] ;  /* 0x0000fc00071a7984 */ /* 0x000ea80000000800 */
[----:B------:R-:W4:Y:S01]  /*25d0*/  LDS R23, [R7+0x120] ;  /* 0x0001200007177984 */ /* 0x000f220000000800 */
[----:B------:R-:W-:-:S04]  /*25e0*/  UIADD3 UR20, UP1, UPT, UR20, -0x10, URZ ;  /* 0xfffffff014147890 */ /* 0x000fc8000ff3e0ff */
[----:B------:R-:W-:Y:S02]  /*25f0*/  UIADD3.X UR21, UPT, UPT, UR21, -0x1, URZ, UP1, !UPT ;  /* 0xffffffff15157890 */ /* 0x000fe40008ffe4ff */
[----:B------:R-:W-:-:S04]  /*2600*/  UISETP.NE.U32.AND UP1, UPT, UR20, URZ, UPT ;  /* 0x000000ff1400728c */ /* 0x000fc8000bf25070 */
[----:B------:R-:W-:Y:S01]  /*2610*/  UISETP.NE.AND.EX UP1, UPT, UR21, URZ, UPT, UP1 ;  /* 0x000000ff1500728c */ /* 0x000fe2000bf25310 */
[----:B------:R-:W-:Y:S01]  /*2620*/  IADD3 R8, P0, PT, R8, 0x40, RZ ;  /* 0x0000004008087810 */ /* 0x000fe20007f1e0ff */
[----:B------:R-:W-:-:S03]  /*2630*/  UIADD3 UR22, UP2, UPT, UR22, 0x10, URZ ;  /* 0x0000001016167890 */ /* 0x000fc6000ff5e0ff */
[----:B------:R-:W-:Y:S01]  /*2640*/  IADD3.X R2, PT, PT, RZ, R2, RZ, P0, !PT ;  /* 0x00000002ff027210 */ /* 0x000fe200007fe4ff */
[----:B------:R-:W-:Y:S02]  /*2650*/  UIADD3 UR6, UPT, UPT, UR6, 0x10, URZ ;  /* 0x0000001006067890 */ /* 0x000fe4000fffe0ff */
[----:B------:R-:W-:Y:S01]  /*2660*/  UIADD3.X UR5, UPT, UPT, URZ, UR5, URZ, UP2, !UPT ;  /* 0x00000005ff057290 */ /* 0x000fe200097fe4ff */
[----:B--2---:R-:W-:Y:S02]  /*2670*/  FFMA R26, R26, R20, R9 ;  /* 0x000000141a1a7223 */ /* 0x004fe40000000009 */
[----:B------:R-:W3:Y:S04]  /*2680*/  LDS R20, [R7+0x168] ;  /* 0x0001680007147984 */ /* 0x000ee80000000800 */
[----:B------:R-:W-:Y:S01]  /*2690*/  LDS R9, [R7+0x1b0] ;  /* 0x0001b00007097984 */ /* 0x000fe20000000800 */
[----:B----4-:R-:W-:-:S03]  /*26a0*/  FFMA R21, R23, R21, R26 ;  /* 0x0000001517157223 */ /* 0x010fc6000000001a */
[----:B------:R-:W0:Y:S01]  /*26b0*/  LDS R26, [R7+0x18c] ;  /* 0x00018c00071a7984 */ /* 0x000e220000000800 */
[----:B-----5:R-:W-:-:S03]  /*26c0*/  FFMA R29, R29, R24, R21 ;  /* 0x000000181d1d7223 */ /* 0x020fc60000000015 */
[----:B------:R-:W1:Y:S01]  /*26d0*/  LDS R21, [R7+0x21c] ;  /* 0x00021c0007157984 */ /* 0x000e620000000800 */
[----:B---3--:R-:W-:-:S04]  /*26e0*/  FFMA R25, R20, R25, R29 ;  /* 0x0000001914197223 */ /* 0x008fc8000000001d */
[----:B0-----:R-:W-:-:S04]  /*26f0*/  FFMA R26, R26, R27, R25 ;  /* 0x0000001b1a1a7223 */ /* 0x001fc80000000019 */
[----:B------:R-:W-:-:S04]  /*2700*/  FFMA R26, R9, R28, R26 ;  /* 0x0000001c091a7223 */ /* 0x000fc8000000001a */
[----:B------:R-:W-:-:S04]  /*2710*/  FFMA R22, R19, R22, R26 ;  /* 0x0000001613167223 */ /* 0x000fc8000000001a */
[----:B------:R-:W-:-:S04]  /*2720*/  FFMA R16, R17, R16, R22 ;  /* 0x0000001011107223 */ /* 0x000fc80000000016 */
[----:B-1----:R-:W-:Y:S01]  /*2730*/  FFMA R20, R21, R18, R16 ;  /* 0x0000001215147223 */ /* 0x002fe20000000010 */
[----:B------:R-:W-:Y:S06]  /*2740*/  BRA.U UP1, `(.L_x_297) ;  /* 0xfffffff101c87547 */ /* 0x000fec000b83ffff */
.L_x_296:
        /* <DEDUP_REMOVED lines=8> */
[C---:B------:R-:W-:Y:S01]  /*27d0*/  VIADD R7, R6.reuse, 0x1 ;  /* 0x0000000106077836 */ /* 0x040fe20000000000 */
[C---:B------:R-:W-:Y:S01]  /*27e0*/  SHF.L.U64.HI R9, R6.reuse, 0x2, R5 ;  /* 0x0000000206097819 */ /* 0x040fe20000010205 */
[C---:B------:R-:W-:Y:S01]  /*27f0*/  VIADD R2, R6.reuse, 0x2 ;  /* 0x0000000206027836 */ /* 0x040fe20000000000 */
[----:B------:R-:W1:Y:S02]  /*2800*/  LDCU.64 UR14, c[0x0][0x418] ;  /* 0x00008300ff0e77ac */ /* 0x000e640008000a00 */
[----:B------:R-:W-:Y:S02]  /*2810*/  LOP3.LUT R23, R9, 0x3, RZ, 0xc0, !PT ;  /* 0x0000000309177812 */ /* 0x000fe400078ec0ff */
[----:B0-----:R-:W-:Y:S01]  /*2820*/  ISETP.GE.U32.AND P5, PT, R7, UR6, PT ;  /* 0x0000000607007c0c */ /* 0x001fe2000bfa6070 */
[C---:B------:R-:W-:Y:S01]  /*2830*/  VIADD R7, R6.reuse, 0x3 ;  /* 0x0000000306077836 */ /* 0x040fe20000000000 */
[----:B------:R-:W-:-:S02]  /*2840*/  ISETP.GE.U32.AND P0, PT, R6, UR6, PT ;  /* 0x0000000606007c0c */ /* 0x000fc4000bf06070 */
[----:B------:R-:W-:Y:S01]  /*2850*/  ISETP.GE.U32.AND P4, PT, R2, UR6, PT ;  /* 0x0000000602007c0c */ /* 0x000fe2000bf86070 */
[C---:B------:R-:W-:Y:S01]  /*2860*/  VIADD R2, R6.reuse, 0x4 ;  /* 0x0000000406027836 */ /* 0x040fe20000000000 */
[----:B------:R-:W-:Y:S01]  /*2870*/  ISETP.GE.U32.AND P2, PT, R7, UR6, PT ;  /* 0x0000000607007c0c */ /* 0x000fe2000bf46070 */
[----:B------:R-:W-:Y:S01]  /*2880*/  IMAD.SHL.U32 R7, R6, 0x4, RZ ;  /* 0x0000000406077824 */ /* 0x000fe200078e00ff */
[----:B------:R-:W-:Y:S02]  /*2890*/  ISETP.GE.U32.AND.EX P0, PT, R5, UR7, PT, P0 ;  /* 0x0000000705007c0c */ /* 0x000fe4000bf06100 */
[----:B------:R-:W-:Y:S02]  /*28a0*/  ISETP.GE.U32.AND P3, PT, R2, UR6, PT ;  /* 0x0000000602007c0c */ /* 0x000fe4000bf66070 */
[CC--:B------:R-:W-:Y:S02]  /*28b0*/  IADD3 R18, P1, PT, R7.reuse, R14.reuse, RZ ;  /* 0x0000000e07127210 */ /* 0x0c0fe40007f3e0ff */
[----:B------:R-:W-:Y:S01]  /*28c0*/  LOP3.LUT R5, R7, 0xfffffffc, RZ, 0xc0, !PT ;  /* 0xfffffffc07057812 */ /* 0x000fe200078ec0ff */
[----:B------:R-:W-:Y:S01]  /*28d0*/  VIADD R7, R6, 0x5 ;  /* 0x0000000506077836 */ /* 0x000fe20000000000 */
[----:B-1----:R-:W-:Y:S01]  /*28e0*/  SEL R18, R18, UR14, !P0 ;  /* 0x0000000e12127c07 */ /* 0x002fe2000c000000 */
[----:B------:R-:W-:Y:S01]  /*28f0*/  IMAD.X R2, R9, 0x1, R4, P1 ;  /* 0x0000000109027824 */ /* 0x000fe200008e0604 */
[----:B------:R-:W-:Y:S01]  /*2900*/  IADD3 R16, P1, PT, R5, R14, RZ ;  /* 0x0000000e05107210 */ /* 0x000fe20007f3e0ff */
[----:B------:R-:W-:Y:S01]  /*2910*/  VIADD R5, R6, 0x6 ;  /* 0x0000000606057836 */ /* 0x000fe20000000000 */
[----:B------:R-:W-:-:S02]  /*2920*/  ISETP.GE.U32.AND.EX P5, PT, RZ, UR7, PT, P5 ;  /* 0x00000007ff007c0c */ /* 0x000fc4000bfa6150 */
[----:B------:R-:W-:Y:S02]  /*2930*/  IADD3.X R23, PT, PT, R23, R4, RZ, P1, !PT ;  /* 0x0000000417177210 */ /* 0x000fe40000ffe4ff */
[----:B------:R-:W-:Y:S02]  /*2940*/  IADD3 R8, P6, PT, R16, 0x4, RZ ;  /* 0x0000000410087810 */ /* 0x000fe40007fde0ff */
[----:B------:R-:W-:Y:S02]  /*2950*/  ISETP.GE.U32.AND P1, PT, R5, UR6, PT ;  /* 0x0000000605007c0c */ /* 0x000fe4000bf26070 */
[----:B------:R-:W-:Y:S01]  /*2960*/  SEL R19, R2, UR15, !P0 ;  /* 0x0000000f02137c07 */ /* 0x000fe2000c000000 */
[----:B------:R-:W-:Y:S01]  /*2970*/  IMAD.X R5, RZ, RZ, R23, P6 ;  /* 0x000000ffff057224 */ /* 0x000fe200030e0617 */
[----:B------:R-:W-:Y:S01]  /*2980*/  IADD3 R24, P6, PT, R16, 0x8, RZ ;  /* 0x0000000810187810 */ /* 0x000fe20007fde0ff */
[----:B------:R-:W-:Y:S01]  /*2990*/  VIADD R2, R6, 0x7 ;  /* 0x0000000706027836 */ /* 0x000fe20000000000 */
[----:B------:R-:W-:-:S02]  /*29a0*/  ISETP.GE.U32.AND P0, PT, R7, UR6, PT ;  /* 0x0000000607007c0c */ /* 0x000fc4000bf06070 */
[----:B------:R-:W-:Y:S02]  /*29b0*/  SEL R9, R5, UR15, !P5 ;  /* 0x0000000f05097c07 */ /* 0x000fe4000e800000 */
[----:B------:R0:W2:Y:S01]  /*29c0*/  LDG.E R5, desc[UR12][R18.64] ;  /* 0x0000000c12057981 */ /* 0x0000a2000c1e1900 */
[--C-:B------:R-:W-:Y:S01]  /*29d0*/  IMAD.X R25, RZ, RZ, R23.reuse, P6 ;  /* 0x000000ffff197224 */ /* 0x100fe200030e0617 */
[----:B------:R-:W-:Y:S02]  /*29e0*/  IADD3 R21, P6, PT, R16, 0xc, RZ ;  /* 0x0000000c10157810 */ /* 0x000fe40007fde0ff */
[----:B------:R-:W-:Y:S02]  /*29f0*/  SEL R8, R8, UR14, !P5 ;  /* 0x0000000e08087c07 */ /* 0x000fe4000e800000 */
[----:B------:R-:W-:Y:S01]  /*2a00*/  ISETP.GE.U32.AND.EX P4, PT, RZ, UR7, PT, P4 ;  /* 0x00000007ff007c0c */ /* 0x000fe2000bf86140 */
[----:B------:R-:W-:Y:S01]  /*2a10*/  IMAD.X R22, RZ, RZ, R23, P6 ;  /* 0x000000ffff167224 */ /* 0x000fe200030e0617 */
[----:B------:R-:W-:-:S02]  /*2a20*/  IADD3 R7, P6, PT, R16, 0x10, RZ ;  /* 0x0000001010077810 */ /* 0x000fc40007fde0ff */
[----:B------:R-:W-:Y:S02]  /*2a30*/  ISETP.GE.U32.AND.EX P2, PT, RZ, UR7, PT, P2 ;  /* 0x00000007ff007c0c */ /* 0x000fe4000bf46120 */
[----:B------:R-:W-:Y:S01]  /*2a40*/  ISETP.GE.U32.AND.EX P3, PT, RZ, UR7, PT, P3 ;  /* 0x00000007ff007c0c */ /* 0x000fe2000bf66130 */
[----:B------:R-:W-:Y:S01]  /*2a50*/  IMAD.X R17, RZ, RZ, R23, P6 ;  /* 0x000000ffff117224 */ /* 0x000fe200030e0617 */
[----:B------:R-:W-:Y:S02]  /*2a60*/  ISETP.GE.U32.AND P5, PT, R2, UR6, PT ;  /* 0x0000000602007c0c */ /* 0x000fe4000bfa6070 */
[----:B------:R1:W3:Y:S01]  /*2a70*/  LDG.E R2, desc[UR12][R8.64] ;  /* 0x0000000c08027981 */ /* 0x0002e2000c1e1900 */
[----:B------:R-:W-:Y:S02]  /*2a80*/  SEL R24, R24, UR14, !P4 ;  /* 0x0000000e18187c07 */ /* 0x000fe4000e000000 */
[----:B------:R-:W-:Y:S02]  /*2a90*/  SEL R25, R25, UR15, !P4 ;  /* 0x0000000f19197c07 */ /* 0x000fe4000e000000 */
[----:B0-----:R-:W-:-:S02]  /*2aa0*/  SEL R18, R21, UR14, !P2 ;  /* 0x0000000e15127c07 */ /* 0x001fc4000d000000 */
[----:B------:R-:W-:Y:S02]  /*2ab0*/  SEL R19, R22, UR15, !P2 ;  /* 0x0000000f16137c07 */ /* 0x000fe4000d000000 */
[----:B-1----:R-:W-:Y:S02]  /*2ac0*/  SEL R9, R17, UR15, !P3 ;  /* 0x0000000f11097c07 */ /* 0x002fe4000d800000 */
[C---:B------:R-:W-:Y:S01]  /*2ad0*/  IADD3 R17, P2, PT, R16.reuse, 0x14, RZ ;  /* 0x0000001410117810 */ /* 0x040fe20007f5e0ff */
[----:B------:R-:W4:Y:S01]  /*2ae0*/  LDG.E R21, desc[UR12][R18.64] ;  /* 0x0000000c12157981 */ /* 0x000f22000c1e1900 */
[----:B------:R-:W-:Y:S02]  /*2af0*/  SEL R8, R7, UR14, !P3 ;  /* 0x0000000e07087c07 */ /* 0x000fe4000d800000 */
[C---:B------:R-:W-:Y:S01]  /*2b00*/  IADD3 R27, P3, PT, R16.reuse, 0x18, RZ ;  /* 0x00000018101b7810 */ /* 0x040fe20007f7e0ff */
[----:B------:R-:W5:Y:S01]  /*2b10*/  LDG.E R7, desc[UR12][R24.64] ;  /* 0x0000000c18077981 */ /* 0x000f62000c1e1900 */
[----:B------:R-:W-:Y:S01]  /*2b20*/  ISETP.GE.U32.AND.EX P0, PT, RZ, UR7, PT, P0 ;  /* 0x00000007ff007c0c */ /* 0x000fe2000bf06100 */
[--C-:B------:R-:W-:Y:S01]  /*2b30*/  IMAD.X R29, RZ, RZ, R23.reuse, P2 ;  /* 0x000000ffff1d7224 */ /* 0x100fe200010e0617 */
[----:B------:R-:W-:Y:S01]  /*2b40*/  IADD3 R26, P2, PT, R16, 0x1c, RZ ;  /* 0x0000001c101a7810 */ /* 0x000fe20007f5e0ff */
[----:B------:R-:W-:Y:S01]  /*2b50*/  IMAD.X R28, RZ, RZ, R23, P3 ;  /* 0x000000ffff1c7224 */ /* 0x000fe200018e0617 */
[----:B------:R-:W-:Y:S01]  /*2b60*/  ISETP.GE.U32.AND.EX P1, PT, RZ, UR7, PT, P1 ;  /* 0x00000007ff007c0c */ /* 0x000fe2000bf26110 */
[----:B------:R0:W4:Y:S01]  /*2b70*/  LDG.E R22, desc[UR12][R8.64] ;  /* 0x0000000c08167981 */ /* 0x000122000c1e1900 */
[----:B------:R-:W-:-:S02]  /*2b80*/  SEL R16, R17, UR14, !P0 ;  /* 0x0000000e11107c07 */ /* 0x000fc4000c000000 */
[----:B------:R-:W-:Y:S01]  /*2b90*/  SEL R17, R29, UR15, !P0 ;  /* 0x0000000f1d117c07 */ /* 0x000fe2000c000000 */
[----:B------:R-:W-:Y:S01]  /*2ba0*/  IMAD.X R23, RZ, RZ, R23, P2 ;  /* 0x000000ffff177224 */ /* 0x000fe200010e0617 */
[----:B------:R-:W-:-:S03]  /*2bb0*/  ISETP.GE.U32.AND.EX P5, PT, RZ, UR7, PT, P5 ;  /* 0x00000007ff007c0c */ /* 0x000fc6000bfa6150 */
[----:B------:R1:W4:Y:S01]  /*2bc0*/  LDG.E R16, desc[UR12][R16.64] ;  /* 0x0000000c10107981 */ /* 0x000322000c1e1900 */
[----:B0-----:R-:W-:Y:S02]  /*2bd0*/  SEL R8, R27, UR14, !P1 ;  /* 0x0000000e1b087c07 */ /* 0x001fe4000c800000 */
[----:B------:R-:W-:Y:S02]  /*2be0*/  SEL R9, R28, UR15, !P1 ;  /* 0x0000000f1c097c07 */ /* 0x000fe4000c800000 */
[----:B------:R-:W-:Y:S02]  /*2bf0*/  SEL R18, R26, UR14, !P5 ;  /* 0x0000000e1a127c07 */ /* 0x000fe4000e800000 */
[----:B------:R-:W-:Y:S01]  /*2c00*/  SEL R19, R23, UR15, !P5 ;  /* 0x0000000f17137c07 */ /* 0x000fe2000e800000 */
[----:B------:R0:W4:Y:S04]  /*2c10*/  LDG.E R8, desc[UR12][R8.64] ;  /* 0x0000000c08087981 */ /* 0x000128000c1e1900 */
[----:B------:R-:W4:Y:S01]  /*2c20*/  LDG.E R18, desc[UR12][R18.64] ;  /* 0x0000000c12127981 */ /* 0x000f22000c1e1900 */
[----:B------:R-:W-:-:S05]  /*2c30*/  IMAD R25, R6, 0x24, R3 ;  /* 0x0000002406197824 */ /* 0x000fca00078e0203 */
[----:B------:R-:W2:Y:S04]  /*2c40*/  LDS R27, [R25] ;  /* 0x00000000191b7984 */ /* 0x000ea80000000800 */
[----:B------:R-:W3:Y:S04]  /*2c50*/  LDS R28, [R25+0x24] ;  /* 0x00002400191c7984 */ /* 0x000ee80000000800 */
[----:B------:R-:W5:Y:S04]  /*2c60*/  LDS R26, [R25+0x48] ;  /* 0x00004800191a7984 */ /* 0x000f680000000800 */
[----:B------:R-:W4:Y:S04]  /*2c70*/  LDS R24, [R25+0x6c] ;  /* 0x00006c0019187984 */ /* 0x000f280000000800 */
[----:B------:R-:W4:Y:S04]  /*2c80*/  LDS R23, [R25+0x90] ;  /* 0x0000900019177984 */ /* 0x000f280000000800 */
[----:B-1----:R-:W1:Y:S04]  /*2c90*/  LDS R17, [R25+0xb4] ;  /* 0x0000b40019117984 */ /* 0x002e680000000800 */
[----:B0-----:R-:W-:Y:S01]  /*2ca0*/  LDS R9, [R25+0xfc] ;  /* 0x0000fc0019097984 */ /* 0x001fe20000000800 */
[----:B------:R-:W-:Y:S01]  /*2cb0*/  IADD3 R6, PT, PT, R6, 0x8, RZ ;  /* 0x0000000806067810 */ /* 0x000fe20007ffe0ff */
[----:B--2---:R-:W-:-:S02]  /*2cc0*/  FFMA R27, R27, R5, R20 ;  /* 0x000000051b1b7223 */ /* 0x004fc40000000014 */
[----:B------:R-:W0:Y:S02]  /*2cd0*/  LDS R5, [R25+0xd8] ;  /* 0x0000d80019057984 */ /* 0x000e240000000800 */
[----:B---3--:R-:W-:-:S04]  /*2ce0*/  FFMA R27, R28, R2, R27 ;  /* 0x000000021c1b7223 */ /* 0x008fc8000000001b */
[----:B-----5:R-:W-:-:S04]  /*2cf0*/  FFMA R7, R26, R7, R27 ;  /* 0x000000071a077223 */ /* 0x020fc8000000001b */
[----:B----4-:R-:W-:-:S04]  /*2d00*/  FFMA R24, R24, R21, R7 ;  /* 0x0000001518187223 */ /* 0x010fc80000000007 */
[----:B------:R-:W-:-:S04]  /*2d10*/  FFMA R22, R23, R22, R24 ;  /* 0x0000001617167223 */ /* 0x000fc80000000018 */
[----:B-1----:R-:W-:-:S04]  /*2d20*/  FFMA R16, R17, R16, R22 ;  /* 0x0000001011107223 */ /* 0x002fc80000000016 */
[----:B0-----:R-:W-:Y:S01]  /*2d30*/  FFMA R8, R5, R8, R16 ;  /* 0x0000000805087223 */ /* 0x001fe20000000010 */
[----:B------:R-:W-:-:S03]  /*2d40*/  IMAD.MOV.U32 R5, RZ, RZ, RZ ;  /* 0x000000ffff057224 */ /* 0x000fc600078e00ff */
[----:B------:R-:W-:-:S07]  /*2d50*/  FFMA R20, R9, R18, R8 ;  /* 0x0000001209147223 */ /* 0x000fce0000000008 */
.L_x_298:
[----:B------:R-:W-:Y:S05]  /*2d60*/  BRA.U !UP1, `(.L_x_293) ;  /* 0x0000000509307547 */ /* 0x000fea000b800000 */
[----:B------:R-:W-:Y:S02]  /*2d70*/  UISETP.GE.U32.AND UP0, UPT, UR5, 0x4, UPT ;  /* 0x000000040500788c */ /* 0x000fe4000bf06070 */
[----:B------:R-:W-:Y:S02]  /*2d80*/  ULOP3.LUT UR8, UR8, 0x3, URZ, 0xc0, !UPT ;  /* 0x0000000308087892 */ /* 0x000fe4000f8ec0ff */
[----:B------:R-:W-:Y:S02]  /*2d90*/  UISETP.GE.U32.AND.EX UP0, UPT, URZ, URZ, UPT, UP0 ;  /* 0x000000ffff00728c */ /* 0x000fe4000bf06100 */
[----:B------:R-:W-:Y:S01]  /*2da0*/  UISETP.NE.U32.AND UP1, UPT, UR8, URZ, UPT ;  /* 0x000000ff0800728c */ /* 0x000fe2000bf25070 */
[----:B------:R-:W-:Y:S01]  /*2db0*/  UMOV UR5, URZ ;  /* 0x000000ff00057c82 */ /* 0x000fe20008000000 */
[----:B------:R-:W0:Y:S02]  /*2dc0*/  LDCU.64 UR16, c[0x0][0x400] ;  /* 0x00008000ff1077ac */ /* 0x000e240008000a00 */
[----:B------:R-:W-:-:S03]  /*2dd0*/  UISETP.NE.AND.EX UP1, UPT, UR5, URZ, UPT, UP1 ;  /* 0x000000ff0500728c */ /* 0x000fc6000bf25310 */
[----:B------:R-:W-:Y:S08]  /*2de0*/  BRA.U !UP0, `(.L_x_299) ;  /* 0x0000000108c87547 */ /* 0x000ff0000b800000 */
[----:B------:R-:W1:Y:S01]  /*2df0*/  LDCU.64 UR6, c[0x0][0x400] ;  /* 0x00008000ff0677ac */ /* 0x000e620008000a00 */
[C---:B------:R-:W-:Y:S01]  /*2e00*/  IMAD.SHL.U32 R9, R6.reuse, 0x4, RZ ;  /* 0x0000000406097824 */ /* 0x040fe200078e00ff */
[C---:B------:R-:W-:Y:S01]  /*2e10*/  SHF.L.U64.HI R7, R6.reuse, 0x2, R5 ;  /* 0x0000000206077819 */ /* 0x040fe20000010205 */
[C---:B------:R-:W-:Y:S01]  /*2e20*/  VIADD R2, R6.reuse, 0x1 ;  /* 0x0000000106027836 */ /* 0x040fe20000000000 */
[----:B------:R-:W2:Y:S01]  /*2e30*/  LDCU.64 UR14, c[0x0][0x418] ;  /* 0x00008300ff0e77ac */ /* 0x000ea20008000a00 */
[----:B------:R-:W-:Y:S01]  /*2e40*/  VIADD R8, R6, 0x3 ;  /* 0x0000000306087836 */ /* 0x000fe20000000000 */
[C---:B------:R-:W-:Y:S02]  /*2e50*/  IADD3 R16, P2, PT, R9.reuse, R14, RZ ;  /* 0x0000000e09107210 */ /* 0x040fe40007f5e0ff */
[----:B------:R-:W-:-:S04]  /*2e60*/  LOP3.LUT R9, R9, 0xfffffffc, RZ, 0xc0, !PT ;  /* 0xfffffffc09097812 */ /* 0x000fc800078ec0ff */
[----:B------:R-:W-:Y:S02]  /*2e70*/  IADD3 R9, P3, PT, R9, R14, RZ ;  /* 0x0000000e09097210 */ /* 0x000fe40007f7e0ff */
[----:B-1----:R-:W-:Y:S02]  /*2e80*/  ISETP.GE.U32.AND P1, PT, R6, UR6, PT ;  /* 0x0000000606007c0c */ /* 0x002fe4000bf26070 */
[----:B------:R-:W-:Y:S01]  /*2e90*/  ISETP.GE.U32.AND P0, PT, R2, UR6, PT ;  /* 0x0000000602007c0c */ /* 0x000fe2000bf06070 */
[----:B------:R-:W-:Y:S01]  /*2ea0*/  IMAD.X R2, R7, 0x1, R4, P2 ;  /* 0x0000000107027824 */ /* 0x000fe200010e0604 */
[----:B------:R-:W-:Y:S01]  /*2eb0*/  ISETP.GE.U32.AND.EX P1, PT, R5, UR7, PT, P1 ;  /* 0x0000000705007c0c */ /* 0x000fe2000bf26110 */
[----:B------:R-:W-:Y:S01]  /*2ec0*/  VIADD R5, R6, 0x2 ;  /* 0x0000000206057836 */ /* 0x000fe20000000000 */
[----:B------:R-:W-:Y:S02]  /*2ed0*/  LOP3.LUT R7, R7, 0x3, RZ, 0xc0, !PT ;  /* 0x0000000307077812 */ /* 0x000fe400078ec0ff */
[----:B--2---:R-:W-:-:S02]  /*2ee0*/  SEL R16, R16, UR14, !P1 ;  /* 0x0000000e10107c07 */ /* 0x004fc4000c800000 */
[----:B------:R-:W-:Y:S01]  /*2ef0*/  SEL R17, R2, UR15, !P1 ;  /* 0x0000000f02117c07 */ /* 0x000fe2000c800000 */
[----:B------:R-:W-:Y:S01]  /*2f00*/  IMAD.X R7, R7, 0x1, R4, P3 ;  /* 0x0000000107077824 */ /* 0x000fe200018e0604 */
[----:B------:R-:W-:Y:S02]  /*2f10*/  ISETP.GE.U32.AND P1, PT, R8, UR6, PT ;  /* 0x0000000608007c0c */ /* 0x000fe4000bf26070 */
[----:B------:R-:W-:Y:S02]  /*2f20*/  IADD3 R8, P3, PT, R9, 0x4, RZ ;  /* 0x0000000409087810 */ /* 0x000fe40007f7e0ff */
[----:B------:R-:W-:Y:S02]  /*2f30*/  ISETP.GE.U32.AND P2, PT, R5, UR6, PT ;  /* 0x0000000605007c0c */ /* 0x000fe4000bf46070 */
[----:B------:R-:W-:Y:S01]  /*2f40*/  ISETP.GE.U32.AND.EX P0, PT, RZ, UR7, PT, P0 ;  /* 0x00000007ff007c0c */ /* 0x000fe2000bf06100 */
[----:B------:R-:W-:Y:S01]  /*2f50*/  IMAD.X R2, RZ, RZ, R7, P3 ;  /* 0x000000ffff027224 */ /* 0x000fe200018e0607 */
[C---:B------:R-:W-:Y:S01]  /*2f60*/  IADD3 R18, P4, PT, R9.reuse, 0x8, RZ ;  /* 0x0000000809127810 */ /* 0x040fe20007f9e0ff */
[----:B------:R1:W2:Y:S01]  /*2f70*/  LDG.E R5, desc[UR12][R16.64] ;  /* 0x0000000c10057981 */ /* 0x0002a2000c1e1900 */
[----:B------:R-:W-:-:S02]  /*2f80*/  IADD3 R21, P3, PT, R9, 0xc, RZ ;  /* 0x0000000c09157810 */ /* 0x000fc40007f7e0ff */
[----:B------:R-:W-:Y:S02]  /*2f90*/  ISETP.GE.U32.AND.EX P2, PT, RZ, UR7, PT, P2 ;  /* 0x00000007ff007c0c */ /* 0x000fe4000bf46120 */
[----:B------:R-:W-:Y:S02]  /*2fa0*/  SEL R8, R8, UR14, !P0 ;  /* 0x0000000e08087c07 */ /* 0x000fe4000c000000 */
[----:B------:R-:W-:Y:S01]  /*2fb0*/  IADD3.X R19, PT, PT, RZ, R7, RZ, P4, !PT ;  /* 0x00000007ff137210 */ /* 0x000fe200027fe4ff */
[----:B------:R-:W-:Y:S01]  /*2fc0*/  IMAD.X R7, RZ, RZ, R7, P3 ;  /* 0x000000ffff077224 */ /* 0x000fe200018e0607 */
[----:B------:R-:W-:Y:S02]  /*2fd0*/  SEL R9, R2, UR15, !P0 ;  /* 0x0000000f02097c07 */ /* 0x000fe4000c000000 */
[----:B------:R-:W-:Y:S02]  /*2fe0*/  ISETP.GE.U32.AND.EX P1, PT, RZ, UR7, PT, P1 ;  /* 0x00000007ff007c0c */ /* 0x000fe4000bf26110 */
[----:B-1----:R-:W-:Y:S01]  /*2ff0*/  SEL R16, R18, UR14, !P2 ;  /* 0x0000000e12107c07 */ /* 0x002fe2000d000000 */
[----:B------:R-:W3:Y:S01]  /*3000*/  LDG.E R8, desc[UR12][R8.64] ;  /* 0x0000000c08087981 */ /* 0x000ee2000c1e1900 */
[----:B------:R-:W-:-:S02]  /*3010*/  SEL R17, R19, UR15, !P2 ;  /* 0x0000000f13117c07 */ /* 0x000fc4000d000000 */
[----:B------:R-:W-:Y:S02]  /*3020*/  SEL R18, R21, UR14, !P1 ;  /* 0x0000000e15127c07 */ /* 0x000fe4000c800000 */
[----:B------:R-:W-:Y:S01]  /*3030*/  SEL R19, R7, UR15, !P1 ;  /* 0x0000000f07137c07 */ /* 0x000fe2000c800000 */
[----:B------:R-:W4:Y:S04]  /*3040*/  LDG.E R16, desc[UR12][R16.64] ;  /* 0x0000000c10107981 */ /* 0x000f28000c1e1900 */
[----:B------:R-:W5:Y:S01]  /*3050*/  LDG.E R18, desc[UR12][R18.64] ;  /* 0x0000000c12127981 */ /* 0x000f62000c1e1900 */
[----:B------:R-:W-:-:S05]  /*3060*/  IMAD R2, R6, 0x24, R3 ;  /* 0x0000002406027824 */ /* 0x000fca00078e0203 */
[----:B------:R-:W2:Y:S04]  /*3070*/  LDS R7, [R2] ;  /* 0x0000000002077984 */ /* 0x000ea80000000800 */
[----:B------:R-:W3:Y:S04]  /*3080*/  LDS R22, [R2+0x24] ;  /* 0x0000240002167984 */ /* 0x000ee80000000800 */
[----:B------:R-:W4:Y:S04]  /*3090*/  LDS R24, [R2+0x48] ;  /* 0x0000480002187984 */ /* 0x000f280000000800 */
[----:B------:R-:W5:Y:S01]  /*30a0*/  LDS R21, [R2+0x6c] ;  /* 0x00006c0002157984 */ /* 0x000f620000000800 */
[----:B------:R-:W-:-:S02]  /*30b0*/  VIADD R6, R6, 0x4 ;  /* 0x0000000406067836 */ /* 0x000fc40000000000 */
[----:B--2---:R-:W-:-:S04]  /*30c0*/  FFMA R5, R7, R5, R20 ;  /* 0x0000000507057223 */ /* 0x004fc80000000014 */
[----:B---3--:R-:W-:-:S04]  /*30d0*/  FFMA R5, R22, R8, R5 ;  /* 0x0000000816057223 */ /* 0x008fc80000000005 */
[----:B----4-:R-:W-:Y:S01]  /*30e0*/  FFMA R24, R24, R16, R5 ;  /* 0x0000001018187223 */ /* 0x010fe20000000005 */
[----:B------:R-:W-:-:S03]  /*30f0*/  IMAD.MOV.U32 R5, RZ, RZ, RZ ;  /* 0x000000ffff057224 */ /* 0x000fc600078e00ff */
[----:B-----5:R-:W-:-:S07]  /*3100*/  FFMA R20, R21, R18, R24 ;  /* 0x0000001215147223 */ /* 0x020fce0000000018 */
.L_x_299:
[----:B------:R-:W-:Y:S05]  /*3110*/  BRA.U !UP1, `(.L_x_293) ;  /* 0x0000000109447547 */ /* 0x000fea000b800000 */
.L_x_300:
[C---:B0-----:R-:W-:Y:S02]  /*3120*/  ISETP.GE.U32.AND P0, PT, R6.reuse, UR16, PT ;  /* 0x0000001006007c0c */ /* 0x041fe4000bf06070 */
[C---:B------:R-:W-:Y:S02]  /*3130*/  LEA R8, P1, R6.reuse, R14, 0x2 ;  /* 0x0000000e06087211 */ /* 0x040fe400078210ff */
[----:B------:R-:W-:Y:S02]  /*3140*/  ISETP.GE.U32.AND.EX P0, PT, R5, UR17, PT, P0 ;  /* 0x0000001105007c0c */ /* 0x000fe4000bf06100 */
[----:B------:R-:W-:-:S11]  /*3150*/  LEA.HI.X R9, R6, R4, R5, 0x2, P1 ;  /* 0x0000000406097211 */ /* 0x000fd600008f1405 */
[----:B------:R-:W0:Y:S08]  /*3160*/  @P0 LDC R8, c[0x0][0x418] ;  /* 0x00010600ff080b82 */ /* 0x000e300000000800 */
[----:B------:R-:W0:Y:S02]  /*3170*/  @P0 LDC R9, c[0x0][0x41c] ;  /* 0x00010700ff090b82 */ /* 0x000e240000000800 */
[----:B0-----:R-:W2:Y:S01]  /*3180*/  LDG.E R8, desc[UR12][R8.64] ;  /* 0x0000000c08087981 */ /* 0x001ea2000c1e1900 */
[C---:B------:R-:W-:Y:S01]  /*3190*/  IMAD R2, R6.reuse, 0x24, R3 ;  /* 0x0000002406027824 */ /* 0x040fe200078e0203 */
[----:B------:R-:W-:Y:S01]  /*31a0*/  UIADD3 UR8, UP0, UPT, UR8, -0x1, URZ ;  /* 0xffffffff08087890 */ /* 0x000fe2000ff1e0ff */
[----:B------:R-:W-:-:S03]  /*31b0*/  VIADD R6, R6, 0x1 ;  /* 0x0000000106067836 */ /* 0x000fc60000000000 */
[----:B------:R-:W2:Y:S01]  /*31c0*/  LDS R5, [R2] ;  /* 0x0000000002057984 */ /* 0x000ea20000000800 */
[----:B------:R-:W-:Y:S02]  /*31d0*/  UIADD3.X UR5, UPT, UPT, UR5, -0x1, URZ, UP0, !UPT ;  /* 0xffffffff05057890 */ /* 0x000fe400087fe4ff */
[----:B------:R-:W-:-:S04]  /*31e0*/  UISETP.NE.U32.AND UP0, UPT, UR8, URZ, UPT ;  /* 0x000000ff0800728c */ /* 0x000fc8000bf05070 */
[----:B------:R-:W-:Y:S01]  /*31f0*/  UISETP.NE.AND.EX UP0, UPT, UR5, URZ, UPT, UP0 ;  /* 0x000000ff0500728c */ /* 0x000fe2000bf05300 */
[----:B--2---:R-:W-:Y:S01]  /*3200*/  FFMA R20, R5, R8, R20 ;  /* 0x0000000805147223 */ /* 0x004fe20000000014 */
[----:B------:R-:W-:-:S07]  /*3210*/  IMAD.MOV.U32 R5, RZ, RZ, RZ ;  /* 0x000000ffff057224 */ /* 0x000fce00078e00ff */
[----:B------:R-:W-:Y:S05]  /*3220*/  BRA.U UP0, `(.L_x_300) ;  /* 0xfffffffd00bc7547 */ /* 0x000fea000b83ffff */
.L_x_293:
[----:B------:R-:W1:Y:S02]  /*3230*/  LDCU UR5, c[0x0][0x3bc] ;  /* 0x00007780ff0577ac */ /* 0x000e640008000800 */
        /* <DEDUP_REMOVED lines=26> */
.L_x_301:
[----:B------:R-:W-:Y:S01]  /*33e0*/  IMAD.MOV.U32 R2, RZ, RZ, R12 ;  /* 0x000000ffff027224 */ /* 0x000fe200078e000c */
[----:B------:R-:W-:-:S07]  /*33f0*/  MOV R4, 0x3410 ;  /* 0x0000341000047802 */ /* 0x000fce0000000f00 */
[----:B0-----:R-:W-:Y:S05]  /*3400*/  CALL.REL.NOINC `($__internal_24_$__cuda_sm20_div_u64) ;  /* 0x0000000000bc7944 */ /* 0x001fea0003c00000 */
[----:B------:R-:W0:Y:S01]  /*3410*/  LDCU.64 UR4, c[0x0][0x3b8] ;  /* 0x00007700ff0477ac */ /* 0x000e220008000a00 */
[----:B------:R-:W-:Y:S01]  /*3420*/  IADD3 R5, P0, PT, RZ, -R3, RZ ;  /* 0x80000003ff057210 */ /* 0x000fe20007f1e0ff */
[----:B------:R-:W-:-:S04]  /*3430*/  HFMA2 R13, -RZ, RZ, 0, 0 ;  /* 0x00000000ff0d7431 */ /* 0x000fc800000001ff */
[----:B------:R-:W-:-:S04]  /*3440*/  IMAD.X R2, RZ, RZ, ~R6, P0 ;  /* 0x000000ffff027224 */ /* 0x000fc800000e0e06 */
[----:B0-----:R-:W-:Y:S02]  /*3450*/  IMAD R2, R2, UR4, RZ ;  /* 0x0000000402027c24 */ /* 0x001fe4000f8e02ff */
[----:B------:R-:W-:-:S04]  /*3460*/  IMAD.WIDE.U32 R12, R5, UR4, R12 ;  /* 0x00000004050c7c25 */ /* 0x000fc8000f8e000c */
[----:B------:R-:W-:Y:S02]  /*3470*/  IMAD R5, R5, UR5, R2 ;  /* 0x0000000505057c24 */ /* 0x000fe4000f8e0202 */
[----:B------:R-:W-:Y:S02]  /*3480*/  IMAD.MOV.U32 R2, RZ, RZ, R3 ;  /* 0x000000ffff027224 */ /* 0x000fe400078e0003 */
[----:B------:R-:W-:Y:S02]  /*3490*/  IMAD.IADD R13, R13, 0x1, R5 ;  /* 0x000000010d0d7824 */ /* 0x000fe400078e0205 */
[----:B------:R-:W-:-:S07]  /*34a0*/  IMAD.MOV.U32 R3, RZ, RZ, R6 ;  /* 0x000000ffff037224 */ /* 0x000fce00078e0006 */
.L_x_302:
[----:B------:R-:W1:Y:S01]  /*34b0*/  LDCU.64 UR4, c[0x0][0x450] ;  /* 0x00008a00ff0477ac */ /* 0x000e620008000a00 */
[----:B------:R-:W-:Y:S01]  /*34c0*/  BSSY.RECONVERGENT B0, `(.L_x_303) ;  /* 0x000001f000007945 */ /* 0x000fe20003800200 */
[----:B------:R-:W2:Y:S01]  /*34d0*/  LDCU.64 UR6, c[0x0][0x448] ;  /* 0x00008900ff0677ac */ /* 0x000ea20008000a00 */
[----:B------:R-:W3:Y:S01]  /*34e0*/  LDCU.64 UR8, c[0x0][0x468] ;  /* 0x00008d00ff0877ac */ /* 0x000ee20008000a00 */
[----:B-1----:R-:W-:Y:S02]  /*34f0*/  ISETP.GE.U32.AND P0, PT, R0, UR4, PT ;  /* 0x0000000400007c0c */ /* 0x002fe4000bf06070 */
[----:B--2---:R-:W-:Y:S02]  /*3500*/  ISETP.GE.U32.AND P1, PT, R10, UR6, PT ;  /* 0x000000060a007c0c */ /* 0x004fe4000bf26070 */
[----:B------:R-:W-:Y:S01]  /*3510*/  ISETP.GE.U32.AND.EX P0, PT, RZ, UR5, PT, P0 ;  /* 0x00000005ff007c0c */ /* 0x000fe2000bf06100 */
[----:B---3--:R-:W-:-:S03]  /*3520*/  IMAD.U32 R4, RZ, RZ, UR8 ;  /* 0x00000008ff047e24 */ /* 0x008fc6000f8e00ff */
[----:B------:R-:W-:Y:S01]  /*3530*/  ISETP.GE.U32.OR.EX P0, PT, RZ, UR7, P0, P1 ;  /* 0x00000007ff007c0c */ /* 0x000fe20008706510 */
[----:B------:R-:W-:-:S03]  /*3540*/  IMAD.U32 R5, RZ, RZ, UR9 ;  /* 0x00000009ff057e24 */ /* 0x000fc6000f8e00ff */
[----:B------:R-:W-:-:S13]  /*3550*/  ISETP.LT.OR P0, PT, R10, RZ, P0 ;  /* 0x000000ff0a00720c */ /* 0x000fda0000701670 */
[----:B------:R-:W-:Y:S05]  /*3560*/  @P0 BRA `(.L_x_304) ;  /* 0x0000000000500947 */ /* 0x000fea0003800000 */
[----:B------:R-:W1:Y:S01]  /*3570*/  LDCU.64 UR4, c[0x0][0x458] ;  /* 0x00008b00ff0477ac */ /* 0x000e620008000a00 */
[----:B------:R-:W-:Y:S01]  /*3580*/  IMAD.MOV.U32 R4, RZ, RZ, R12 ;  /* 0x000000ffff047224 */ /* 0x000fe200078e000c */
[----:B------:R-:W-:Y:S01]  /*3590*/  MOV R11, RZ ;  /* 0x000000ff000b7202 */ /* 0x000fe20000000f00 */
[----:B------:R-:W-:Y:S02]  /*35a0*/  IMAD.MOV.U32 R5, RZ, RZ, R13 ;  /* 0x000000ffff057224 */ /* 0x000fe400078e000d */
[----:B-1----:R-:W-:Y:S02]  /*35b0*/  IMAD R3, R3, UR4, RZ ;  /* 0x0000000403037c24 */ /* 0x002fe4000f8e02ff */
[----:B------:R-:W-:-:S04]  /*35c0*/  IMAD.WIDE.U32 R4, R2, UR4, R4 ;  /* 0x0000000402047c25 */ /* 0x000fc8000f8e0004 */
[----:B------:R-:W-:Y:S01]  /*35d0*/  IMAD R7, R2, UR5, R3 ;  /* 0x0000000502077c24 */ /* 0x000fe2000f8e0203 */
[----:B------:R-:W1:Y:S01]  /*35e0*/  LDCU.64 UR4, c[0x0][0x420] ;  /* 0x00008400ff0477ac */ /* 0x000e620008000a00 */
[----:B------:R-:W2:Y:S01]  /*35f0*/  LDC.64 R2, c[0x0][0x440] ;  /* 0x00011000ff027b82 */ /* 0x000ea20000000a00 */
[----:B------:R-:W-:-:S04]  /*3600*/  IMAD.WIDE.U32 R10, R4, UR6, R10 ;  /* 0x00000006040a7c25 */ /* 0x000fc8000f8e000a */
[----:B------:R-:W-:-:S04]  /*3610*/  IMAD.IADD R5, R5, 0x1, R7 ;  /* 0x0000000105057824 */ /* 0x000fc800078e0207 */
[----:B------:R-:W-:-:S04]  /*3620*/  IMAD R5, R5, UR6, RZ ;  /* 0x0000000605057c24 */ /* 0x000fc8000f8e02ff */
[----:B------:R-:W-:-:S04]  /*3630*/  IMAD R5, R4, UR7, R5 ;  /* 0x0000000704057c24 */ /* 0x000fc8000f8e0205 */
[----:B------:R-:W-:-:S04]  /*3640*/  IMAD.IADD R4, R11, 0x1, R5 ;  /* 0x000000010b047824 */ /* 0x000fc800078e0205 */
[----:B-1----:R-:W-:Y:S02]  /*3650*/  IMAD R5, R4, UR4, RZ ;  /* 0x0000000404057c24 */ /* 0x002fe4000f8e02ff */
[----:B--2---:R-:W-:-:S04]  /*3660*/  IMAD.WIDE.U32 R2, R10, UR4, R2 ;  /* 0x000000040a027c25 */ /* 0x004fc8000f8e0002 */
[----:B------:R-:W-:Y:S01]  /*3670*/  IMAD R5, R10, UR5, R5 ;  /* 0x000000050a057c24 */ /* 0x000fe2000f8e0205 */
[----:B------:R-:W-:-:S03]  /*3680*/  LEA R4, P0, R0, R2, 0x2 ;  /* 0x0000000200047211 */ /* 0x000fc600078010ff */
[----:B------:R-:W-:-:S05]  /*3690*/  IMAD.IADD R3, R3, 0x1, R5 ;  /* 0x0000000103037824 */ /* 0x000fca00078e0205 */
[----:B------:R-:W-:-:S07]  /*36a0*/  LEA.HI.X R5, R0, R3, RZ, 0x2, P0 ;  /* 0x0000000300057211 */ /* 0x000fce00000f14ff */
.L_x_304:
[----:B0-----:R-:W-:Y:S05]  /*36b0*/  BSYNC.RECONVERGENT B0 ;  /* 0x0000000000007941 */ /* 0x001fea0003800200 */
.L_x_303:
[----:B------:R-:W-:Y:S02]  /*36c0*/  IMAD.MOV.U32 R2, RZ, RZ, R4 ;  /* 0x000000ffff027224 */ /* 0x000fe400078e0004 */
[----:B------:R-:W-:-:S05]  /*36d0*/  IMAD.MOV.U32 R3, RZ, RZ, R5 ;  /* 0x000000ffff037224 */ /* 0x000fca00078e0005 */
[----:B------:R-:W-:Y:S01]  /*36e0*/  STG.E desc[UR12][R2.64], R20 ;  /* 0x0000001402007986 */ /* 0x000fe2000c10190c */
[----:B------:R-:W-:Y:S05]  /*36f0*/  EXIT ;  /* 0x000000000000794d */ /* 0x000fea0003800000 */
        .weak           $__internal_24_$__cuda_sm20_div_u64
        .type           $__internal_24_$__cuda_sm20_div_u64,@function
        .size           $__internal_24_$__cuda_sm20_div_u64,(.L_x_418 - $__internal_24_$__cuda_sm20_div_u64)
$__internal_24_$__cuda_sm20_div_u64:
[----:B------:R-:W0:Y:S08]  /*3700*/  I2F.U64.RP R3, UR10 ;  /* 0x0000000a00037d12 */ /* 0x000e300008309000 */
[----:B0-----:R-:W0:Y:S02]  /*3710*/  MUFU.RCP R3, R3 ;  /* 0x0000000300037308 */ /* 0x001e240000001000 */
[----:B0-----:R-:W-:-:S06]  /*3720*/  VIADD R8, R3, 0x1ffffffe ;  /* 0x1ffffffe03087836 */ /* 0x001fcc0000000000 */
[----:B------:R-:W0:Y:S02]  /*3730*/  F2I.U64.TRUNC R8, R8 ;  /* 0x0000000800087311 */ /* 0x000e24000020d800 */
[----:B0-----:R-:W-:-:S04]  /*3740*/  IMAD.WIDE.U32 R14, R8, UR10, RZ ;  /* 0x0000000a080e7c25 */ /* 0x001fc8000f8e00ff */
[C---:B------:R-:W-:Y:S01]  /*3750*/  IMAD R5, R8.reuse, UR11, R15 ;  /* 0x0000000b08057c24 */ /* 0x040fe2000f8e020f */
[----:B------:R-:W-:Y:S01]  /*3760*/  IADD3 R17, P0, PT, RZ, -R14, RZ ;  /* 0x8000000eff117210 */ /* 0x000fe20007f1e0ff */
[----:B------:R-:W-:Y:S02]  /*3770*/  IMAD.MOV.U32 R15, RZ, RZ, R8 ;  /* 0x000000ffff0f7224 */ /* 0x000fe400078e0008 */
        /* <DEDUP_REMOVED lines=9> */
[----:B------:R-:W-:-:S03]  /*3810*/  IMAD.WIDE.U32 R8, R15, UR10, RZ ;  /* 0x0000000a0f087c25 */ /* 0x000fc6000f8e00ff */
[----:B------:R-:W-:Y:S01]  /*3820*/  IADD3.X R3, PT, PT, RZ, RZ, R3, P2, P1 ;  /* 0x000000ffff037210 */ /* 0x000fe200017e2403 */
[----:B------:R-:W-:Y:S01]  /*3830*/  IMAD R6, R15, UR11, R9 ;  /* 0x0000000b0f067c24 */ /* 0x000fe2000f8e0209 */
[----:B------:R-:W-:Y:S01]  /*3840*/  IADD3 R5, P0, PT, RZ, -R8, RZ ;  /* 0x80000008ff057210 */ /* 0x000fe20007f1e0ff */
[----:B------:R-:W-:Y:S02]  /*3850*/  IMAD.MOV.U32 R9, RZ, RZ, RZ ;  /* 0x000000ffff097224 */ /* 0x000fe400078e00ff */
[----:B------:R-:W-:Y:S02]  /*3860*/  IMAD R6, R3, UR10, R6 ;  /* 0x0000000a03067c24 */ /* 0x000fe4000f8e0206 */
        /* <DEDUP_REMOVED lines=10> */
[----:B------:R-:W-:-:S04]  /*3910*/  IMAD.WIDE.U32 R8, R5, UR4, R8 ;  /* 0x0000000405087c25 */ /* 0x000fc8000f8e0008 */
[C---:B------:R-:W-:Y:S02]  /*3920*/  IMAD R6, R3.reuse, UR4, RZ ;  /* 0x0000000403067c24 */ /* 0x040fe4000f8e02ff */
[----:B------:R-:W-:-:S04]  /*3930*/  IMAD.HI.U32 R5, P0, R3, R2, R8 ;  /* 0x0000000203057227 */ /* 0x000fc80007800008 */
[----:B------:R-:W-:Y:S01]  /*3940*/  IMAD.HI.U32 R3, R3, UR4, RZ ;  /* 0x0000000403037c27 */ /* 0x000fe2000f8e00ff */
[----:B------:R-:W-:-:S03]  /*3950*/  IADD3 R5, P1, PT, R6, R5, RZ ;  /* 0x0000000506057210 */ /* 0x000fc60007f3e0ff */
[----:B------:R-:W-:Y:S02]  /*3960*/  IMAD.X R3, RZ, RZ, R3, P0 ;  /* 0x000000ffff037224 */ /* 0x000fe400000e0603 */
[----:B------:R-:W-:-:S04]  /*3970*/  IMAD.WIDE.U32 R8, R5, UR10, RZ ;  /* 0x0000000a05087c25 */ /* 0x000fc8000f8e00ff */
[----:B------:R-:W-:Y:S01]  /*3980*/  IMAD.X R3, RZ, RZ, R3, P1 ;  /* 0x000000ffff037224 */ /* 0x000fe200008e0603 */
[----:B------:R-:W-:Y:S01]  /*3990*/  IADD3 R15, P1, PT, -R8, R2, RZ ;  /* 0x00000002080f7210 */ /* 0x000fe20007f3e1ff */
[C---:B------:R-:W-:Y:S01]  /*39a0*/  IMAD R6, R5.reuse, UR11, R9 ;  /* 0x0000000b05067c24 */ /* 0x040fe2000f8e0209 */
[----:B------:R-:W-:Y:S02]  /*39b0*/  IADD3 R2, P2, PT, R5, 0x1, RZ ;  /* 0x0000000105027810 */ /* 0x000fe40007f5e0ff */
[----:B------:R-:W-:Y:S01]  /*39c0*/  ISETP.GE.U32.AND P0, PT, R15, UR10, PT ;  /* 0x0000000a0f007c0c */ /* 0x000fe2000bf06070 */
[----:B------:R-:W-:-:S05]  /*39d0*/  IMAD R6, R3, UR10, R6 ;  /* 0x0000000a03067c24 */ /* 0x000fca000f8e0206 */
[----:B------:R-:W-:Y:S01]  /*39e0*/  IADD3.X R14, PT, PT, ~R6, UR4, RZ, P1, !PT ;  /* 0x00000004060e7c10 */ /* 0x000fe20008ffe5ff */
[----:B------:R-:W-:Y:S01]  /*39f0*/  IMAD.X R6, RZ, RZ, R3, P2 ;  /* 0x000000ffff067224 */ /* 0x000fe200010e0603 */
[----:B------:R-:W-:Y:S02]  /*3a00*/  IADD3 R8, P1, PT, R15, -UR10, RZ ;  /* 0x8000000a0f087c10 */ /* 0x000fe4000ff3e0ff */
[C---:B------:R-:W-:Y:S02]  /*3a10*/  ISETP.GE.U32.AND.EX P0, PT, R14.reuse, UR11, PT, P0 ;  /* 0x0000000b0e007c0c */ /* 0x040fe4000bf06100 */
        /* <DEDUP_REMOVED lines=8> */
[----:B------:R-:W-:Y:S02]  /*3aa0*/  ISETP.NE.U32.AND P1, PT, RZ, UR10, PT ;  /* 0x0000000aff007c0c */ /* 0x000fe4000bf25070 */
[----:B------:R-:W-:-:S02]  /*3ab0*/  ISETP.GE.U32.AND.EX P0, PT, R9, UR11, PT, P0 ;  /* 0x0000000b09007c0c */ /* 0x000fc4000bf06100 */
[----:B------:R-:W-:Y:S02]  /*3ac0*/  ISETP.NE.AND.EX P1, PT, RZ, UR11, PT, P1 ;  /* 0x0000000bff007c0c */ /* 0x000fe4000bf25310 */
[----:B------:R-:W-:Y:S01]  /*3ad0*/  SEL R6, R6, R5, P0 ;  /* 0x0000000506067207 */ /* 0x000fe20000000000 */
[----:B------:R-:W-:Y:S01]  /*3ae0*/  IMAD.MOV.U32 R5, RZ, RZ, 0x0 ;  /* 0x00000000ff057424 */ /* 0x000fe200078e00ff */
[----:B------:R-:W-:Y:S02]  /*3af0*/  SEL R3, R3, R2, P0 ;  /* 0x0000000203037207 */ /* 0x000fe40000000000 */
[----:B------:R-:W-:Y:S02]  /*3b00*/  SEL R6, R6, 0xffffffff, P1 ;  /* 0xffffffff06067807 */ /* 0x000fe40000800000 */
[----:B------:R-:W-:Y:S01]  /*3b10*/  SEL R3, R3, 0xffffffff, P1 ;  /* 0xffffffff03037807 */ /* 0x000fe20000800000 */
[----:B------:R-:W-:Y:S06]  /*3b20*/  RET.REL.NODEC R4 `(_Z24flipped_filter_transform6TensorS_S_) ;  /* 0xffffffc404347950 */ /* 0x000fec0003c3ffff */
.L_x_305:
        /* <DEDUP_REMOVED lines=13> */
.L_x_418:


//--------------------- .text._Z16filter_transform6TensorS_S_ --------------------------
	.section	.text._Z16filter_transform6TensorS_S_,"ax",@progbits
	.align	128
        .global         _Z16filter_transform6TensorS_S_
        .type           _Z16filter_transform6TensorS_S_,@function
        .size           _Z16filter_transform6TensorS_S_,(.L_x_419 - _Z16filter_transform6TensorS_S_)
        .other          _Z16filter_transform6TensorS_S_,@"STO_CUDA_ENTRY STV_DEFAULT"
_Z16filter_transform6TensorS_S_:
.text._Z16filter_transform6TensorS_S_:
        /* <DEDUP_REMOVED lines=9> */
[----:B------:R-:W0:Y:S07]  /*0090*/  LDCU.64 UR24, c[0x0][0x358] ;  /* 0x00006b00ff1877ac */ /* 0x000e2e0008000a00 */
        /* <DEDUP_REMOVED lines=8> */
[----:B------:R-:W0:Y:S01]  /*0120*/  LDCU.64 UR8, c[0x0][0x3b8] ;  /* 0x00007700ff0877ac */ /* 0x000e220008000a00 */
[----:B---3--:R-:W-:Y:S01]  /*0130*/  ISETP.GE.U32.AND P1, PT, R14, UR12, PT ;  /* 0x0000000c0e007c0c */ /* 0x008fe2000bf26070 */
[----:B------:R-:W-:Y:S01]  /*0140*/  UMOV UR4, URZ ;  /* 0x000000ff00047c82 */ /* 0x000fe20008000000 */
[----:B------:R-:W-:-:S04]  /*0150*/  SHF.R.S32.HI R2, RZ, 0x1f, R14 ;  /* 0x0000001fff027819 */ /* 0x000fc8000001140e */
[----:B------:R-:W-:Y:S01]  /*0160*/  ISETP.GE.U32.OR.EX P0, PT, R2, UR13, P0, P1 ;  /* 0x0000000d02007c0c */ /* 0x000fe20008706510 */
[----:B----4-:R-:W-:-:S12]  /*0170*/  IMAD R16, R16, UR6, R17 ;  /* 0x0000000610107c24 */ /* 0x010fd8000f8e0211 */
[----:B0-----:R-:W-:Y:S05]  /*0180*/  @P0 BRA `(.L_x_307) ;  /* 0x0000001c00a00947 */ /* 0x001fea0003800000 */
[----:B------:R-:W0:Y:S01]  /*0190*/  LDCU.64 UR6, c[0x0][0x400] ;  /* 0x00008000ff0677ac */ /* 0x000e220008000a00 */
[----:B------:R-:W-:Y:S01]  /*01a0*/  IMAD.MOV.U32 R40, RZ, RZ, RZ ;  /* 0x000000ffff287224 */ /* 0x000fe200078e00ff */
[----:B0-----:R-:W-:-:S04]  /*01b0*/  UISETP.NE.U32.AND UP0, UPT, UR6, URZ, UPT ;  /* 0x000000ff0600728c */ /* 0x001fc8000bf05070 */
[----:B------:R-:W-:-:S09]  /*01c0*/  UISETP.NE.AND.EX UP0, UPT, UR7, URZ, UPT, UP0 ;  /* 0x000000ff0700728c */ /* 0x000fd2000bf05300 */
[----:B------:R-:W-:Y:S05]  /*01d0*/  BRA.U !UP0, `(.L_x_308) ;  /* 0x0000001908ec7547 */ /* 0x000fea000b800000 */
[----:B------:R-:W0:Y:S01]  /*01e0*/  LDCU UR5, c[0x0][0x400] ;  /* 0x00008000ff0577ac */ /* 0x000e220008000800 */
[C---:B------:R-:W-:Y:S01]  /*01f0*/  ISETP.GE.U32.AND P0, PT, R14.reuse, UR12, PT ;  /* 0x0000000c0e007c0c */ /* 0x040fe2000bf06070 */
[----:B------:R-:W-:Y:S01]  /*0200*/  IMAD.MOV.U32 R40, RZ, RZ, RZ ;  /* 0x000000ffff287224 */ /* 0x000fe200078e00ff */
[----:B------:R-:W-:Y:S01]  /*0210*/  CS2R R4, SRZ ;  /* 0x0000000000047805 */ /* 0x000fe2000001ff00 */
[----:B------:R-:W-:Y:S01]  /*0220*/  UIADD3 UR11, UP0, UPT, UR6, -0x1, URZ ;  /* 0xffffffff060b7890 */ /* 0x000fe2000ff1e0ff */
[----:B------:R-:W-:Y:S01]  /*0230*/  ISETP.GE.U32.AND.EX P0, PT, RZ, UR13, PT, P0 ;  /* 0x0000000dff007c0c */ /* 0x000fe2000bf06100 */
[----:B------:R-:W1:Y:S03]  /*0240*/  LDCU.64 UR30, c[0x0][0x3c8] ;  /* 0x00007900ff1e77ac */ /* 0x000e660008000a00 */
[----:B------:R-:W-:Y:S01]  /*0250*/  ISETP.GT.AND P0, PT, R14, -0x1, !P0 ;  /* 0xffffffff0e00780c */ /* 0x000fe20004704270 */
[----:B------:R-:W-:-:S02]  /*0260*/  UISETP.GE.U32.AND UP1, UPT, UR11, 0x7, UPT ;  /* 0x000000070b00788c */ /* 0x000fc4000bf26070 */
[----:B0-----:R-:W-:Y:S02]  /*0270*/  ULOP3.LUT UR10, UR5, 0x7, URZ, 0xc0, !UPT ;  /* 0x00000007050a7892 */ /* 0x001fe4000f8ec0ff */
[----:B------:R-:W-:Y:S02]  /*0280*/  UIADD3.X UR5, UPT, UPT, UR7, -0x1, URZ, UP0, !UPT ;  /* 0xffffffff07057890 */ /* 0x000fe400087fe4ff */
[----:B------:R-:W-:Y:S02]  /*0290*/  UISETP.NE.U32.AND UP0, UPT, UR10, URZ, UPT ;  /* 0x000000ff0a00728c */ /* 0x000fe4000bf05070 */
[----:B------:R-:W-:Y:S02]  /*02a0*/  UISETP.GE.U32.AND.EX UP1, UPT, UR5, URZ, UPT, UP1 ;  /* 0x000000ff0500728c */ /* 0x000fe4000bf26110 */
[----:B------:R-:W-:-:S07]  /*02b0*/  UISETP.NE.AND.EX UP0, UPT, URZ, URZ, UPT, UP0 ;  /* 0x000000ffff00728c */ /* 0x000fce000bf05300 */
[----:B-1----:R-:W-:Y:S05]  /*02c0*/  BRA.U !UP1, `(.L_x_309) ;  /* 0x0000000d09407547 */ /* 0x002fea000b800000 */
[----:B------:R-:W0:Y:S01]  /*02d0*/  LDCU.64 UR14, c[0x0][0x3a8] ;  /* 0x00007500ff0e77ac */ /* 0x000e220008000a00 */
[----:B------:R-:W1:Y:S01]  /*02e0*/  LDC.64 R2, c[0x0][0x3f0] ;  /* 0x0000fc00ff027b82 */ /* 0x000e620000000a00 */
[----:B------:R-:W-:Y:S01]  /*02f0*/  SHF.R.U32.HI R31, RZ, 0x1e, R0 ;  /* 0x0000001eff1f7819 */ /* 0x000fe20000011600 */
[----:B------:R-:W-:Y:S01]  /*0300*/  IMAD.SHL.U32 R30, R0, 0x4, RZ ;  /* 0x00000004001e7824 */ /* 0x000fe200078e00ff */
[----:B------:R-:W2:Y:S01]  /*0310*/  LDCU.64 UR26, c[0x0][0x380] ;  /* 0x00007000ff1a77ac */ /* 0x000ea20008000a00 */
[----:B------:R-:W-:Y:S01]  /*0320*/  IMAD.MOV.U32 R40, RZ, RZ, RZ ;  /* 0x000000ffff287224 */ /* 0x000fe200078e00ff */
[----:B------:R-:W1:Y:S03]  /*0330*/  LDCU.64 UR16, c[0x0][0x3d0] ;  /* 0x00007a00ff1077ac */ /* 0x000e660008000a00 */
[----:B------:R-:W3:Y:S01]  /*0340*/  LDC R5, c[0x0][0x404] ;  /* 0x00010100ff057b82 */ /* 0x000ee20000000800 */
[----:B------:R-:W-:Y:S01]  /*0350*/  ULOP3.LUT UR5, UR6, 0xfffffff8, URZ, 0xc0, !UPT ;  /* 0xfffffff806057892 */ /* 0x000fe2000f8ec0ff */
[----:B------:R-:W4:Y:S01]  /*0360*/  LDCU.64 UR22, c[0x0][0x3a0] ;  /* 0x00007400ff1677ac */ /* 0x000f220008000a00 */
[C---:B0-----:R-:W-:Y:S01]  /*0370*/  IMAD.WIDE.U32 R18, R16.reuse, UR14, RZ ;  /* 0x0000000e10127c25 */ /* 0x041fe2000f8e00ff */
[----:B------:R-:W0:Y:S03]  /*0380*/  LDCU.64 UR28, c[0x0][0x418] ;  /* 0x00008300ff1c77ac */ /* 0x000e260008000a00 */
[----:B------:R-:W-:Y:S01]  /*0390*/  IMAD R12, R16, UR15, R19 ;  /* 0x0000000f100c7c24 */ /* 0x000fe2000f8e0213 */
[C---:B------:R-:W-:Y:S01]  /*03a0*/  IADD3 R21, P1, PT, R18.reuse, 0x7, RZ ;  /* 0x0000000712157810 */ /* 0x040fe20007f3e0ff */
[----:B--2---:R-:W-:Y:S01]  /*03b0*/  USHF.L.U64.HI UR21, UR26, 0x3, UR27 ;  /* 0x000000031a157899 */ /* 0x004fe2000801021b */
[----:B------:R-:W-:Y:S01]  /*03c0*/  IADD3 R29, P5, PT, R18, 0x3, RZ ;  /* 0x00000003121d7810 */ /* 0x000fe20007fbe0ff */
[----:B------:R-:W-:Y:S01]  /*03d0*/  IMAD R7, R12, UR26, RZ ;  /* 0x0000001a0c077c24 */ /* 0x000fe2000f8e02ff */
[C---:B------:R-:W-:Y:S01]  /*03e0*/  IADD3 R23, P2, PT, R18.reuse, 0x6, RZ ;  /* 0x0000000612177810 */ /* 0x040fe20007f5e0ff */
[--C-:B------:R-:W-:Y:S01]  /*03f0*/  IMAD.X R4, RZ, RZ, R12.reuse, P1 ;  /* 0x000000ffff047224 */ /* 0x100fe200008e060c */
[C---:B------:R-:W-:Y:S01]  /*0400*/  IADD3 R25, P3, PT, R18.reuse, 0x5, RZ ;  /* 0x0000000512197810 */ /* 0x040fe20007f7e0ff */
[--C-:B------:R-:W-:Y:S01]  /*0410*/  IMAD.X R6, RZ, RZ, R12.reuse, P5 ;  /* 0x000000ffff067224 */ /* 0x100fe200028e060c */
[C---:B------:R-:W-:Y:S01]  /*0420*/  IADD3 R27, P4, PT, R18.reuse, 0x4, RZ ;  /* 0x00000004121b7810 */ /* 0x040fe20007f9e0ff */
[--C-:B------:R-:W-:Y:S01]  /*0430*/  IMAD.X R11, RZ, RZ, R12.reuse, P2 ;  /* 0x000000ffff0b7224 */ /* 0x100fe200010e060c */
[----:B------:R-:W-:Y:S01]  /*0440*/  IADD3 R9, P6, PT, R18, 0x2, RZ ;  /* 0x0000000212097810 */ /* 0x000fe20007fde0ff */
[--C-:B------:R-:W-:Y:S01]  /*0450*/  IMAD.X R10, RZ, RZ, R12.reuse, P3 ;  /* 0x000000ffff0a7224 */ /* 0x100fe200018e060c */
[----:B------:R-:W-:Y:S01]  /*0460*/  IADD3.X R8, PT, PT, RZ, R12, RZ, P4, !PT ;  /* 0x0000000cff087210 */ /* 0x000fe200027fe4ff */
[----:B------:R-:W-:Y:S01]  /*0470*/  IMAD R20, R4, UR26, RZ ;  /* 0x0000001a04147c24 */ /* 0x000fe2000f8e02ff */
[----:B------:R-:W-:Y:S01]  /*0480*/  UMOV UR6, URZ ;  /* 0x000000ff00067c82 */ /* 0x000fe20008000000 */
[----:B------:R-:W-:-:S02]  /*0490*/  IMAD.X R4, RZ, RZ, R12, P6 ;  /* 0x000000ffff047224 */ /* 0x000fc400030e060c */
[----:B------:R-:W-:Y:S02]  /*04a0*/  IMAD R6, R6, UR26, RZ ;  /* 0x0000001a06067c24 */ /* 0x000fe4000f8e02ff */
[----:B-1----:R-:W-:-:S04]  /*04b0*/  IMAD.WIDE.U32 R2, R14, UR16, R2 ;  /* 0x000000100e027c25 */ /* 0x002fc8000f8e0002 */
[----:B------:R-:W-:Y:S02]  /*04c0*/  IMAD R7, R18, UR27, R7 ;  /* 0x0000001b12077c24 */ /* 0x000fe4000f8e0207 */
[----:B------:R-:W-:Y:S02]  /*04d0*/  IMAD R12, R11, UR26, RZ ;  /* 0x0000001a0b0c7c24 */ /* 0x000fe4000f8e02ff */
[----:B------:R-:W-:Y:S02]  /*04e0*/  IMAD R10, R10, UR26, RZ ;  /* 0x0000001a0a0a7c24 */ /* 0x000fe4000f8e02ff */
[----:B------:R-:W-:Y:S02]  /*04f0*/  IMAD R8, R8, UR26, RZ ;  /* 0x0000001a08087c24 */ /* 0x000fe4000f8e02ff */
[----:B------:R-:W-:-:S04]  /*0500*/  IMAD.WIDE.U32 R18, R18, UR26, R30 ;  /* 0x0000001a12127c25 */ /* 0x000fc8000f8e001e */
[----:B------:R-:W-:Y:S01]  /*0510*/  IMAD R4, R4, UR26, RZ ;  /* 0x0000001a04047c24 */ /* 0x000fe2000f8e02ff */
[----:B------:R-:W-:Y:S01]  /*0520*/  IADD3 RZ, P1, PT, R18, UR26, RZ ;  /* 0x0000001a12ff7c10 */ /* 0x000fe2000ff3e0ff */
[----:B------:R-:W-:Y:S02]  /*0530*/  IMAD R37, R29, UR27, R6 ;  /* 0x0000001b1d257c24 */ /* 0x000fe4000f8e0206 */
[C---:B------:R-:W-:Y:S02]  /*0540*/  IMAD R11, R21.reuse, UR27, R20 ;  /* 0x0000001b150b7c24 */ /* 0x040fe4000f8e0214 */
[----:B------:R-:W-:Y:S01]  /*0550*/  IMAD R6, R14, UR17, R3 ;  /* 0x000000110e067c24 */ /* 0x000fe2000f8e0203 */
[----:B------:R-:W-:Y:S01]  /*0560*/  IADD3 R3, P2, PT, R2, 0x10, RZ ;  /* 0x0000001002037810 */ /* 0x000fe20007f5e0ff */
[----:B------:R-:W-:-:S04]  /*0570*/  IMAD.WIDE.U32 R20, R21, UR26, R30 ;  /* 0x0000001a15147c25 */ /* 0x000fc8000f8e001e */
[----:B------:R-:W-:Y:S02]  /*0580*/  IMAD R13, R23, UR27, R12 ;  /* 0x0000001b170d7c24 */ /* 0x000fe4000f8e020c */
[----:B------:R-:W-:Y:S02]  /*0590*/  IMAD R33, R25, UR27, R10 ;  /* 0x0000001b19217c24 */ /* 0x000fe4000f8e020a */
[----:B------:R-:W-:Y:S01]  /*05a0*/  IMAD R35, R27, UR27, R8 ;  /* 0x0000001b1b237c24 */ /* 0x000fe2000f8e0208 */
[----:B------:R-:W-:Y:S01]  /*05b0*/  IADD3 R8, PT, PT, R21, R11, RZ ;  /* 0x0000000b15087210 */ /* 0x000fe20007ffe0ff */
[----:B------:R-:W-:-:S04]  /*05c0*/  IMAD.WIDE.U32 R22, R23, UR26, R30 ;  /* 0x0000001a17167c25 */ /* 0x000fc8000f8e001e */
[----:B------:R-:W-:-:S04]  /*05d0*/  IMAD.WIDE.U32 R24, R25, UR26, R30 ;  /* 0x0000001a19187c25 */ /* 0x000fc8000f8e001e */
[----:B------:R-:W-:-:S04]  /*05e0*/  IMAD.WIDE.U32 R26, R27, UR26, R30 ;  /* 0x0000001a1b1a7c25 */ /* 0x000fc8000f8e001e */
[----:B------:R-:W-:-:S04]  /*05f0*/  IMAD.WIDE.U32 R28, R29, UR26, R30 ;  /* 0x0000001a1d1c7c25 */ /* 0x000fc8000f8e001e */
[----:B------:R-:W-:Y:S02]  /*0600*/  IMAD.IADD R7, R19, 0x1, R7 ;  /* 0x0000000113077824 */ /* 0x000fe400078e0207 */
[----:B------:R-:W-:-:S04]  /*0610*/  IMAD.WIDE.U32 R30, R9, UR26, R30 ;  /* 0x0000001a091e7c25 */ /* 0x000fc8000f8e001e */
[----:B------:R-:W-:Y:S02]  /*0620*/  IMAD R39, R9, UR27, R4 ;  /* 0x0000001b09277c24 */ /* 0x000fe4000f8e0204 */
[----:B------:R-:W-:Y:S01]  /*0630*/  IMAD.X R2, RZ, RZ, R6, P2 ;  /* 0x000000ffff027224 */ /* 0x000fe200010e0606 */
[----:B------:R-:W-:Y:S01]  /*0640*/  IADD3.X R6, PT, PT, R7, UR27, RZ, P1, !PT ;  /* 0x0000001b07067c10 */ /* 0x000fe20008ffe4ff */
[----:B------:R-:W-:Y:S02]  /*0650*/  IMAD.IADD R9, R23, 0x1, R13 ;  /* 0x0000000117097824 */ /* 0x000fe400078e020d */
[----:B------:R-:W-:Y:S02]  /*0660*/  IMAD.IADD R10, R25, 0x1, R33 ;  /* 0x00000001190a7824 */ /* 0x000fe400078e0221 */
[----:B------:R-:W-:Y:S02]  /*0670*/  IMAD.IADD R11, R27, 0x1, R35 ;  /* 0x000000011b0b7824 */ /* 0x000fe400078e0223 */
[----:B------:R-:W-:-:S02]  /*0680*/  IMAD.IADD R12, R29, 0x1, R37 ;  /* 0x000000011d0c7824 */ /* 0x000fc400078e0225 */
[----:B------:R-:W-:Y:S02]  /*0690*/  IMAD.IADD R13, R31, 0x1, R39 ;  /* 0x000000011f0d7824 */ /* 0x000fe400078e0227 */
[----:B------:R-:W-:Y:S01]  /*06a0*/  IMAD.U32 R4, RZ, RZ, UR5 ;  /* 0x00000005ff047e24 */ /* 0x000fe2000f8e00ff */
[----:B0--34-:R-:W-:-:S06]  /*06b0*/  UMOV UR5, URZ ;  /* 0x000000ff00057c82 */ /* 0x019fcc0008000000 */
.L_x_310:
[----:B------:R-:W0:Y:S01]  /*06c0*/  LDC.64 R32, c[0x0][0x3a8] ;  /* 0x0000ea00ff207b82 */ /* 0x000e220000000a00 */
[----:B------:R-:W1:Y:S01]  /*06d0*/  LDCU.64 UR32, c[0x0][0x3c8] ;  /* 0x00007900ff2077ac */ /* 0x000e620008000a00 */
[----:B------:R-:W-:Y:S01]  /*06e0*/  IMAD.U32 R34, RZ, RZ, UR6 ;  /* 0x00000006ff227e24 */ /* 0x000fe2000f8e00ff */
[----:B------:R-:W-:-:S04]  /*06f0*/  UIADD3 UR7, UP1, UPT, UR5, 0x1, URZ ;  /* 0x0000000105077890 */ /* 0x000fc8000ff3e0ff */
[----:B------:R-:W-:-:S06]  /*0700*/  UIADD3.X UR11, UPT, UPT, URZ, UR6, URZ, UP1, !UPT ;  /* 0x00000006ff0b7290 */ /* 0x000fcc0008ffe4ff */
[----:B------:R-:W-:Y:S01]  /*0710*/  MOV R36, UR11 ;  /* 0x0000000b00247c02 */ /* 0x000fe20008000f00 */
[----:B-1----:R-:W-:Y:S02]  /*0720*/  IMAD.U32 R42, RZ, RZ, UR32 ;  /* 0x00000020ff2a7e24 */ /* 0x002fe4000f8e00ff */
[----:B------:R-:W-:Y:S01]  /*0730*/  IMAD.U32 R43, RZ, RZ, UR33 ;  /* 0x00000021ff2b7e24 */ /* 0x000fe2000f8e00ff */
[C---:B0-----:R-:W-:Y:S02]  /*0740*/  ISETP.LE.U32.AND P1, PT, R32.reuse, UR5, PT ;  /* 0x0000000520007c0c */ /* 0x041fe4000bf23070 */
[----:B------:R-:W-:Y:S02]  /*0750*/  ISETP.LE.U32.AND P2, PT, R32, UR7, PT ;  /* 0x0000000720007c0c */ /* 0x000fe4000bf43070 */
[----:B------:R-:W-:Y:S02]  /*0760*/  ISETP.GE.U32.AND.EX P1, PT, R34, R33, PT, P1 ;  /* 0x000000212200720c */ /* 0x000fe40003f26110 */
[----:B------:R-:W-:-:S02]  /*0770*/  IADD3 R34, P3, PT, R3, -0x10, RZ ;  /* 0xfffffff003227810 */ /* 0x000fc40007f7e0ff */
[----:B------:R-:W-:Y:S01]  /*0780*/  ISETP.GE.U32.AND.EX P2, PT, R36, R33, PT, P2 ;  /* 0x000000212400720c */ /* 0x000fe20003f46120 */
[----:B------:R-:W-:Y:S01]  /*0790*/  UIADD3 UR7, UP1, UPT, UR5, 0x2, URZ ;  /* 0x0000000205077890 */ /* 0x000fe2000ff3e0ff */
[----:B------:R-:W-:Y:S01]  /*07a0*/  IADD3.X R35, PT, PT, R2, -0x1, RZ, P3, !PT ;  /* 0xffffffff02237810 */ /* 0x000fe20001ffe4ff */
[----:B------:R-:W-:Y:S01]  /*07b0*/  VIADD R37, R18, UR26 ;  /* 0x0000001a12257c36 */ /* 0x000fe20008000000 */
[----:B------:R-:W-:Y:S01]  /*07c0*/  SEL R34, R34, UR28, P0 ;  /* 0x0000001c22227c07 */ /* 0x000fe20008000000 */
[----:B------:R-:W-:Y:S01]  /*07d0*/  UIADD3.X UR11, UPT, UPT, URZ, UR6, URZ, UP1, !UPT ;  /* 0x00000006ff0b7290 */ /* 0x000fe20008ffe4ff */
[----:B------:R-:W-:-:S03]  /*07e0*/  SEL R35, R35, UR29, P0 ;  /* 0x0000001d23237c07 */ /* 0x000fc60008000000 */
[----:B------:R-:W-:Y:S01]  /*07f0*/  @!P1 IADD3 R42, P3, PT, R18, UR22, RZ ;  /* 0x00000016122a9c10 */ /* 0x000fe2000ff7e0ff */
[----:B------:R-:W-:Y:S01]  /*0800*/  IMAD.U32 R44, RZ, RZ, UR32 ;  /* 0x00000020ff2c7e24 */ /* 0x000fe2000f8e00ff */
[----:B------:R0:W2:Y:S02]  /*0810*/  LDG.E R41, desc[UR24][R34.64] ;  /* 0x0000001822297981 */ /* 0x0000a4000c1e1900 */
[----:B------:R-:W-:Y:S02]  /*0820*/  @!P1 IADD3.X R43, PT, PT, R7, UR23, RZ, P3, !PT ;  /* 0x00000017072b9c10 */ /* 0x000fe40009ffe4ff */
[----:B------:R-:W-:Y:S02]  /*0830*/  IADD3 R36, P1, PT, R3, -0xc, RZ ;  /* 0xfffffff403247810 */ /* 0x000fe40007f3e0ff */
[----:B------:R-:W-:Y:S01]  /*0840*/  @!P2 IADD3 R44, P3, PT, R37, UR22, RZ ;  /* 0x00000016252cac10 */ /* 0x000fe2000ff7e0ff */
[----:B------:R1:W2:Y:S01]  /*0850*/  LDG.E R42, desc[UR24][R42.64] ;  /* 0x000000182a2a7981 */ /* 0x0002a2000c1e1900 */
[----:B------:R-:W-:Y:S01]  /*0860*/  IADD3.X R37, PT, PT, R2, -0x1, RZ, P1, !PT ;  /* 0xffffffff02257810 */ /* 0x000fe20000ffe4ff */
[----:B0-----:R-:W-:Y:S01]  /*0870*/  IMAD.U32 R34, RZ, RZ, UR11 ;  /* 0x0000000bff227e24 */ /* 0x001fe2000f8e00ff */
[----:B------:R-:W-:-:S04]  /*0880*/  ISETP.LE.U32.AND P1, PT, R32, UR7, PT ;  /* 0x0000000720007c0c */ /* 0x000fc8000bf23070 */
[----:B------:R-:W-:Y:S01]  /*0890*/  ISETP.GE.U32.AND.EX P1, PT, R34, R33, PT, P1 ;  /* 0x000000212200720c */ /* 0x000fe20003f26110 */
[----:B------:R-:W-:Y:S01]  /*08a0*/  IMAD.U32 R45, RZ, RZ, UR33 ;  /* 0x00000021ff2d7e24 */ /* 0x000fe2000f8e00ff */
[----:B------:R-:W-:Y:S02]  /*08b0*/  @!P2 IADD3.X R45, PT, PT, R6, UR23, RZ, P3, !PT ;  /* 0x00000017062dac10 */ /* 0x000fe40009ffe4ff */
[----:B------:R-:W-:Y:S02]  /*08c0*/  IADD3 R38, P2, PT, R3, -0x8, RZ ;  /* 0xfffffff803267810 */ /* 0x000fe40007f5e0ff */
[----:B------:R-:W-:Y:S01]  /*08d0*/  SEL R36, R36, UR28, P0 ;  /* 0x0000001c24247c07 */ /* 0x000fe20008000000 */
[----:B------:R-:W3:Y:S01]  /*08e0*/  LDG.E R35, desc[UR24][R44.64] ;  /* 0x000000182c237981 */ /* 0x000ee2000c1e1900 */
[----:B------:R-:W-:Y:S02]  /*08f0*/  SEL R37, R37, UR29, P0 ;  /* 0x0000001d25257c07 */ /* 0x000fe40008000000 */
[----:B-1----:R-:W-:-:S02]  /*0900*/  MOV R43, UR32 ;  /* 0x00000020002b7c02 */ /* 0x002fc40008000f00 */
[----:B------:R-:W-:Y:S01]  /*0910*/  IADD3.X R34, PT, PT, R2, -0x1, RZ, P2, !PT ;  /* 0xffffffff02227810 */ /* 0x000fe200017fe4ff */
[----:B------:R0:W3:Y:S01]  /*0920*/  LDG.E R36, desc[UR24][R36.64] ;  /* 0x0000001824247981 */ /* 0x0000e2000c1e1900 */
[----:B------:R-:W-:Y:S02]  /*0930*/  @!P1 IADD3 R43, P2, PT, R30, UR22, RZ ;  /* 0x000000161e2b9c10 */ /* 0x000fe4000ff5e0ff */
[----:B------:R-:W-:Y:S02]  /*0940*/  SEL R38, R38, UR28, P0 ;  /* 0x0000001c26267c07 */ /* 0x000fe40008000000 */
[----:B------:R-:W-:Y:S01]  /*0950*/  SEL R39, R34, UR29, P0 ;  /* 0x0000001d22277c07 */ /* 0x000fe20008000000 */
[----:B0-----:R-:W-:Y:S01]  /*0960*/  IMAD.U32 R37, RZ, RZ, UR33 ;  /* 0x00000021ff257e24 */ /* 0x001fe2000f8e00ff */
[----:B------:R-:W-:-:S03]  /*0970*/  @!P1 IADD3.X R37, PT, PT, R13, UR23, RZ, P2, !PT ;  /* 0x000000170d259c10 */ /* 0x000fc600097fe4ff */
[----:B------:R0:W4:Y:S02]  /*0980*/  LDG.E R34, desc[UR24][R38.64] ;  /* 0x0000001826227981 */ /* 0x000124000c1e1900 */
[----:B0-----:R-:W-:Y:S02]  /*0990*/  IMAD.MOV.U32 R38, RZ, RZ, R43 ;  /* 0x000000ffff267224 */ /* 0x001fe400078e002b */
[----:B------:R-:W-:-:S05]  /*09a0*/  IMAD.MOV.U32 R39, RZ, RZ, R37 ;  /* 0x000000ffff277224 */ /* 0x000fca00078e0025 */
[----:B------:R0:W4:Y:S01]  /*09b0*/  LDG.E R37, desc[UR24][R38.64] ;  /* 0x0000001826257981 */ /* 0x000122000c1e1900 */
[----:B------:R-:W-:Y:S02]  /*09c0*/  UIADD3 UR19, UP1, UPT, UR5, 0x3, URZ ;  /* 0x0000000305137890 */ /* 0x000fe4000ff3e0ff */
[----:B------:R-:W-:Y:S02]  /*09d0*/  UIADD3 UR17, UP2, UPT, UR5, 0x4, URZ ;  /* 0x0000000405117890 */ /* 0x000fe4000ff5e0ff */
[----:B------:R-:W-:Y:S02]  /*09e0*/  UIADD3 UR15, UP3, UPT, UR5, 0x5, URZ ;  /* 0x00000005050f7890 */ /* 0x000fe4000ff7e0ff */
[----:B------:R-:W-:Y:S02]  /*09f0*/  UIADD3 UR11, UP4, UPT, UR5, 0x6, URZ ;  /* 0x00000006050b7890 */ /* 0x000fe4000ff9e0ff */
[----:B------:R-:W-:Y:S02]  /*0a00*/  UIADD3 UR7, UP5, UPT, UR5, 0x7, URZ ;  /* 0x0000000705077890 */ /* 0x000fe4000ffbe0ff */
[----:B------:R-:W-:-:S02]  /*0a10*/  UIADD3.X UR20, UPT, UPT, URZ, UR6, URZ, UP1, !UPT ;  /* 0x00000006ff147290 */ /* 0x000fc40008ffe4ff */
[----:B------:R-:W-:Y:S01]  /*0a20*/  UIADD3.X UR18, UPT, UPT, URZ, UR6, URZ, UP2, !UPT ;  /* 0x00000006ff127290 */ /* 0x000fe200097fe4ff */
[C---:B------:R-:W-:Y:S01]  /*0a30*/  ISETP.LE.U32.AND P2, PT, R32.reuse, UR19, PT ;  /* 0x0000001320007c0c */ /* 0x040fe2000bf43070 */
[----:B------:R-:W-:Y:S01]  /*0a40*/  UIADD3.X UR16, UPT, UPT, URZ, UR6, URZ, UP3, !UPT ;  /* 0x00000006ff107290 */ /* 0x000fe20009ffe4ff */
[C---:B------:R-:W-:Y:S01]  /*0a50*/  ISETP.LE.U32.AND P3, PT, R32.reuse, UR17, PT ;  /* 0x0000001120007c0c */ /* 0x040fe2000bf63070 */
[----:B0-----:R-:W-:Y:S01]  /*0a60*/  IMAD.U32 R38, RZ, RZ, UR20 ;  /* 0x00000014ff267e24 */ /* 0x001fe2000f8e00ff */
[C---:B------:R-:W-:Y:S02]  /*0a70*/  ISETP.LE.U32.AND P4, PT, R32.reuse, UR15, PT ;  /* 0x0000000f20007c0c */ /* 0x040fe4000bf83070 */
[C---:B------:R-:W-:Y:S02]  /*0a80*/  ISETP.LE.U32.AND P5, PT, R32.reuse, UR11, PT ;  /* 0x0000000b20007c0c */ /* 0x040fe4000bfa3070 */
[----:B------:R-:W-:Y:S01]  /*0a90*/  ISETP.LE.U32.AND P1, PT, R32, UR7, PT ;  /* 0x0000000720007c0c */ /* 0x000fe2000bf23070 */
[----:B------:R-:W-:Y:S01]  /*0aa0*/  UIADD3.X UR7, UPT, UPT, URZ, UR6, URZ, UP5, !UPT ;  /* 0x00000006ff077290 */ /* 0x000fe2000affe4ff */
[----:B------:R-:W-:Y:S01]  /*0ab0*/  IMAD.U32 R32, RZ, RZ, UR18 ;  /* 0x00000012ff207e24 */ /* 0x000fe2000f8e00ff */
[----:B------:R-:W-:Y:S01]  /*0ac0*/  UIADD3.X UR14, UPT, UPT, URZ, UR6, URZ, UP4, !UPT ;  /* 0x00000006ff0e7290 */ /* 0x000fe2000a7fe4ff */
[----:B------:R-:W-:Y:S01]  /*0ad0*/  ISETP.GE.U32.AND.EX P2, PT, R38, R33, PT, P2 ;  /* 0x000000212600720c */ /* 0x000fe20003f46120 */
[----:B------:R-:W-:-:S02]  /*0ae0*/  IMAD.U32 R38, RZ, RZ, UR16 ;  /* 0x00000010ff267e24 */ /* 0x000fc4000f8e00ff */
[-C--:B------:R-:W-:Y:S01]  /*0af0*/  ISETP.GE.U32.AND.EX P3, PT, R32, R33.reuse, PT, P3 ;  /* 0x000000212000720c */ /* 0x080fe20003f66130 */
[----:B------:R-:W-:Y:S01]  /*0b00*/  IMAD.U32 R32, RZ, RZ, UR7 ;  /* 0x00000007ff207e24 */ /* 0x000fe2000f8e00ff */
[----:B------:R-:W-:Y:S02]  /*0b10*/  MOV R44, UR14 ;  /* 0x0000000e002c7c02 */ /* 0x000fe40008000f00 */
[----:B------:R-:W-:Y:S02]  /*0b20*/  IADD3 R43, P6, PT, R3, -0x4, RZ ;  /* 0xfffffffc032b7810 */ /* 0x000fe40007fde0ff */
[-C--:B------:R-:W-:Y:S02]  /*0b30*/  ISETP.GE.U32.AND.EX P4, PT, R38, R33.reuse, PT, P4 ;  /* 0x000000212600720c */ /* 0x080fe40003f86140 */
[-C--:B------:R-:W-:Y:S02]  /*0b40*/  ISETP.GE.U32.AND.EX P5, PT, R44, R33.reuse, PT, P5 ;  /* 0x000000212c00720c */ /* 0x080fe40003fa6150 */
[----:B------:R-:W-:-:S02]  /*0b50*/  ISETP.GE.U32.AND.EX P1, PT, R32, R33, PT, P1 ;  /* 0x000000212000720c */ /* 0x000fc40003f26110 */
[----:B------:R-:W-:Y:S02]  /*0b60*/  IADD3.X R33, PT, PT, R2, -0x1, RZ, P6, !PT ;  /* 0xffffffff02217810 */ /* 0x000fe400037fe4ff */
[----:B------:R-:W-:Y:S01]  /*0b70*/  IADD3 R32, P6, PT, R3, 0x4, RZ ;  /* 0x0000000403207810 */ /* 0x000fe20007fde0ff */
[----:B------:R-:W-:Y:S02]  /*0b80*/  IMAD.U32 R44, RZ, RZ, UR32 ;  /* 0x00000020ff2c7e24 */ /* 0x000fe4000f8e00ff */
[----:B------:R-:W-:Y:S01]  /*0b90*/  IMAD.U32 R45, RZ, RZ, UR33 ;  /* 0x00000021ff2d7e24 */ /* 0x000fe2000f8e00ff */
[----:B------:R-:W-:Y:S01]  /*0ba0*/  SEL R32, R32, UR28, P0 ;  /* 0x0000001c20207c07 */ /* 0x000fe20008000000 */
[----:B--2---:R-:W-:Y:S01]  /*0bb0*/  FFMA R39, R41, R42, R40 ;  /* 0x0000002a29277223 */ /* 0x004fe20000000028 */
[----:B------:R-:W-:Y:S02]  /*0bc0*/  SEL R42, R43, UR28, P0 ;  /* 0x0000001c2b2a7c07 */ /* 0x000fe40008000000 */
[----:B------:R-:W-:Y:S01]  /*0bd0*/  SEL R43, R33, UR29, P0 ;  /* 0x0000001d212b7c07 */ /* 0x000fe20008000000 */
[----:B------:R-:W-:Y:S01]  /*0be0*/  IMAD.X R33, RZ, RZ, R2, P6 ;  /* 0x000000ffff217224 */ /* 0x000fe200030e0602 */
[----:B------:R-:W-:-:S02]  /*0bf0*/  @!P2 IADD3 R44, P6, PT, R28, UR22, RZ ;  /* 0x000000161c2cac10 */ /* 0x000fc4000ffde0ff */
[----:B------:R-:W-:Y:S01]  /*0c00*/  SEL R41, R2, UR29, P0 ;  /* 0x0000001d02297c07 */ /* 0x000fe20008000000 */
[----:B------:R0:W2:Y:S01]  /*0c10*/  LDG.E R38, desc[UR24][R42.64] ;  /* 0x000000182a267981 */ /* 0x0000a2000c1e1900 */
[----:B------:R-:W-:Y:S02]  /*0c20*/  @!P2 IADD3.X R45, PT, PT, R12, UR23, RZ, P6, !PT ;  /* 0x000000170c2dac10 */ /* 0x000fe4000b7fe4ff */
[----:B------:R-:W-:Y:S02]  /*0c30*/  SEL R40, R3, UR28, P0 ;  /* 0x0000001c03287c07 */ /* 0x000fe40008000000 */
[----:B------:R-:W-:-:S03]  /*0c40*/  SEL R33, R33, UR29, P0 ;  /* 0x0000001d21217c07 */ /* 0x000fc60008000000 */
[----:B------:R1:W5:Y:S01]  /*0c50*/  LDG.E R41, desc[UR24][R40.64] ;  /* 0x0000001828297981 */ /* 0x000362000c1e1900 */
[----:B0-----:R-:W-:Y:S01]  /*0c60*/  IMAD.U32 R42, RZ, RZ, UR32 ;  /* 0x00000020ff2a7e24 */ /* 0x001fe2000f8e00ff */
[----:B------:R-:W-:Y:S01]  /*0c70*/  @!P3 IADD3 R42, P2, PT, R26, UR22, RZ ;  /* 0x000000161a2abc10 */ /* 0x000fe2000ff5e0ff */
[----:B------:R-:W-:-:S03]  /*0c80*/  IMAD.U32 R43, RZ, RZ, UR33 ;  /* 0x00000021ff2b7e24 */ /* 0x000fc6000f8e00ff */
[----:B------:R-:W-:Y:S01]  /*0c90*/  @!P3 IADD3.X R43, PT, PT, R11, UR23, RZ, P2, !PT ;  /* 0x000000170b2bbc10 */ /* 0x000fe200097fe4ff */
[----:B-1----:R-:W-:Y:S01]  /*0ca0*/  IMAD.U32 R40, RZ, RZ, UR32 ;  /* 0x00000020ff287e24 */ /* 0x002fe2000f8e00ff */
[----:B------:R-:W-:-:S03]  /*0cb0*/  @!P4 IADD3 R40, P2, PT, R24, UR22, RZ ;  /* 0x000000161828cc10 */ /* 0x000fc6000ff5e0ff */
[----:B------:R0:W5:Y:S01]  /*0cc0*/  LDG.E R42, desc[UR24][R42.64] ;  /* 0x000000182a2a7981 */ /* 0x000162000c1e1900 */
[----:B---3--:R-:W-:-:S03]  /*0cd0*/  FFMA R35, R36, R35, R39 ;  /* 0x0000002324237223 */ /* 0x008fc60000000027 */
[----:B------:R1:W3:Y:S01]  /*0ce0*/  LDG.E R39, desc[UR24][R32.64] ;  /* 0x0000001820277981 */ /* 0x0002e2000c1e1900 */
[----:B0-----:R-:W-:Y:S01]  /*0cf0*/  IMAD.U32 R43, RZ, RZ, UR33 ;  /* 0x00000021ff2b7e24 */ /* 0x001fe2000f8e00ff */
[----:B------:R-:W-:Y:S02]  /*0d00*/  @!P4 IADD3.X R43, PT, PT, R10, UR23, RZ, P2, !PT ;  /* 0x000000170a2bcc10 */ /* 0x000fe400097fe4ff */
[----:B-1----:R-:W-:Y:S01]  /*0d10*/  MOV R32, R44 ;  /* 0x0000002c00207202 */ /* 0x002fe20000000f00 */
[----:B------:R-:W-:Y:S01]  /*0d20*/  IMAD.MOV.U32 R33, RZ, RZ, R45 ;  /* 0x000000ffff217224 */ /* 0x000fe200078e002d */
[----:B------:R-:W-:Y:S01]  /*0d30*/  IADD3 R45, P2, PT, R3, 0x8, RZ ;  /* 0x00000008032d7810 */ /* 0x000fe20007f5e0ff */
[----:B------:R-:W-:-:S03]  /*0d40*/  IMAD.U32 R44, RZ, RZ, UR32 ;  /* 0x00000020ff2c7e24 */ /* 0x000fc6000f8e00ff */
[----:B------:R0:W2:Y:S01]  /*0d50*/  LDG.E R36, desc[UR24][R32.64] ;  /* 0x0000001820247981 */ /* 0x0000a2000c1e1900 */
[----:B----4-:R-:W-:Y:S01]  /*0d60*/  FFMA R37, R34, R37, R35 ;  /* 0x0000002522257223 */ /* 0x010fe20000000023 */
[----:B------:R-:W-:Y:S02]  /*0d70*/  IMAD.MOV.U32 R34, RZ, RZ, R40 ;  /* 0x000000ffff227224 */ /* 0x000fe400078e0028 */
[----:B------:R-:W-:Y:S01]  /*0d80*/  IMAD.MOV.U32 R35, RZ, RZ, R43 ;  /* 0x000000ffff237224 */ /* 0x000fe200078e002b */
[----:B0-----:R-:W-:-:S04]  /*0d90*/  IADD3.X R33, PT, PT, RZ, R2, RZ, P2, !PT ;  /* 0x00000002ff217210 */ /* 0x001fc800017fe4ff */
[----:B------:R0:W3:Y:S01]  /*0da0*/  LDG.E R40, desc[UR24][R34.64] ;  /* 0x0000001822287981 */ /* 0x0000e2000c1e1900 */
[----:B------:R-:W-:Y:S02]  /*0db0*/  @!P5 IADD3 R44, P2, PT, R22, UR22, RZ ;  /* 0x00000016162cdc10 */ /* 0x000fe4000ff5e0ff */
[----:B------:R-:W-:Y:S02]  /*0dc0*/  SEL R32, R45, UR28, P0 ;  /* 0x0000001c2d207c07 */ /* 0x000fe40008000000 */
[----:B------:R-:W-:Y:S01]  /*0dd0*/  SEL R33, R33, UR29, P0 ;  /* 0x0000001d21217c07 */ /* 0x000fe20008000000 */
[----:B0-----:R-:W-:Y:S01]  /*0de0*/  IMAD.U32 R35, RZ, RZ, UR33 ;  /* 0x00000021ff237e24 */ /* 0x001fe2000f8e00ff */
[----:B------:R-:W-:-:S03]  /*0df0*/  @!P5 IADD3.X R35, PT, PT, R9, UR23, RZ, P2, !PT ;  /* 0x000000170923dc10 */ /* 0x000fc600097fe4ff */
[----:B------:R0:W4:Y:S01]  /*0e00*/  LDG.E R43, desc[UR24][R32.64] ;  /* 0x00000018202b7981 */ /* 0x000122000c1e1900 */
[----:B------:R-:W-:Y:S01]  /*0e10*/  IADD3 R34, P2, PT, R3, 0xc, RZ ;  /* 0x0000000c03227810 */ /* 0x000fe20007f5e0ff */
[----:B------:R-:W-:Y:S01]  /*0e20*/  IMAD.U32 R45, RZ, RZ, UR32 ;  /* 0x00000020ff2d7e24 */ /* 0x000fe2000f8e00ff */
[----:B------:R-:W-:Y:S01]  /*0e30*/  @!P1 IADD3 R45, P3, PT, R20, UR22, RZ ;  /* 0x00000016142d9c10 */ /* 0x000fe2000ff7e0ff */
[----:B0-----:R-:W-:Y:S02]  /*0e40*/  IMAD.MOV.U32 R32, RZ, RZ, R44 ;  /* 0x000000ffff207224 */ /* 0x001fe400078e002c */
[----:B------:R-:W-:Y:S02]  /*0e50*/  IMAD.MOV.U32 R33, RZ, RZ, R35 ;  /* 0x000000ffff217224 */ /* 0x000fe400078e0023 */
[----:B------:R-:W-:Y:S01]  /*0e60*/  IMAD.X R35, RZ, RZ, R2, P2 ;  /* 0x000000ffff237224 */ /* 0x000fe200010e0602 */
[----:B------:R-:W-:Y:S02]  /*0e70*/  SEL R34, R34, UR28, P0 ;  /* 0x0000001c22227c07 */ /* 0x000fe40008000000 */
[----:B------:R0:W4:Y:S02]  /*0e80*/  LDG.E R44, desc[UR24][R32.64] ;  /* 0x00000018202c7981 */ /* 0x000124000c1e1900 */
[----:B------:R-:W-:-:S05]  /*0e90*/  SEL R35, R35, UR29, P0 ;  /* 0x0000001d23237c07 */ /* 0x000fca0008000000 */
[----:B------:R-:W4:Y:S01]  /*0ea0*/  LDG.E R34, desc[UR24][R34.64] ;  /* 0x0000001822227981 */ /* 0x000f22000c1e1900 */
[----:B0-----:R-:W-:Y:S01]  /*0eb0*/  IMAD.U32 R33, RZ, RZ, UR33 ;  /* 0x00000021ff217e24 */ /* 0x001fe2000f8e00ff */
[----:B------:R-:W-:Y:S02]  /*0ec0*/  @!P1 IADD3.X R33, PT, PT, R8, UR23, RZ, P3, !PT ;  /* 0x0000001708219c10 */ /* 0x000fe40009ffe4ff */
[----:B------:R-:W-:-:S05]  /*0ed0*/  MOV R32, R45 ;  /* 0x0000002d00207202 */ /* 0x000fca0000000f00 */
[----:B------:R-:W4:Y:S01]  /*0ee0*/  LDG.E R33, desc[UR24][R32.64] ;  /* 0x0000001820217981 */ /* 0x000f22000c1e1900 */
[----:B------:R-:W-:-:S04]  /*0ef0*/  UIADD3 UR5, UP1, UPT, UR5, 0x8, URZ ;  /* 0x0000000805057890 */ /* 0x000fc8000ff3e0ff */
[----:B------:R-:W-:Y:S02]  /*0f00*/  UIADD3.X UR6, UPT, UPT, URZ, UR6, URZ, UP1, !UPT ;  /* 0x00000006ff067290 */ /* 0x000fe40008ffe4ff */
[----:B------:R-:W-:-:S04]  /*0f10*/  ISETP.NE.U32.AND P1, PT, R4, UR5, PT ;  /* 0x0000000504007c0c */ /* 0x000fc8000bf25070 */
[----:B------:R-:W-:Y:S01]  /*0f20*/  ISETP.NE.AND.EX P1, PT, R5, UR6, PT, P1 ;  /* 0x0000000605007c0c */ /* 0x000fe2000bf25310 */
[----:B------:R-:W-:Y:S01]  /*0f30*/  ULEA UR22, UP1, UR26, UR22, 0x3 ;  /* 0x000000161a167291 */ /* 0x000fe2000f8218ff */
[----:B------:R-:W-:-:S03]  /*0f40*/  IADD3 R3, P2, PT, R3, 0x20, RZ ;  /* 0x0000002003037810 */ /* 0x000fc60007f5e0ff */
[----:B------:R-:W-:Y:S02]  /*0f50*/  UIADD3.X UR23, UPT, UPT, UR23, UR21, URZ, UP1, !UPT ;  /* 0x0000001517177290 */ /* 0x000fe40008ffe4ff */
[----:B------:R-:W-:Y:S02]  /*0f60*/  IMAD.X R2, RZ, RZ, R2, P2 ;  /* 0x000000ffff027224 */ /* 0x000fe400010e0602 */
[----:B--2---:R-:W-:-:S04]  /*0f70*/  FFMA R36, R38, R36, R37 ;  /* 0x0000002426247223 */ /* 0x004fc80000000025 */
[----:B-----5:R-:W-:-:S04]  /*0f80*/  FFMA R36, R41, R42, R36 ;  /* 0x0000002a29247223 */ /* 0x020fc80000000024 */
[----:B---3--:R-:W-:-:S04]  /*0f90*/  FFMA R36, R39, R40, R36 ;  /* 0x0000002827247223 */ /* 0x008fc80000000024 */
[----:B----4-:R-:W-:-:S04]  /*0fa0*/  FFMA R43, R43, R44, R36 ;  /* 0x0000002c2b2b7223 */ /* 0x010fc80000000024 */
[----:B------:R-:W-:Y:S01]  /*0fb0*/  FFMA R40, R34, R33, R43 ;  /* 0x0000002122287223 */ /* 0x000fe2000000002b */
[----:B------:R-:W-:Y:S06]  /*0fc0*/  @P1 BRA `(.L_x_310) ;  /* 0xfffffff400bc1947 */ /* 0x000fec000383ffff */
.L_x_309:
[----:B------:R-:W-:Y:S02]  /*0fd0*/  IMAD.U32 R20, RZ, RZ, UR30 ;  /* 0x0000001eff147e24 */ /* 0x000fe4000f8e00ff */
[----:B------:R-:W-:Y:S01]  /*0fe0*/  IMAD.U32 R21, RZ, RZ, UR31 ;  /* 0x0000001fff157e24 */ /* 0x000fe2000f8e00ff */
[----:B------:R-:W-:Y:S06]  /*0ff0*/  BRA.U !UP0, `(.L_x_308) ;  /* 0x0000000d08647547 */ /* 0x000fec000b800000 */
[----:B------:R-:W0:Y:S01]  /*1000*/  LDC.64 R8, c[0x0][0x3f0] ;  /* 0x0000fc00ff087b82 */ /* 0x000e220000000a00 */
[----:B------:R-:W1:Y:S01]  /*1010*/  LDCU UR5, c[0x0][0x400] ;  /* 0x00008000ff0577ac */ /* 0x000e620008000800 */
[----:B------:R-:W2:Y:S01]  /*1020*/  LDCU.64 UR14, c[0x0][0x3a0] ;  /* 0x00007400ff0e77ac */ /* 0x000ea20008000a00 */
[----:B------:R-:W0:Y:S01]  /*1030*/  LDCU.64 UR16, c[0x0][0x3d0] ;  /* 0x00007a00ff1077ac */ /* 0x000e220008000a00 */
[----:B------:R-:W-:Y:S01]  /*1040*/  UISETP.GE.U32.AND UP0, UPT, UR10, 0x4, UPT ;  /* 0x000000040a00788c */ /* 0x000fe2000bf06070 */
[----:B------:R-:W3:Y:S03]  /*1050*/  LDCU.64 UR18, c[0x0][0x3c8] ;  /* 0x00007900ff1277ac */ /* 0x000ee60008000a00 */
[----:B------:R-:W-:Y:S02]  /*1060*/  UISETP.GE.U32.AND.EX UP0, UPT, URZ, URZ, UPT, UP0 ;  /* 0x000000ffff00728c */ /* 0x000fe4000bf06100 */
[----:B-1----:R-:W-:Y:S01]  /*1070*/  ULOP3.LUT UR6, UR5, 0x3, URZ, 0xc0, !UPT ;  /* 0x0000000305067892 */ /* 0x002fe2000f8ec0ff */
[----:B--2---:R-:W-:-:S03]  /*1080*/  LEA R6, P1, R0, UR14, 0x2 ;  /* 0x0000000e00067c11 */ /* 0x004fc6000f8210ff */
[----:B------:R-:W-:Y:S01]  /*1090*/  UISETP.NE.U32.AND UP1, UPT, UR6, URZ, UPT ;  /* 0x000000ff0600728c */ /* 0x000fe2000bf25070 */
[----:B0-----:R-:W-:Y:S01]  /*10a0*/  IMAD.WIDE.U32 R8, R14, UR16, R8 ;  /* 0x000000100e087c25 */ /* 0x001fe2000f8e0008 */
[----:B------:R-:W-:Y:S02]  /*10b0*/  LEA.HI.X R7, R0, UR15, RZ, 0x2, P1 ;  /* 0x0000000f00077c11 */ /* 0x000fe400088f14ff */
[----:B------:R-:W-:Y:S01]  /*10c0*/  UISETP.NE.AND.EX UP1, UPT, URZ, URZ, UPT, UP1 ;  /* 0x000000ffff00728c */ /* 0x000fe2000bf25310 */
[----:B------:R-:W-:Y:S01]  /*10d0*/  IMAD R18, R14, UR17, R9 ;  /* 0x000000110e127c24 */ /* 0x000fe2000f8e0209 */
[----:B---3--:R-:W-:Y:S09]  /*10e0*/  BRA.U !UP0, `(.L_x_311) ;  /* 0x0000000508cc7547 */ /* 0x008ff2000b800000 */
[----:B------:R-:W0:Y:S01]  /*10f0*/  LDCU.64 UR14, c[0x0][0x3a8] ;  /* 0x00007500ff0e77ac */ /* 0x000e220008000a00 */
[C---:B------:R-:W-:Y:S02]  /*1100*/  IADD3 R10, P4, PT, R4.reuse, 0x1, RZ ;  /* 0x00000001040a7810 */ /* 0x040fe40007f9e0ff */
[C---:B------:R-:W-:Y:S01]  /*1110*/  LEA R24, P3, R4.reuse, R8, 0x2 ;  /* 0x0000000804187211 */ /* 0x040fe200078610ff */
[----:B------:R-:W1:Y:S02]  /*1120*/  LDCU.64 UR10, c[0x0][0x418] ;  /* 0x00008300ff0a77ac */ /* 0x000e640008000a00 */
[--C-:B------:R-:W-:Y:S01]  /*1130*/  IMAD.X R13, RZ, RZ, R5.reuse, P4 ;  /* 0x000000ffff0d7224 */ /* 0x100fe200020e0605 */
[----:B------:R-:W-:Y:S01]  /*1140*/  LEA.HI.X R12, R4, R18, R5, 0x2, P3 ;  /* 0x00000012040c7211 */ /* 0x000fe200018f1405 */
[----:B------:R-:W-:-:S03]  /*1150*/  IMAD.SHL.U32 R11, R10, 0x4, RZ ;  /* 0x000000040a0b7824 */ /* 0x000fc600078e00ff */
[----:B------:R-:W-:Y:S02]  /*1160*/  SHF.L.U64.HI R13, R10, 0x2, R13 ;  /* 0x000000020a0d7819 */ /* 0x000fe4000001020d */
[----:B------:R-:W-:Y:S02]  /*1170*/  LOP3.LUT R11, R11, 0xfffffffc, RZ, 0xc0, !PT ;  /* 0xfffffffc0b0b7812 */ /* 0x000fe400078ec0ff */
[----:B0-----:R-:W-:Y:S02]  /*1180*/  ISETP.GE.U32.AND P2, PT, R4, UR14, PT ;  /* 0x0000000e04007c0c */ /* 0x001fe4000bf46070 */
[----:B------:R-:W-:Y:S02]  /*1190*/  ISETP.GE.U32.AND P1, PT, R10, UR14, PT ;  /* 0x0000000e0a007c0c */ /* 0x000fe4000bf26070 */
[----:B------:R-:W-:Y:S02]  /*11a0*/  ISETP.GE.U32.AND.EX P2, PT, R5, UR15, PT, P2 ;  /* 0x0000000f05007c0c */ /* 0x000fe4000bf46120 */
[----:B------:R-:W-:-:S02]  /*11b0*/  ISETP.GE.U32.AND.EX P1, PT, RZ, UR15, PT, P1 ;  /* 0x0000000fff007c0c */ /* 0x000fc4000bf26110 */
[----:B------:R-:W-:Y:S02]  /*11c0*/  IADD3 R22, P5, PT, R4, 0x2, RZ ;  /* 0x0000000204167810 */ /* 0x000fe40007fbe0ff */
[----:B-1----:R-:W-:Y:S02]  /*11d0*/  SEL R25, R12, UR11, P0 ;  /* 0x0000000b0c197c07 */ /* 0x002fe40008000000 */
[----:B------:R-:W-:-:S05]  /*11e0*/  SEL R24, R24, UR10, P0 ;  /* 0x0000000a18187c07 */ /* 0x000fca0008000000 */
[----:B------:R-:W0:Y:S01]  /*11f0*/  @!P2 LDC.64 R2, c[0x0][0x380] ;  /* 0x0000e000ff02ab82 */ /* 0x000e220000000a00 */
[C---:B------:R-:W-:Y:S01]  /*1200*/  @!P2 IMAD.WIDE.U32 R28, R16.reuse, UR14, R4 ;  /* 0x0000000e101cac25 */ /* 0x040fe2000f8e0004 */
[----:B------:R-:W-:Y:S01]  /*1210*/  LOP3.LUT R13, R13, 0x3, RZ, 0xc0, !PT ;  /* 0x000000030d0d7812 */ /* 0x000fe200078ec0ff */
[----:B------:R1:W2:Y:S01]  /*1220*/  LDG.E R25, desc[UR24][R24.64] ;  /* 0x0000001818197981 */ /* 0x0002a2000c1e1900 */
[----:B------:R-:W-:Y:S01]  /*1230*/  IADD3 R30, P3, PT, R11, R8, RZ ;  /* 0x000000080b1e7210 */ /* 0x000fe20007f7e0ff */
[----:B------:R-:W-:Y:S02]  /*1240*/  @!P2 IMAD R19, R16, UR15, R29 ;  /* 0x0000000f1013ac24 */ /* 0x000fe4000f8e021d */
[----:B------:R-:W-:Y:S01]  /*1250*/  @!P1 IMAD.MOV.U32 R11, RZ, RZ, RZ ;  /* 0x000000ffff0b9224 */ /* 0x000fe200078e00ff */
[----:B------:R-:W-:Y:S01]  /*1260*/  SEL R30, R30, UR10, P0 ;  /* 0x0000000a1e1e7c07 */ /* 0x000fe20008000000 */
[----:B------:R-:W-:Y:S02]  /*1270*/  IMAD.SHL.U32 R23, R22, 0x4, RZ ;  /* 0x0000000416177824 */ /* 0x000fe400078e00ff */
[----:B-1----:R-:W-:-:S02]  /*1280*/  IMAD.U32 R24, RZ, RZ, UR18 ;  /* 0x00000012ff187e24 */ /* 0x002fc4000f8e00ff */
[----:B0-----:R-:W-:-:S04]  /*1290*/  @!P2 IMAD.WIDE.U32 R26, R28, R2, R6 ;  /* 0x000000021c1aa225 */ /* 0x001fc800078e0006 */
[----:B------:R-:W-:Y:S02]  /*12a0*/  @!P2 IMAD R19, R19, R2, RZ ;  /* 0x000000021313a224 */ /* 0x000fe400078e02ff */
[----:B------:R-:W-:Y:S01]  /*12b0*/  IMAD.X R2, R13, 0x1, R18, P3 ;  /* 0x000000010d027824 */ /* 0x000fe200018e0612 */
[----:B------:R-:W-:Y:S01]  /*12c0*/  ISETP.GE.U32.AND P3, PT, R22, UR14, PT ;  /* 0x0000000e16007c0c */ /* 0x000fe2000bf66070 */
[----:B------:R-:W0:Y:S01]  /*12d0*/  @!P1 LDC.64 R12, c[0x0][0x380] ;  /* 0x0000e000ff0c9b82 */ /* 0x000e220000000a00 */
[----:B------:R-:W-:Y:S01]  /*12e0*/  @!P2 IMAD R29, R28, R3, R19 ;  /* 0x000000031c1da224 */ /* 0x000fe200078e0213 */
[----:B------:R-:W-:Y:S02]  /*12f0*/  MOV R3, UR19 ;  /* 0x0000001300037c02 */ /* 0x000fe40008000f00 */
[----:B------:R-:W-:Y:S01]  /*1300*/  ISETP.GE.U32.AND.EX P3, PT, RZ, UR15, PT, P3 ;  /* 0x0000000fff007c0c */ /* 0x000fe2000bf66130 */
[----:B------:R-:W-:Y:S01]  /*1310*/  @!P2 IMAD.IADD R3, R27, 0x1, R29 ;  /* 0x000000011b03a824 */ /* 0x000fe200078e021d */
[----:B------:R-:W-:Y:S01]  /*1320*/  SEL R31, R2, UR11, P0 ;  /* 0x0000000b021f7c07 */ /* 0x000fe20008000000 */
[----:B------:R-:W-:Y:S01]  /*1330*/  IMAD.X R29, RZ, RZ, R5, P5 ;  /* 0x000000ffff1d7224 */ /* 0x000fe200028e0605 */
[----:B------:R-:W-:Y:S01]  /*1340*/  IADD3 R2, P4, PT, R4, 0x3, RZ ;  /* 0x0000000304027810 */ /* 0x000fe20007f9e0ff */
[----:B------:R-:W-:-:S02]  /*1350*/  @!P2 IMAD.MOV.U32 R24, RZ, RZ, R26 ;  /* 0x000000ffff18a224 */ /* 0x000fc400078e001a */
[----:B------:R-:W-:Y:S01]  /*1360*/  @!P1 IMAD.WIDE.U32 R26, R16, UR14, R10 ;  /* 0x0000000e101a9c25 */ /* 0x000fe2000f8e000a */
[----:B------:R-:W-:Y:S01]  /*1370*/  ISETP.GE.U32.AND P2, PT, R2, UR14, PT ;  /* 0x0000000e02007c0c */ /* 0x000fe2000bf46070 */
[----:B------:R1:W3:Y:S01]  /*1380*/  LDG.E R19, desc[UR24][R30.64] ;  /* 0x000000181e137981 */ /* 0x0002e2000c1e1900 */
[----:B------:R-:W-:Y:S01]  /*1390*/  SHF.L.U64.HI R28, R22, 0x2, R29 ;  /* 0x00000002161c7819 */ /* 0x000fe2000001021d */
[----:B------:R-:W-:Y:S01]  /*13a0*/  @!P1 IMAD R27, R16, UR15, R27 ;  /* 0x0000000f101b9c24 */ /* 0x000fe2000f8e021b */
[----:B------:R-:W-:Y:S01]  /*13b0*/  LOP3.LUT R23, R23, 0xfffffffc, RZ, 0xc0, !PT ;  /* 0xfffffffc17177812 */ /* 0x000fe200078ec0ff */
[----:B------:R-:W4:Y:S01]  /*13c0*/  @!P3 LDC.64 R10, c[0x0][0x380] ;  /* 0x0000e000ff0abb82 */ /* 0x000f220000000a00 */
[----:B------:R-:W-:Y:S01]  /*13d0*/  ISETP.GE.U32.AND.EX P2, PT, RZ, UR15, PT, P2 ;  /* 0x0000000fff007c0c */ /* 0x000fe2000bf46120 */
[----:B------:R-:W-:Y:S02]  /*13e0*/  @!P1 IMAD.MOV.U32 R29, RZ, RZ, R7 ;  /* 0x000000ffff1d9224 */ /* 0x000fe400078e0007 */
[----:B------:R-:W-:Y:S01]  /*13f0*/  IMAD.U32 R33, RZ, RZ, UR19 ;  /* 0x00000013ff217e24 */ /* 0x000fe2000f8e00ff */
[----:B-1----:R-:W-:Y:S01]  /*1400*/  LOP3.LUT R31, R28, 0x3, RZ, 0xc0, !PT ;  /* 0x000000031c1f7812 */ /* 0x002fe200078ec0ff */
[----:B0-----:R-:W-:Y:S01]  /*1410*/  @!P1 IMAD R30, R27, R12, RZ ;  /* 0x0000000c1b1e9224 */ /* 0x001fe200078e02ff */
[----:B------:R-:W-:Y:S01]  /*1420*/  @!P1 MOV R28, R6 ;  /* 0x00000006001c9202 */ /* 0x000fe20000000f00 */
[----:B------:R-:W-:Y:S01]  /*1430*/  IMAD.U32 R32, RZ, RZ, UR18 ;  /* 0x00000012ff207e24 */ /* 0x000fe2000f8e00ff */
[----:B------:R-:W-:Y:S01]  /*1440*/  IADD3 R27, P5, PT, R23, R8, RZ ;  /* 0x00000008171b7210 */ /* 0x000fe20007fbe0ff */
[C---:B------:R-:W-:Y:S01]  /*1450*/  @!P1 IMAD R13, R26.reuse, R13, R30 ;  /* 0x0000000d1a0d9224 */ /* 0x040fe200078e021e */
[----:B------:R-:W-:Y:S01]  /*1460*/  @!P3 MOV R23, RZ ;  /* 0x000000ff0017b202 */ /* 0x000fe20000000f00 */
[----:B------:R-:W-:Y:S01]  /*1470*/  @!P1 IMAD.WIDE.U32 R28, R26, R12, R28 ;  /* 0x0000000c1a1c9225 */ /* 0x000fe200078e001c */
[----:B------:R-:W-:-:S03]  /*1480*/  SEL R26, R27, UR10, P0 ;  /* 0x0000000a1b1a7c07 */ /* 0x000fc60008000000 */
[----:B------:R-:W-:Y:S02]  /*1490*/  IMAD.X R12, R31, 0x1, R18, P5 ;  /* 0x000000011f0c7824 */ /* 0x000fe400028e0612 */
[----:B------:R-:W-:Y:S02]  /*14a0*/  @!P1 IMAD.IADD R33, R29, 0x1, R13 ;  /* 0x000000011d219824 */ /* 0x000fe400078e020d */
[----:B------:R-:W-:Y:S01]  /*14b0*/  @!P3 IMAD.WIDE.U32 R22, R16, UR14, R22 ;  /* 0x0000000e1016bc25 */ /* 0x000fe2000f8e0016 */
[----:B------:R-:W-:Y:S02]  /*14c0*/  SEL R27, R12, UR11, P0 ;  /* 0x0000000b0c1b7c07 */ /* 0x000fe40008000000 */
[----:B------:R-:W0:Y:S01]  /*14d0*/  @!P2 LDC.64 R12, c[0x0][0x380] ;  /* 0x0000e000ff0cab82 */ /* 0x000e220000000a00 */
[----:B------:R-:W-:Y:S02]  /*14e0*/  @!P3 IMAD R29, R16, UR15, R23 ;  /* 0x0000000f101dbc24 */ /* 0x000fe4000f8e0217 */
[----:B------:R-:W-:Y:S01]  /*14f0*/  IMAD.MOV.U32 R30, RZ, RZ, R24 ;  /* 0x000000ffff1e7224 */ /* 0x000fe200078e0018 */
[----:B------:R-:W5:Y:S01]  /*1500*/  LDG.E R26, desc[UR24][R26.64] ;  /* 0x000000181a1a7981 */ /* 0x000f62000c1e1900 */
[----:B------:R-:W-:-:S02]  /*1510*/  IMAD.MOV.U32 R31, RZ, RZ, R3 ;  /* 0x000000ffff1f7224 */ /* 0x000fc400078e0003 */
[-C--:B----4-:R-:W-:Y:S01]  /*1520*/  @!P3 IMAD R3, R29, R10.reuse, RZ ;  /* 0x0000000a1d03b224 */ /* 0x090fe200078e02ff */
[----:B------:R-:W-:Y:S01]  /*1530*/  @!P3 MOV R29, R7 ;  /* 0x00000007001db202 */ /* 0x000fe20000000f00 */
[----:B------:R-:W-:Y:S01]  /*1540*/  @!P1 IMAD.MOV.U32 R32, RZ, RZ, R28 ;  /* 0x000000ffff209224 */ /* 0x000fe200078e001c */
[----:B------:R1:W2:Y:S01]  /*1550*/  LDG.E R23, desc[UR24][R30.64] ;  /* 0x000000181e177981 */ /* 0x0002a2000c1e1900 */
[----:B------:R-:W-:Y:S02]  /*1560*/  @!P3 IMAD.MOV.U32 R28, RZ, RZ, R6 ;  /* 0x000000ffff1cb224 */ /* 0x000fe400078e0006 */
[----:B------:R-:W-:Y:S02]  /*1570*/  IMAD.X R5, RZ, RZ, R5, P4 ;  /* 0x000000ffff057224 */ /* 0x000fe400020e0605 */
[----:B------:R-:W-:-:S04]  /*1580*/  @!P3 IMAD.WIDE.U32 R28, R22, R10, R28 ;  /* 0x0000000a161cb225 */ /* 0x000fc800078e001c */
[----:B-1----:R-:W-:Y:S02]  /*1590*/  IMAD.MOV.U32 R31, RZ, RZ, R33 ;  /* 0x000000ffff1f7224 */ /* 0x002fe400078e0021 */
[----:B------:R-:W-:Y:S02]  /*15a0*/  @!P3 IMAD R33, R22, R11, R3 ;  /* 0x0000000b1621b224 */ /* 0x000fe400078e0203 */
[----:B------:R-:W-:Y:S01]  /*15b0*/  @!P2 IMAD.MOV.U32 R3, RZ, RZ, RZ ;  /* 0x000000ffff03a224 */ /* 0x000fe200078e00ff */
[----:B------:R-:W-:Y:S01]  /*15c0*/  SHF.L.U64.HI R5, R2, 0x2, R5 ;  /* 0x0000000202057819 */ /* 0x000fe20000010205 */
[----:B------:R-:W-:-:S04]  /*15d0*/  @!P2 IMAD.WIDE.U32 R10, R16, UR14, R2 ;  /* 0x0000000e100aac25 */ /* 0x000fc8000f8e0002 */
[----:B------:R-:W-:Y:S02]  /*15e0*/  IMAD.SHL.U32 R2, R2, 0x4, RZ ;  /* 0x0000000402027824 */ /* 0x000fe400078e00ff */
[----:B------:R-:W-:Y:S02]  /*15f0*/  @!P2 IMAD R3, R16, UR15, R11 ;  /* 0x0000000f1003ac24 */ /* 0x000fe4000f8e020b */
[----:B------:R-:W-:Y:S01]  /*1600*/  IMAD.U32 R22, RZ, RZ, UR18 ;  /* 0x00000012ff167e24 */ /* 0x000fe2000f8e00ff */
[----:B------:R-:W-:Y:S01]  /*1610*/  LOP3.LUT R11, R2, 0xfffffffc, RZ, 0xc0, !PT ;  /* 0xfffffffc020b7812 */ /* 0x000fe200078ec0ff */
[----:B------:R-:W-:Y:S01]  /*1620*/  @!P3 IMAD.MOV.U32 R22, RZ, RZ, R28 ;  /* 0x000000ffff16b224 */ /* 0x000fe200078e001c */
[----:B------:R-:W-:Y:S01]  /*1630*/  @!P2 MOV R2, R6 ;  /* 0x000000060002a202 */ /* 0x000fe20000000f00 */
[----:B0-----:R-:W-:Y:S02]  /*1640*/  @!P2 IMAD R28, R3, R12, RZ ;  /* 0x0000000c031ca224 */ /* 0x001fe400078e02ff */
[----:B------:R-:W-:Y:S01]  /*1650*/  @!P2 IMAD.MOV.U32 R3, RZ, RZ, R7 ;  /* 0x000000ffff03a224 */ /* 0x000fe200078e0007 */
[----:B------:R-:W-:Y:S01]  /*1660*/  LOP3.LUT R5, R5, 0x3, RZ, 0xc0, !PT ;  /* 0x0000000305057812 */ /* 0x000fe200078ec0ff */
[----:B------:R-:W-:Y:S01]  /*1670*/  IMAD.U32 R27, RZ, RZ, UR19 ;  /* 0x00000013ff1b7e24 */ /* 0x000fe2000f8e00ff */
[----:B------:R-:W-:Y:S01]  /*1680*/  IADD3 R11, P1, PT, R11, R8, RZ ;  /* 0x000000080b0b7210 */ /* 0x000fe20007f3e0ff */
[----:B------:R-:W-:-:S02]  /*1690*/  @!P3 IMAD.IADD R27, R29, 0x1, R33 ;  /* 0x000000011d1bb824 */ /* 0x000fc400078e0221 */
[----:B------:R-:W-:-:S04]  /*16a0*/  @!P2 IMAD.WIDE.U32 R2, R10, R12, R2 ;  /* 0x0000000c0a02a225 */ /* 0x000fc800078e0002 */
[----:B------:R-:W-:Y:S02]  /*16b0*/  @!P2 IMAD R29, R10, R13, R28 ;  /* 0x0000000d0a1da224 */ /* 0x000fe400078e021c */
[----:B------:R-:W-:Y:S02]  /*16c0*/  IMAD.MOV.U32 R30, RZ, RZ, R32 ;  /* 0x000000ffff1e7224 */ /* 0x000fe400078e0020 */
[----:B------:R-:W-:Y:S02]  /*16d0*/  IMAD.U32 R12, RZ, RZ, UR18 ;  /* 0x00000012ff0c7e24 */ /* 0x000fe4000f8e00ff */
[----:B------:R-:W-:Y:S01]  /*16e0*/  IMAD.U32 R13, RZ, RZ, UR19 ;  /* 0x00000013ff0d7e24 */ /* 0x000fe2000f8e00ff */
[----:B------:R-:W3:Y:S01]  /*16f0*/  LDG.E R24, desc[UR24][R30.64] ;  /* 0x000000181e187981 */ /* 0x000ee2000c1e1900 */
[----:B------:R-:W-:Y:S02]  /*1700*/  IMAD.X R5, R5, 0x1, R18, P1 ;  /* 0x0000000105057824 */ /* 0x000fe400008e0612 */
[----:B------:R-:W-:Y:S01]  /*1710*/  @!P2 IMAD.MOV.U32 R12, RZ, RZ, R2 ;  /* 0x000000ffff0ca224 */ /* 0x000fe200078e0002 */
[----:B------:R-:W-:Y:S01]  /*1720*/  MOV R2, R22 ;  /* 0x0000001600027202 */ /* 0x000fe20000000f00 */
[----:B------:R-:W-:-:S02]  /*1730*/  @!P2 IMAD.IADD R13, R3, 0x1, R29 ;  /* 0x00000001030da824 */ /* 0x000fc400078e021d */
[----:B------:R-:W-:Y:S01]  /*1740*/  IMAD.MOV.U32 R3, RZ, RZ, R27 ;  /* 0x000000ffff037224 */ /* 0x000fe200078e001b */
[----:B------:R-:W-:Y:S02]  /*1750*/  SEL R10, R11, UR10, P0 ;  /* 0x0000000a0b0a7c07 */ /* 0x000fe40008000000 */
[----:B------:R-:W-:Y:S02]  /*1760*/  SEL R11, R5, UR11, P0 ;  /* 0x0000000b050b7c07 */ /* 0x000fe40008000000 */
[----:B------:R0:W5:Y:S04]  /*1770*/  LDG.E R5, desc[UR24][R2.64] ;  /* 0x0000001802057981 */ /* 0x000168000c1e1900 */
[----:B------:R-:W4:Y:S01]  /*1780*/  LDG.E R10, desc[UR24][R10.64] ;  /* 0x000000180a0a7981 */ /* 0x000f22000c1e1900 */
[----:B0-----:R-:W-:-:S02]  /*1790*/  IMAD.MOV.U32 R2, RZ, RZ, R12 ;  /* 0x000000ffff027224 */ /* 0x001fc400078e000c */
[----:B------:R-:W-:-:S05]  /*17a0*/  IMAD.MOV.U32 R3, RZ, RZ, R13 ;  /* 0x000000ffff037224 */ /* 0x000fca00078e000d */
[----:B------:R-:W4:Y:S01]  /*17b0*/  LDG.E R12, desc[UR24][R2.64] ;  /* 0x00000018020c7981 */ /* 0x000f22000c1e1900 */
[----:B------:R-:W-:Y:S02]  /*17c0*/  VIADD R4, R4, 0x4 ;  /* 0x0000000404047836 */ /* 0x000fe40000000000 */
[----:B--2---:R-:W-:-:S04]  /*17d0*/  FFMA R40, R25, R23, R40 ;  /* 0x0000001719287223 */ /* 0x004fc80000000028 */
[----:B---3--:R-:W-:-:S04]  /*17e0*/  FFMA R19, R19, R24, R40 ;  /* 0x0000001813137223 */ /* 0x008fc80000000028 */
[----:B-----5:R-:W-:Y:S01]  /*17f0*/  FFMA R19, R26, R5, R19 ;  /* 0x000000051a137223 */ /* 0x020fe20000000013 */
[----:B------:R-:W-:-:S03]  /*1800*/  IMAD.MOV.U32 R5, RZ, RZ, RZ ;  /* 0x000000ffff057224 */ /* 0x000fc600078e00ff */
[----:B----4-:R-:W-:-:S07]  /*1810*/  FFMA R40, R10, R12, R19 ;  /* 0x0000000c0a287223 */ /* 0x010fce0000000013 */
.L_x_311:
        /* <DEDUP_REMOVED lines=8> */
[C---:B------:R-:W-:Y:S02]  /*18a0*/  IADD3 R24, P4, PT, R4.reuse, 0x1, RZ ;  /* 0x0000000104187810 */ /* 0x040fe40007f9e0ff */
[C---:B------:R-:W-:Y:S01]  /*18b0*/  LEA R26, P3, R4.reuse, R8, 0x2 ;  /* 0x00000008041a7211 */ /* 0x040fe200078610ff */
[----:B------:R-:W1:Y:S03]  /*18c0*/  LDCU.64 UR6, c[0x0][0x418] ;  /* 0x00008300ff0677ac */ /* 0x000e660008000a00 */
[C---:B------:R-:W-:Y:S02]  /*18d0*/  LEA.HI.X R19, R4.reuse, R18, R5, 0x2, P3 ;  /* 0x0000001204137211 */ /* 0x040fe400018f1405 */
[----:B0-----:R-:W-:-:S04]  /*18e0*/  ISETP.GE.U32.AND P1, PT, R4, UR10, PT ;  /* 0x0000000a04007c0c */ /* 0x001fc8000bf26070 */
[----:B------:R-:W-:Y:S02]  /*18f0*/  ISETP.GE.U32.AND.EX P2, PT, R5, UR11, PT, P1 ;  /* 0x0000000b05007c0c */ /* 0x000fe4000bf46110 */
[----:B------:R-:W-:Y:S02]  /*1900*/  ISETP.GE.U32.AND P1, PT, R24, UR10, PT ;  /* 0x0000000a18007c0c */ /* 0x000fe4000bf26070 */
[----:B-1----:R-:W-:Y:S02]  /*1910*/  SEL R27, R19, UR7, P0 ;  /* 0x00000007131b7c07 */ /* 0x002fe40008000000 */
[----:B------:R-:W-:Y:S02]  /*1920*/  ISETP.GE.U32.AND.EX P1, PT, RZ, UR11, PT, P1 ;  /* 0x0000000bff007c0c */ /* 0x000fe4000bf26110 */
[----:B------:R-:W-:-:S05]  /*1930*/  SEL R26, R26, UR6, P0 ;  /* 0x000000061a1a7c07 */ /* 0x000fca0008000000 */
[----:B------:R-:W0:Y:S01]  /*1940*/  @!P2 LDC.64 R12, c[0x0][0x380] ;  /* 0x0000e000ff0cab82 */ /* 0x000e220000000a00 */
[----:B------:R-:W-:Y:S01]  /*1950*/  @!P2 IMAD.WIDE.U32 R10, R16, UR10, R4 ;  /* 0x0000000a100aac25 */ /* 0x000fe2000f8e0004 */
[----:B------:R-:W-:-:S03]  /*1960*/  @!P2 MOV R22, R6 ;  /* 0x000000060016a202 */ /* 0x000fc60000000f00 */
[----:B------:R-:W-:-:S03]  /*1970*/  @!P2 IMAD R19, R16, UR11, R11 ;  /* 0x0000000b1013ac24 */ /* 0x000fc6000f8e020b */
[----:B------:R-:W1:Y:S01]  /*1980*/  @!P1 LDC.64 R2, c[0x0][0x380] ;  /* 0x0000e000ff029b82 */ /* 0x000e620000000a00 */
[----:B------:R-:W-:Y:S01]  /*1990*/  IMAD.X R5, RZ, RZ, R5, P4 ;  /* 0x000000ffff057224 */ /* 0x000fe200020e0605 */
[----:B------:R2:W3:Y:S01]  /*19a0*/  LDG.E R11, desc[UR24][R26.64] ;  /* 0x000000181a0b7981 */ /* 0x0004e2000c1e1900 */
[----:B------:R-:W-:Y:S02]  /*19b0*/  @!P2 IMAD.MOV.U32 R23, RZ, RZ, R7 ;  /* 0x000000ffff17a224 */ /* 0x000fe400078e0007 */
[----:B------:R-:W-:Y:S02]  /*19c0*/  @!P1 IMAD.MOV.U32 R25, RZ, RZ, RZ ;  /* 0x000000ffff199224 */ /* 0x000fe400078e00ff */
[----:B--2---:R-:W-:Y:S02]  /*19d0*/  IMAD.U32 R26, RZ, RZ, UR19 ;  /* 0x00000013ff1a7e24 */ /* 0x004fe4000f8e00ff */
[-C--:B0-----:R-:W-:Y:S02]  /*19e0*/  @!P2 IMAD R19, R19, R12.reuse, RZ ;  /* 0x0000000c1313a224 */ /* 0x081fe400078e02ff */
[----:B------:R-:W-:-:S04]  /*19f0*/  @!P2 IMAD.WIDE.U32 R22, R10, R12, R22 ;  /* 0x0000000c0a16a225 */ /* 0x000fc800078e0016 */
[----:B------:R-:W-:Y:S01]  /*1a00*/  @!P2 IMAD R29, R10, R13, R19 ;  /* 0x0000000d0a1da224 */ /* 0x000fe200078e0213 */
[----:B------:R-:W-:Y:S01]  /*1a10*/  SHF.L.U64.HI R19, R24, 0x2, R5 ;  /* 0x0000000218137819 */ /* 0x000fe20000010205 */
[----:B------:R-:W-:-:S03]  /*1a20*/  @!P1 IMAD.WIDE.U32 R12, R16, UR10, R24 ;  /* 0x0000000a100c9c25 */ /* 0x000fc6000f8e0018 */
[----:B------:R-:W-:Y:S01]  /*1a30*/  @!P2 IADD3 R26, PT, PT, R23, R29, RZ ;  /* 0x0000001d171aa210 */ /* 0x000fe20007ffe0ff */
[----:B------:R-:W-:Y:S01]  /*1a40*/  IMAD.SHL.U32 R24, R24, 0x4, RZ ;  /* 0x0000000418187824 */ /* 0x000fe200078e00ff */
[----:B------:R-:W-:Y:S01]  /*1a50*/  LOP3.LUT R19, R19, 0x3, RZ, 0xc0, !PT ;  /* 0x0000000313137812 */ /* 0x000fe200078ec0ff */
[----:B------:R-:W-:Y:S02]  /*1a60*/  @!P1 IMAD R5, R16, UR11, R13 ;  /* 0x0000000b10059c24 */ /* 0x000fe4000f8e020d */
[----:B------:R-:W-:Y:S01]  /*1a70*/  IMAD.U32 R25, RZ, RZ, UR18 ;  /* 0x00000012ff197e24 */ /* 0x000fe2000f8e00ff */
[----:B------:R-:W-:Y:S01]  /*1a80*/  LOP3.LUT R13, R24, 0xfffffffc, RZ, 0xc0, !PT ;  /* 0xfffffffc180d7812 */ /* 0x000fe200078ec0ff */
[----:B------:R-:W-:Y:S02]  /*1a90*/  @!P2 IMAD.MOV.U32 R25, RZ, RZ, R22 ;  /* 0x000000ffff19a224 */ /* 0x000fe400078e0016 */
[----:B------:R-:W-:Y:S01]  /*1aa0*/  @!P1 IMAD.MOV.U32 R22, RZ, RZ, R6 ;  /* 0x000000ffff169224 */ /* 0x000fe200078e0006 */
[----:B------:R-:W-:Y:S01]  /*1ab0*/  IADD3 R13, P2, PT, R13, R8, RZ ;  /* 0x000000080d0d7210 */ /* 0x000fe20007f5e0ff */
[----:B------:R-:W-:-:S02]  /*1ac0*/  @!P1 IMAD.MOV.U32 R23, RZ, RZ, R7 ;  /* 0x000000ffff179224 */ /* 0x000fc400078e0007 */
[-C--:B-1----:R-:W-:Y:S02]  /*1ad0*/  @!P1 IMAD R5, R5, R2.reuse, RZ ;  /* 0x0000000205059224 */ /* 0x082fe400078e02ff */
[----:B------:R-:W-:-:S04]  /*1ae0*/  @!P1 IMAD.WIDE.U32 R22, R12, R2, R22 ;  /* 0x000000020c169225 */ /* 0x000fc800078e0016 */
[----:B------:R-:W-:Y:S01]  /*1af0*/  @!P1 IMAD R3, R12, R3, R5 ;  /* 0x000000030c039224 */ /* 0x000fe200078e0205 */
[----:B------:R-:W-:Y:S01]  /*1b00*/  SEL R12, R13, UR6, P0 ;  /* 0x000000060d0c7c07 */ /* 0x000fe20008000000 */
[----:B------:R-:W-:Y:S02]  /*1b10*/  IMAD.X R2, R19, 0x1, R18, P2 ;  /* 0x0000000113027824 */ /* 0x000fe400010e0612 */
[----:B------:R-:W-:Y:S01]  /*1b20*/  IMAD.U32 R19, RZ, RZ, UR19 ;  /* 0x00000013ff137e24 */ /* 0x000fe2000f8e00ff */
[----:B------:R-:W-:Y:S01]  /*1b30*/  @!P1 IADD3 R19, PT, PT, R23, R3, RZ ;  /* 0x0000000317139210 */ /* 0x000fe20007ffe0ff */
[----:B------:R-:W-:Y:S01]  /*1b40*/  IMAD.MOV.U32 R3, RZ, RZ, R26 ;  /* 0x000000ffff037224 */ /* 0x000fe200078e001a */
[----:B------:R-:W-:Y:S01]  /*1b50*/  SEL R13, R2, UR7, P0 ;  /* 0x00000007020d7c07 */ /* 0x000fe20008000000 */
[----:B------:R-:W-:Y:S02]  /*1b60*/  IMAD.MOV.U32 R2, RZ, RZ, R25 ;  /* 0x000000ffff027224 */ /* 0x000fe400078e0019 */
[----:B------:R-:W-:-:S02]  /*1b70*/  IMAD.U32 R10, RZ, RZ, UR18 ;  /* 0x00000012ff0a7e24 */ /* 0x000fc4000f8e00ff */
[----:B------:R-:W-:Y:S01]  /*1b80*/  @!P1 IMAD.MOV.U32 R10, RZ, RZ, R22 ;  /* 0x000000ffff0a9224 */ /* 0x000fe200078e0016 */
[----:B------:R0:W3:Y:S04]  /*1b90*/  LDG.E R5, desc[UR24][R2.64] ;  /* 0x0000001802057981 */ /* 0x0000e8000c1e1900 */
[----:B------:R-:W2:Y:S01]  /*1ba0*/  LDG.E R12, desc[UR24][R12.64] ;  /* 0x000000180c0c7981 */ /* 0x000ea2000c1e1900 */
[----:B0-----:R-:W-:Y:S02]  /*1bb0*/  IMAD.MOV.U32 R2, RZ, RZ, R10 ;  /* 0x000000ffff027224 */ /* 0x001fe400078e000a */
[----:B------:R-:W-:-:S05]  /*1bc0*/  IMAD.MOV.U32 R3, RZ, RZ, R19 ;  /* 0x000000ffff037224 */ /* 0x000fca00078e0013 */
[----:B------:R-:W2:Y:S01]  /*1bd0*/  LDG.E R10, desc[UR24][R2.64] ;  /* 0x00000018020a7981 */ /* 0x000ea2000c1e1900 */
[----:B------:R-:W-:Y:S02]  /*1be0*/  VIADD R4, R4, 0x2 ;  /* 0x0000000204047836 */ /* 0x000fe40000000000 */
[----:B---3--:R-:W-:Y:S01]  /*1bf0*/  FFMA R11, R11, R5, R40 ;  /* 0x000000050b0b7223 */ /* 0x008fe20000000028 */
[----:B------:R-:W-:-:S03]  /*1c00*/  IMAD.MOV.U32 R5, RZ, RZ, RZ ;  /* 0x000000ffff057224 */ /* 0x000fc600078e00ff */
[----:B--2---:R-:W-:-:S07]  /*1c10*/  FFMA R40, R12, R10, R11 ;  /* 0x0000000a0c287223 */ /* 0x004fce000000000b */
.L_x_312:
[----:B------:R-:W-:Y:S05]  /*1c20*/  BRA.U UP1, `(.L_x_308) ;  /* 0x0000000101587547 */ /* 0x000fea000b800000 */
[----:B------:R-:W0:Y:S01]  /*1c30*/  LDCU.64 UR6, c[0x0][0x3a8] ;  /* 0x00007500ff0677ac */ /* 0x000e220008000a00 */
[----:B------:R-:W-:-:S04]  /*1c40*/  LEA R8, P2, R4, R8, 0x2 ;  /* 0x0000000804087211 */ /* 0x000fc800078410ff */
[C---:B------:R-:W-:Y:S02]  /*1c50*/  LEA.HI.X R9, R4.reuse, R18, R5, 0x2, P2 ;  /* 0x0000001204097211 */ /* 0x040fe400010f1405 */
[----:B------:R-:W1:Y:S08]  /*1c60*/  @!P0 LDC R8, c[0x0][0x418] ;  /* 0x00010600ff088b82 */ /* 0x000e700000000800 */
[----:B------:R-:W2:Y:S01]  /*1c70*/  @!P0 LDC R9, c[0x0][0x41c] ;  /* 0x00010700ff098b82 */ /* 0x000ea20000000800 */
[----:B0-----:R-:W-:-:S04]  /*1c80*/  ISETP.GE.U32.AND P1, PT, R4, UR6, PT ;  /* 0x0000000604007c0c */ /* 0x001fc8000bf26070 */
[----:B------:R-:W-:-:S13]  /*1c90*/  ISETP.GE.U32.AND.EX P1, PT, R5, UR7, PT, P1 ;  /* 0x0000000705007c0c */ /* 0x000fda000bf26110 */
[----:B------:R-:W0:Y:S01]  /*1ca0*/  @!P1 LDC.64 R10, c[0x0][0x380] ;  /* 0x0000e000ff0a9b82 */ /* 0x000e220000000a00 */
[----:B------:R-:W-:Y:S01]  /*1cb0*/  @!P1 IMAD.WIDE.U32 R2, R16, UR6, R4 ;  /* 0x0000000610029c25 */ /* 0x000fe2000f8e0004 */
[----:B------:R-:W-:-:S03]  /*1cc0*/  @!P1 MOV R4, R6 ;  /* 0x0000000600049202 */ /* 0x000fc60000000f00 */
[----:B------:R-:W-:Y:S02]  /*1cd0*/  @!P1 IMAD R3, R16, UR7, R3 ;  /* 0x0000000710039c24 */ /* 0x000fe4000f8e0203 */
[----:B------:R-:W-:Y:S02]  /*1ce0*/  @!P1 IMAD.MOV.U32 R5, RZ, RZ, R7 ;  /* 0x000000ffff059224 */ /* 0x000fe400078e0007 */
[-C--:B0-----:R-:W-:Y:S02]  /*1cf0*/  @!P1 IMAD R3, R3, R10.reuse, RZ ;  /* 0x0000000a03039224 */ /* 0x081fe400078e02ff */
[----:B------:R-:W-:-:S04]  /*1d00*/  @!P1 IMAD.WIDE.U32 R4, R2, R10, R4 ;  /* 0x0000000a02049225 */ /* 0x000fc800078e0004 */
[----:B------:R-:W-:Y:S02]  /*1d10*/  @!P1 IMAD R3, R2, R11, R3 ;  /* 0x0000000b02039224 */ /* 0x000fe400078e0203 */
[----:B------:R-:W-:Y:S02]  /*1d20*/  @!P1 IMAD.MOV.U32 R20, RZ, RZ, R4 ;  /* 0x000000ffff149224 */ /* 0x000fe400078e0004 */
[----:B------:R-:W-:Y:S02]  /*1d30*/  @!P1 IMAD.IADD R21, R5, 0x1, R3 ;  /* 0x0000000105159824 */ /* 0x000fe400078e0203 */
[----:B--2---:R-:W-:Y:S02]  /*1d40*/  IMAD.MOV.U32 R3, RZ, RZ, R9 ;  /* 0x000000ffff037224 */ /* 0x004fe400078e0009 */
[----:B-1----:R-:W-:Y:S02]  /*1d50*/  IMAD.MOV.U32 R2, RZ, RZ, R8 ;  /* 0x000000ffff027224 */ /* 0x002fe400078e0008 */
[----:B------:R-:W2:Y:S04]  /*1d60*/  LDG.E R21, desc[UR24][R20.64] ;  /* 0x0000001814157981 */ /* 0x000ea8000c1e1900 */
[----:B------:R-:W2:Y:S02]  /*1d70*/  LDG.E R3, desc[UR24][R2.64] ;  /* 0x0000001802037981 */ /* 0x000ea4000c1e1900 */
[----:B--2---:R-:W-:-:S07]  /*1d80*/  FFMA R40, R3, R21, R40 ;  /* 0x0000001503287223 */ /* 0x004fce0000000028 */
.L_x_308:
        /* <DEDUP_REMOVED lines=25> */
.L_x_313:
[----:B------:R-:W-:Y:S02]  /*1f20*/  MOV R3, R16 ;  /* 0x0000001000037202 */ /* 0x000fe40000000f00 */
[----:B------:R-:W-:-:S07]  /*1f30*/  MOV R2, 0x1f50 ;  /* 0x00001f5000027802 */ /* 0x000fce0000000f00 */
[----:B------:R-:W-:Y:S05]  /*1f40*/  CALL.REL.NOINC `($__internal_25_$__cuda_sm20_div_u64) ;  /* 0x0000002000507944 */ /* 0x000fea0003c00000 */
[----:B------:R-:W0:Y:S01]  /*1f50*/  LDCU UR5, c[0x0][0x3b8] ;  /* 0x00007700ff0577ac */ /* 0x000e220008000800 */
[--C-:B------:R-:W-:Y:S02]  /*1f60*/  IMAD.MOV R5, RZ, RZ, -R23.reuse ;  /* 0x000000ffff057224 */ /* 0x100fe400078e0a17 */
[----:B------:R-:W-:Y:S02]  /*1f70*/  IMAD.MOV.U32 R3, RZ, RZ, R23 ;  /* 0x000000ffff037224 */ /* 0x000fe400078e0017 */
[----:B0-----:R-:W-:-:S07]  /*1f80*/  IMAD R5, R5, UR5, R16 ;  /* 0x0000000505057c24 */ /* 0x001fce000f8e0210 */
.L_x_314:
        /* <DEDUP_REMOVED lines=8> */
.L_x_307:
[----:B------:R-:W-:Y:S05]  /*2010*/  BSYNC.RECONVERGENT B0 ;  /* 0x0000000000007941 */ /* 0x000fea0003800200 */
.L_x_306:
[----:B------:R-:W1:Y:S01]  /*2020*/  LDCU.64 UR6, c[0x0][0x3f8] ;  /* 0x00007f00ff0677ac */ /* 0x000e620008000a00 */
[----:B------:R-:W-:Y:S02]  /*2030*/  ISETP.GT.U32.AND P0, PT, R14, R0, PT ;  /* 0x000000000e00720c */ /* 0x000fe40003f04070 */
[----:B------:R-:W-:-:S04]  /*2040*/  SHF.R.S32.HI R2, RZ, 0x1f, R14 ;  /* 0x0000001fff027819 */ /* 0x000fc8000001140e */
[----:B------:R-:W-:-:S04]  /*2050*/  ISETP.GT.U32.AND.EX P0, PT, R2, RZ, PT, P0 ;  /* 0x000000ff0200720c */ /* 0x000fc80003f04100 */
[----:B0-----:R-:W-:Y:S02]  /*2060*/  SEL R3, R14, R0, P0 ;  /* 0x000000000e037207 */ /* 0x001fe40000000000 */
        /* <DEDUP_REMOVED lines=34> */
.L_x_316:
[----:B------:R-:W-:Y:S01]  /*2290*/  IMAD.MOV.U32 R3, RZ, RZ, R16 ;  /* 0x000000ffff037224 */ /* 0x000fe200078e0010 */
[----:B------:R-:W-:-:S07]  /*22a0*/  MOV R2, 0x22c0 ;  /* 0x000022c000027802 */ /* 0x000fce0000000f00 */
[----:B------:R-:W-:Y:S05]  /*22b0*/  CALL.REL.NOINC `($__internal_25_$__cuda_sm20_div_u64) ;  /* 0x0000001c00747944 */ /* 0x000fea0003c00000 */
[----:B------:R-:W0:Y:S01]  /*22c0*/  LDCU UR5, c[0x0][0x3b8] ;  /* 0x00007700ff0577ac */ /* 0x000e220008000800 */
[----:B------:R-:W-:-:S05]  /*22d0*/  IADD3 R3, PT, PT, -R23, RZ, RZ ;  /* 0x000000ff17037210 */ /* 0x000fca0007ffe1ff */
[----:B0-----:R-:W-:-:S07]  /*22e0*/  IMAD R4, R3, UR5, R16 ;  /* 0x0000000503047c24 */ /* 0x001fce000f8e0210 */
.L_x_317:
[----:B------:R-:W0:Y:S01]  /*22f0*/  S2R R6, SR_CgaCtaId ;  /* 0x0000000000067919 */ /* 0x000e220000008800 */
[----:B------:R-:W1:Y:S01]  /*2300*/  LDCU.64 UR6, c[0x0][0x3b0] ;  /* 0x00007600ff0677ac */ /* 0x000e620008000a00 */
[----:B------:R-:W2:Y:S01]  /*2310*/  LDC.64 R2, c[0x0][0x3f0] ;  /* 0x0000fc00ff027b82 */ /* 0x000ea20000000a00 */
[----:B------:R-:W-:Y:S01]  /*2320*/  MOV R5, 0x400 ;  /* 0x0000040000057802 */ /* 0x000fe20000000f00 */
[----:B------:R-:W-:Y:S01]  /*2330*/  IMAD.MOV.U32 R36, RZ, RZ, RZ ;  /* 0x000000ffff247224 */ /* 0x000fe200078e00ff */
[----:B------:R-:W2:Y:S01]  /*2340*/  LDCU.64 UR10, c[0x0][0x3d0] ;  /* 0x00007a00ff0a77ac */ /* 0x000ea20008000a00 */
[----:B------:R-:W-:Y:S02]  /*2350*/  IMAD.MOV.U32 R26, RZ, RZ, RZ ;  /* 0x000000ffff1a7224 */ /* 0x000fe400078e00ff */
[----:B------:R-:W-:Y:S01]  /*2360*/  IMAD.MOV.U32 R25, RZ, RZ, RZ ;  /* 0x000000ffff197224 */ /* 0x000fe200078e00ff */
[----:B-1----:R-:W-:Y:S02]  /*2370*/  UISETP.GE.U32.AND UP0, UPT, UR6, 0x10, UPT ;  /* 0x000000100600788c */ /* 0x002fe4000bf06070 */
[----:B------:R-:W-:-:S02]  /*2380*/  ULOP3.LUT UR31, UR6, 0xf, URZ, 0xc0, !UPT ;  /* 0x0000000f061f7892 */ /* 0x000fc4000f8ec0ff */
[----:B------:R-:W-:Y:S02]  /*2390*/  UISETP.GE.U32.AND.EX UP0, UPT, UR7, URZ, UPT, UP0 ;  /* 0x000000ff0700728c */ /* 0x000fe4000bf06100 */
[----:B------:R-:W-:Y:S01]  /*23a0*/  UISETP.NE.U32.AND UP1, UPT, UR31, URZ, UPT ;  /* 0x000000ff1f00728c */ /* 0x000fe2000bf25070 */
[----:B--2---:R-:W-:-:S03]  /*23b0*/  IMAD.WIDE.U32 R2, R0, UR10, R2 ;  /* 0x0000000a00027c25 */ /* 0x004fc6000f8e0002 */
[----:B------:R-:W-:Y:S01]  /*23c0*/  UISETP.NE.AND.EX UP1, UPT, URZ, URZ, UPT, UP1 ;  /* 0x000000ffff00728c */ /* 0x000fe2000bf25310 */
[----:B------:R-:W-:Y:S01]  /*23d0*/  IMAD R24, R0, UR11, R3 ;  /* 0x0000000b00187c24 */ /* 0x000fe2000f8e0203 */
[----:B0-----:R-:W-:-:S05]  /*23e0*/  LEA R5, R6, R5, 0x18 ;  /* 0x0000000506057211 */ /* 0x001fca00078ec0ff */
[----:B------:R-:W-:-:S04]  /*23f0*/  IMAD R5, R14, 0x6c, R5 ;  /* 0x0000006c0e057824 */ /* 0x000fc800078e0205 */
[----:B------:R-:W-:-:S04]  /*2400*/  IMAD R4, R4, 0xc, R5 ;  /* 0x0000000c04047824 */ /* 0x000fc800078e0205 */
[----:B------:R-:W-:Y:S01]  /*2410*/  IMAD R23, R23, 0x4, R4 ;  /* 0x0000000417177824 */ /* 0x000fe200078e0204 */
[----:B------:R-:W-:Y:S06]  /*2420*/  BRA.U !UP0, `(.L_x_318) ;  /* 0x0000000d082c7547 */ /* 0x000fec000b800000 */
[----:B------:R-:W0:Y:S01]  /*2430*/  LDC R25, c[0x0][0x3b4] ;  /* 0x0000ed00ff197b82 */ /* 0x000e220000000800 */
[----:B------:R-:W-:Y:S01]  /*2440*/  ULOP3.LUT UR5, UR6, 0xfffffff0, URZ, 0xc0, !UPT ;  /* 0xfffffff006057892 */ /* 0x000fe2000f8ec0ff */
[----:B------:R-:W-:Y:S01]  /*2450*/  IMAD.MOV.U32 R36, RZ, RZ, RZ ;  /* 0x000000ffff247224 */ /* 0x000fe200078e00ff */
[----:B------:R-:W-:Y:S01]  /*2460*/  MOV R28, R2 ;  /* 0x00000002001c7202 */ /* 0x000fe20000000f00 */
[----:B------:R-:W-:Y:S01]  /*2470*/  IMAD.MOV.U32 R22, RZ, RZ, RZ ;  /* 0x000000ffff167224 */ /* 0x000fe200078e00ff */
[----:B------:R-:W1:Y:S01]  /*2480*/  LDCU.64 UR28, c[0x0][0x418] ;  /* 0x00008300ff1c77ac */ /* 0x000e620008000a00 */
[----:B------:R-:W-:Y:S02]  /*2490*/  IMAD.MOV.U32 R27, RZ, RZ, R24 ;  /* 0x000000ffff1b7224 */ /* 0x000fe400078e0018 */
[----:B------:R-:W-:Y:S01]  /*24a0*/  IMAD.U32 R26, RZ, RZ, UR5 ;  /* 0x00000005ff1a7e24 */ /* 0x000fe2000f8e00ff */
[----:B------:R-:W-:Y:S01]  /*24b0*/  UMOV UR30, 0xf ;  /* 0x0000000f001e7882 */ /* 0x000fe20000000000 */
[----:B------:R-:W-:Y:S01]  /*24c0*/  IMAD.U32 R32, RZ, RZ, UR5 ;  /* 0x00000005ff207e24 */ /* 0x000fe2000f8e00ff */
[----:B------:R-:W-:Y:S01]  /*24d0*/  UMOV UR5, URZ ;  /* 0x000000ff00057c82 */ /* 0x000fe20008000000 */
[----:B01----:R-:W-:-:S07]  /*24e0*/  IMAD.MOV.U32 R29, RZ, RZ, R25 ;  /* 0x000000ffff1d7224 */ /* 0x003fce00078e0019 */
.L_x_319:
[----:B------:R-:W0:Y:S01]  /*24f0*/  LDC.64 R30, c[0x0][0x400] ;  /* 0x00010000ff1e7b82 */ /* 0x000e220000000a00 */
[----:B------:R-:W-:Y:S02]  /*2500*/  UIADD3 UR23, UP0, UPT, UR30, -0xf, URZ ;  /* 0xfffffff11e177890 */ /* 0x000fe4000ff1e0ff */
[----:B------:R-:W-:Y:S02]  /*2510*/  UIADD3 UR26, UPT, UPT, UR30, -0xe, URZ ;  /* 0xfffffff21e1a7890 */ /* 0x000fe4000fffe0ff */
[----:B------:R-:W-:Y:S02]  /*2520*/  UIADD3.X UR27, UPT, UPT, UR5, -0x1, URZ, UP0, !UPT ;  /* 0xffffffff051b7890 */ /* 0x000fe400087fe4ff */
[----:B------:R-:W-:Y:S02]  /*2530*/  USHF.L.U32 UR22, UR23, 0x2, URZ ;  /* 0x0000000217167899 */ /* 0x000fe400080006ff */
[----:B------:R-:W-:Y:S02]  /*2540*/  ULOP3.LUT UR26, UR26, 0xfffffff1, URZ, 0xc0, !UPT ;  /* 0xfffffff11a1a7892 */ /* 0x000fe4000f8ec0ff */
[----:B------:R-:W-:Y:S01]  /*2550*/  ULOP3.LUT UR22, UR22, 0xffffffc0, URZ, 0xc0, !UPT ;  /* 0xffffffc016167892 */ /* 0x000fe2000f8ec0ff */
[----:B------:R-:W-:Y:S01]  /*2560*/  IMAD.U32 R4, RZ, RZ, UR27 ;  /* 0x0000001bff047e24 */ /* 0x000fe2000f8e00ff */
[----:B------:R-:W-:-:S02]  /*2570*/  UIADD3 UR21, UPT, UPT, UR30, -0xd, URZ ;  /* 0xfffffff31e157890 */ /* 0x000fc4000fffe0ff */
[----:B------:R-:W-:Y:S02]  /*2580*/  UIADD3 UR20, UPT, UPT, UR30, -0xc, URZ ;  /* 0xfffffff41e147890 */ /* 0x000fe4000fffe0ff */
[----:B------:R-:W-:Y:S01]  /*2590*/  IADD3 R38, P1, PT, R2, UR22, RZ ;  /* 0x0000001602267c10 */ /* 0x000fe2000ff3e0ff */
[----:B------:R-:W-:Y:S02]  /*25a0*/  ULOP3.LUT UR21, UR21, 0xfffffff2, URZ, 0xc0, !UPT ;  /* 0xfffffff215157892 */ /* 0x000fe4000f8ec0ff */
[----:B------:R-:W-:Y:S02]  /*25b0*/  ULOP3.LUT UR20, UR20, 0xfffffff3, URZ, 0xc0, !UPT ;  /* 0xfffffff314147892 */ /* 0x000fe4000f8ec0ff */
[----:B------:R-:W-:Y:S01]  /*25c0*/  UIADD3 UR19, UPT, UPT, UR30, -0xb, URZ ;  /* 0xfffffff51e137890 */ /* 0x000fe2000fffe0ff */
[----:B0-----:R-:W-:Y:S01]  /*25d0*/  ISETP.LE.U32.AND P0, PT, R30, UR23, PT ;  /* 0x000000171e007c0c */ /* 0x001fe2000bf03070 */
[----:B------:R-:W-:Y:S01]  /*25e0*/  USHF.L.U64.HI UR23, UR23, 0x2, UR27 ;  /* 0x0000000217177899 */ /* 0x000fe2000801021b */
[----:B------:R-:W-:Y:S01]  /*25f0*/  IADD3 R8, P2, PT, R38, 0x4, RZ ;  /* 0x0000000426087810 */ /* 0x000fe20007f5e0ff */
[----:B------:R-:W-:Y:S01]  /*2600*/  ULOP3.LUT UR19, UR19, 0xfffffff4, URZ, 0xc0, !UPT ;  /* 0xfffffff413137892 */ /* 0x000fe2000f8ec0ff */
[----:B------:R-:W-:Y:S01]  /*2610*/  ISETP.GE.U32.AND.EX P0, PT, R4, R31, PT, P0 ;  /* 0x0000001f0400720c */ /* 0x000fe20003f06100 */
[----:B------:R-:W-:-:S02]  /*2620*/  ULOP3.LUT UR23, UR23, 0x3, URZ, 0xc0, !UPT ;  /* 0x0000000317177892 */ /* 0x000fc4000f8ec0ff */
[----:B------:R-:W-:Y:S01]  /*2630*/  UIADD3 UR18, UPT, UPT, UR30, -0xa, URZ ;  /* 0xfffffff61e127890 */ /* 0x000fe2000fffe0ff */
[----:B------:R-:W-:Y:S01]  /*2640*/  SEL R4, R28, UR28, !P0 ;  /* 0x0000001c1c047c07 */ /* 0x000fe2000c000000 */
[----:B------:R-:W-:Y:S01]  /*2650*/  UIADD3 UR17, UPT, UPT, UR30, -0x9, URZ ;  /* 0xfffffff71e117890 */ /* 0x000fe2000fffe0ff */
[----:B------:R-:W-:Y:S01]  /*2660*/  SEL R5, R27, UR29, !P0 ;  /* 0x0000001d1b057c07 */ /* 0x000fe2000c000000 */
[----:B------:R-:W-:Y:S01]  /*2670*/  ULOP3.LUT UR18, UR18, 0xfffffff5, URZ, 0xc0, !UPT ;  /* 0xfffffff512127892 */ /* 0x000fe2000f8ec0ff */
[----:B------:R-:W-:Y:S01]  /*2680*/  IADD3.X R34, PT, PT, R24, UR23, RZ, P1, !PT ;  /* 0x0000001718227c10 */ /* 0x000fe20008ffe4ff */
[----:B------:R-:W-:Y:S01]  /*2690*/  ULOP3.LUT UR17, UR17, 0xfffffff6, URZ, 0xc0, !UPT ;  /* 0xfffffff611117892 */ /* 0x000fe2000f8ec0ff */
[----:B------:R-:W-:Y:S01]  /*26a0*/  ISETP.LE.U32.AND P0, PT, R30, UR26, PT ;  /* 0x0000001a1e007c0c */ /* 0x000fe2000bf03070 */
[----:B------:R0:W2:Y:S01]  /*26b0*/  LDG.E R33, desc[UR24][R4.64] ;  /* 0x0000001804217981 */ /* 0x0000a2000c1e1900 */
[----:B------:R-:W-:Y:S01]  /*26c0*/  IADD3 R6, P3, PT, R38, 0x8, RZ ;  /* 0x0000000826067810 */ /* 0x000fe20007f7e0ff */
[--C-:B------:R-:W-:Y:S01]  /*26d0*/  IMAD.X R9, RZ, RZ, R34.reuse, P2 ;  /* 0x000000ffff097224 */ /* 0x100fe200010e0622 */
[-C--:B------:R-:W-:Y:S01]  /*26e0*/  ISETP.GE.U32.AND.EX P0, PT, RZ, R31.reuse, PT, P0 ;  /* 0x0000001fff00720c */ /* 0x080fe20003f06100 */
[----:B------:R-:W-:Y:S01]  /*26f0*/  UIADD3 UR16, UPT, UPT, UR30, -0x8, URZ ;  /* 0xfffffff81e107890 */ /* 0x000fe2000fffe0ff */
[----:B------:R-:W-:Y:S01]  /*2700*/  ISETP.LE.U32.AND P1, PT, R30, UR21, PT ;  /* 0x000000151e007c0c */ /* 0x000fe2000bf23070 */
[----:B------:R-:W-:Y:S01]  /*2710*/  UIADD3 UR15, UPT, UPT, UR30, -0x7, URZ ;  /* 0xfffffff91e0f7890 */ /* 0x000fe2000fffe0ff */
[----:B------:R-:W-:Y:S01]  /*2720*/  IADD3.X R7, PT, PT, RZ, R34, RZ, P3, !PT ;  /* 0x00000022ff077210 */ /* 0x000fe20001ffe4ff */
[----:B------:R-:W-:Y:S01]  /*2730*/  ULOP3.LUT UR16, UR16, 0xfffffff7, URZ, 0xc0, !UPT ;  /* 0xfffffff710107892 */ /* 0x000fe2000f8ec0ff */
[----:B------:R-:W-:Y:S01]  /*2740*/  IADD3 R10, P3, PT, R38, 0xc, RZ ;  /* 0x0000000c260a7810 */ /* 0x000fe20007f7e0ff */
[----:B------:R-:W-:Y:S01]  /*2750*/  ULOP3.LUT UR15, UR15, 0xfffffff8, URZ, 0xc0, !UPT ;  /* 0xfffffff80f0f7892 */ /* 0x000fe2000f8ec0ff */
[----:B0-----:R-:W-:Y:S01]  /*2760*/  SEL R4, R8, UR28, !P0 ;  /* 0x0000001c08047c07 */ /* 0x001fe2000c000000 */
[----:B------:R-:W-:Y:S01]  /*2770*/  UIADD3 UR14, UPT, UPT, UR30, -0x6, URZ ;  /* 0xfffffffa1e0e7890 */ /* 0x000fe2000fffe0ff */
[----:B------:R-:W-:Y:S01]  /*2780*/  SEL R5, R9, UR29, !P0 ;  /* 0x0000001d09057c07 */ /* 0x000fe2000c000000 */
[----:B------:R-:W-:Y:S01]  /*2790*/  UIADD3 UR13, UPT, UPT, UR30, -0x5, URZ ;  /* 0xfffffffb1e0d7890 */ /* 0x000fe2000fffe0ff */
[----:B------:R-:W-:Y:S01]  /*27a0*/  ISETP.LE.U32.AND P6, PT, R30, UR20, PT ;  /* 0x000000141e007c0c */ /* 0x000fe2000bfc3070 */
[----:B------:R-:W-:Y:S01]  /*27b0*/  UIADD3 UR12, UPT, UPT, UR30, -0x4, URZ ;  /* 0xfffffffc1e0c7890 */ /* 0x000fe2000fffe0ff */
[-C--:B------:R-:W-:Y:S01]  /*27c0*/  ISETP.GE.U32.AND.EX P1, PT, RZ, R31.reuse, PT, P1 ;  /* 0x0000001fff00720c */ /* 0x080fe20003f26110 */
[----:B------:R0:W3:Y:S01]  /*27d0*/  LDG.E R35, desc[UR24][R4.64] ;  /* 0x0000001804237981 */ /* 0x0000e2000c1e1900 */
[----:B------:R-:W-:Y:S01]  /*27e0*/  ISETP.GE.U32.AND.EX P6, PT, RZ, R31, PT, P6 ;  /* 0x0000001fff00720c */ /* 0x000fe20003fc6160 */
[----:B------:R-:W-:Y:S01]  /*27f0*/  UIADD3 UR11, UPT, UPT, UR30, -0x3, URZ ;  /* 0xfffffffd1e0b7890 */ /* 0x000fe2000fffe0ff */
[----:B------:R-:W-:Y:S01]  /*2800*/  SEL R6, R6, UR28, !P1 ;  /* 0x0000001c06067c07 */ /* 0x000fe2000c800000 */
[----:B------:R-:W-:Y:S01]  /*2810*/  UIADD3 UR10, UPT, UPT, UR30, -0x2, URZ ;  /* 0xfffffffe1e0a7890 */ /* 0x000fe2000fffe0ff */
[----:B------:R-:W-:Y:S01]  /*2820*/  SEL R7, R7, UR29, !P1 ;  /* 0x0000001d07077c07 */ /* 0x000fe2000c800000 */
[----:B------:R-:W-:Y:S01]  /*2830*/  UIADD3 UR7, UPT, UPT, UR30, -0x1, URZ ;  /* 0xffffffff1e077890 */ /* 0x000fe2000fffe0ff */
[----:B------:R-:W-:Y:S01]  /*2840*/  ISETP.LE.U32.AND P1, PT, R30, UR19, PT ;  /* 0x000000131e007c0c */ /* 0x000fe2000bf23070 */
[----:B------:R-:W-:Y:S01]  /*2850*/  ULOP3.LUT UR14, UR14, 0xfffffff9, URZ, 0xc0, !UPT ;  /* 0xfffffff90e0e7892 */ /* 0x000fe2000f8ec0ff */
[----:B0-----:R-:W-:Y:S01]  /*2860*/  IMAD.X R4, RZ, RZ, R34, P3 ;  /* 0x000000ffff047224 */ /* 0x001fe200018e0622 */
[----:B------:R-:W-:Y:S01]  /*2870*/  IADD3 R12, P3, PT, R38, 0x10, RZ ;  /* 0x00000010260c7810 */ /* 0x000fe20007f7e0ff */
[----:B------:R0:W4:Y:S01]  /*2880*/  LDG.E R37, desc[UR24][R6.64] ;  /* 0x0000001806257981 */ /* 0x000122000c1e1900 */
[----:B------:R-:W-:-:S02]  /*2890*/  SEL R10, R10, UR28, !P6 ;  /* 0x0000001c0a0a7c07 */ /* 0x000fc4000f000000 */
[----:B------:R-:W-:Y:S01]  /*28a0*/  SEL R11, R4, UR29, !P6 ;  /* 0x0000001d040b7c07 */ /* 0x000fe2000f000000 */
[--C-:B------:R-:W-:Y:S01]  /*28b0*/  IMAD.X R4, RZ, RZ, R34.reuse, P3 ;  /* 0x000000ffff047224 */ /* 0x100fe200018e0622 */
[----:B------:R-:W-:Y:S02]  /*28c0*/  IADD3 R18, P6, PT, R38, 0x14, RZ ;  /* 0x0000001426127810 */ /* 0x000fe40007fde0ff */
[----:B------:R-:W-:Y:S02]  /*28d0*/  ISETP.GE.U32.AND.EX P1, PT, RZ, R31, PT, P1 ;  /* 0x0000001fff00720c */ /* 0x000fe40003f26110 */
[----:B------:R-:W-:Y:S01]  /*28e0*/  ISETP.LE.U32.AND P2, PT, R30, UR18, PT ;  /* 0x000000121e007c0c */ /* 0x000fe2000bf43070 */
[----:B------:R-:W-:Y:S01]  /*28f0*/  IMAD.X R5, RZ, RZ, R34, P6 ;  /* 0x000000ffff057224 */ /* 0x000fe200030e0622 */
[----:B------:R-:W-:Y:S02]  /*2900*/  SEL R13, R4, UR29, !P1 ;  /* 0x0000001d040d7c07 */ /* 0x000fe4000c800000 */
[----:B------:R-:W-:-:S02]  /*2910*/  ISETP.LE.U32.AND P5, PT, R30, UR17, PT ;  /* 0x000000111e007c0c */ /* 0x000fc4000bfa3070 */
[----:B------:R-:W-:Y:S01]  /*2920*/  ISETP.LE.U32.AND P4, PT, R30, UR16, PT ;  /* 0x000000101e007c0c */ /* 0x000fe2000bf83070 */
[----:B------:R-:W-:Y:S01]  /*2930*/  ULOP3.LUT UR13, UR13, 0xfffffffa, URZ, 0xc0, !UPT ;  /* 0xfffffffa0d0d7892 */ /* 0x000fe2000f8ec0ff */
[-C--:B------:R-:W-:Y:S01]  /*2940*/  ISETP.GE.U32.AND.EX P2, PT, RZ, R31.reuse, PT, P2 ;  /* 0x0000001fff00720c */ /* 0x080fe20003f46120 */
[----:B------:R-:W-:Y:S01]  /*2950*/  ULOP3.LUT UR12, UR12, 0xfffffffb, URZ, 0xc0, !UPT ;  /* 0xfffffffb0c0c7892 */ /* 0x000fe2000f8ec0ff */
[C---:B------:R-:W-:Y:S01]  /*2960*/  IADD3 R4, P6, PT, R38.reuse, 0x18, RZ ;  /* 0x0000001826047810 */ /* 0x040fe20007fde0ff */
[----:B------:R-:W-:Y:S01]  /*2970*/  ULOP3.LUT UR11, UR11, 0xfffffffc, URZ, 0xc0, !UPT ;  /* 0xfffffffc0b0b7892 */ /* 0x000fe2000f8ec0ff */
[----:B------:R-:W-:Y:S01]  /*2980*/  SEL R19, R5, UR29, !P2 ;  /* 0x0000001d05137c07 */ /* 0x000fe2000d000000 */
[----:B------:R-:W-:Y:S01]  /*2990*/  ULOP3.LUT UR10, UR10, 0xfffffffd, URZ, 0xc0, !UPT ;  /* 0xfffffffd0a0a7892 */ /* 0x000fe2000f8ec0ff */
[----:B------:R-:W-:Y:S01]  /*29a0*/  ISETP.GE.U32.AND.EX P5, PT, RZ, R31, PT, P5 ;  /* 0x0000001fff00720c */ /* 0x000fe20003fa6150 */
[----:B------:R-:W-:Y:S01]  /*29b0*/  IMAD.X R5, RZ, RZ, R34, P6 ;  /* 0x000000ffff057224 */ /* 0x000fe200030e0622 */
[----:B0-----:R-:W-:Y:S01]  /*29c0*/  IADD3 R6, P6, PT, R38, 0x1c, RZ ;  /* 0x0000001c26067810 */ /* 0x001fe20007fde0ff */
[----:B------:R-:W-:Y:S01]  /*29d0*/  ULOP3.LUT UR7, UR7, 0xfffffffe, URZ, 0xc0, !UPT ;  /* 0xfffffffe07077892 */ /* 0x000fe2000f8ec0ff */
[----:B------:R-:W-:Y:S01]  /*29e0*/  SEL R4, R4, UR28, !P5 ;  /* 0x0000001c04047c07 */ /* 0x000fe2000e800000 */
[----:B------:R-:W5:Y:S01]  /*29f0*/  LDG.E R10, desc[UR24][R10.64] ;  /* 0x000000180a0a7981 */ /* 0x000f62000c1e1900 */
[----:B------:R-:W-:-:S02]  /*2a00*/  SEL R5, R5, UR29, !P5 ;  /* 0x0000001d05057c07 */ /* 0x000fc4000e800000 */
[----:B------:R-:W-:Y:S02]  /*2a10*/  IADD3 R8, P5, PT, R38, 0x20, RZ ;  /* 0x0000002026087810 */ /* 0x000fe40007fbe0ff */
[----:B------:R-:W-:Y:S01]  /*2a20*/  ISETP.LE.U32.AND P3, PT, R30, UR15, PT ;  /* 0x0000000f1e007c0c */ /* 0x000fe2000bf63070 */
[--C-:B------:R-:W-:Y:S01]  /*2a30*/  IMAD.X R7, RZ, RZ, R34.reuse, P6 ;  /* 0x000000ffff077224 */ /* 0x100fe200030e0622 */
[----:B------:R-:W-:Y:S01]  /*2a40*/  SEL R12, R12, UR28, !P1 ;  /* 0x0000001c0c0c7c07 */ /* 0x000fe2000c800000 */
[----:B------:R-:W-:Y:S01]  /*2a50*/  IMAD.X R9, RZ, RZ, R34, P5 ;  /* 0x000000ffff097224 */ /* 0x000fe200028e0622 */
[-C--:B------:R-:W-:Y:S01]  /*2a60*/  ISETP.GE.U32.AND.EX P4, PT, RZ, R31.reuse, PT, P4 ;  /* 0x0000001fff00720c */ /* 0x080fe20003f86140 */
[----:B------:R-:W5:Y:S01]  /*2a70*/  LDG.E R39, desc[UR24][R4.64] ;  /* 0x0000001804277981 */ /* 0x000f62000c1e1900 */
[----:B------:R-:W-:Y:S02]  /*2a80*/  ISETP.GE.U32.AND.EX P3, PT, RZ, R31, PT, P3 ;  /* 0x0000001fff00720c */ /* 0x000fe40003f66130 */
[----:B------:R-:W-:-:S02]  /*2a90*/  IADD3 R20, P5, PT, R38, 0x24, RZ ;  /* 0x0000002426147810 */ /* 0x000fc40007fbe0ff */
[----:B------:R-:W-:Y:S02]  /*2aa0*/  ISETP.LE.U32.AND P1, PT, R30, UR14, PT ;  /* 0x0000000e1e007c0c */ /* 0x000fe4000bf23070 */
[----:B------:R-:W-:Y:S02]  /*2ab0*/  SEL R18, R18, UR28, !P2 ;  /* 0x0000001c12127c07 */ /* 0x000fe4000d000000 */
[----:B------:R-:W-:Y:S02]  /*2ac0*/  SEL R6, R6, UR28, !P4 ;  /* 0x0000001c06067c07 */ /* 0x000fe4000e000000 */
[----:B------:R-:W-:Y:S02]  /*2ad0*/  SEL R7, R7, UR29, !P4 ;  /* 0x0000001d07077c07 */ /* 0x000fe4000e000000 */
[----:B------:R-:W-:Y:S01]  /*2ae0*/  SEL R8, R8, UR28, !P3 ;  /* 0x0000001c08087c07 */ /* 0x000fe2000d800000 */
[----:B------:R-:W5:Y:S01]  /*2af0*/  LDG.E R18, desc[UR24][R18.64] ;  /* 0x0000001812127981 */ /* 0x000f62000c1e1900 */
[----:B------:R-:W-:-:S02]  /*2b00*/  SEL R9, R9, UR29, !P3 ;  /* 0x0000001d09097c07 */ /* 0x000fc4000d800000 */
[----:B------:R-:W-:Y:S01]  /*2b10*/  IADD3.X R21, PT, PT, RZ, R34, RZ, P5, !PT ;  /* 0x00000022ff157210 */ /* 0x000fe20002ffe4ff */
[----:B------:R-:W5:Y:S01]  /*2b20*/  LDG.E R40, desc[UR24][R6.64] ;  /* 0x0000001806287981 */ /* 0x000f62000c1e1900 */
[C---:B------:R-:W-:Y:S02]  /*2b30*/  ISETP.LE.U32.AND P0, PT, R30.reuse, UR30, PT ;  /* 0x0000001e1e007c0c */ /* 0x040fe4000bf03070 */
[C---:B------:R-:W-:Y:S01]  /*2b40*/  ISETP.LE.U32.AND P2, PT, R30.reuse, UR13, PT ;  /* 0x0000000d1e007c0c */ /* 0x040fe2000bf43070 */
[----:B------:R-:W5:Y:S01]  /*2b50*/  LDG.E R11, desc[UR24][R8.64] ;  /* 0x00000018080b7981 */ /* 0x000f62000c1e1900 */
[C---:B------:R-:W-:Y:S02]  /*2b60*/  ISETP.LE.U32.AND P6, PT, R30.reuse, UR12, PT ;  /* 0x0000000c1e007c0c */ /* 0x040fe4000bfc3070 */
[C---:B------:R-:W-:Y:S02]  /*2b70*/  ISETP.LE.U32.AND P4, PT, R30.reuse, UR11, PT ;  /* 0x0000000b1e007c0c */ /* 0x040fe4000bf83070 */
[----:B------:R-:W-:-:S02]  /*2b80*/  ISETP.LE.U32.AND P3, PT, R30, UR10, PT ;  /* 0x0000000a1e007c0c */ /* 0x000fc4000bf63070 */
[----:B------:R-:W-:Y:S02]  /*2b90*/  ISETP.LE.U32.AND P5, PT, R30, UR7, PT ;  /* 0x000000071e007c0c */ /* 0x000fe4000bfa3070 */
[----:B------:R-:W-:Y:S01]  /*2ba0*/  ISETP.GE.U32.AND.EX P1, PT, RZ, R31, PT, P1 ;  /* 0x0000001fff00720c */ /* 0x000fe20003f26110 */
[----:B------:R0:W5:Y:S03]  /*2bb0*/  LDG.E R30, desc[UR24][R12.64] ;  /* 0x000000180c1e7981 */ /* 0x000166000c1e1900 */
[----:B------:R-:W-:Y:S02]  /*2bc0*/  SEL R20, R20, UR28, !P1 ;  /* 0x0000001c14147c07 */ /* 0x000fe4000c800000 */
[----:B------:R-:W-:Y:S02]  /*2bd0*/  SEL R21, R21, UR29, !P1 ;  /* 0x0000001d15157c07 */ /* 0x000fe4000c800000 */
[----:B------:R-:W-:-:S02]  /*2be0*/  IADD3 R43, P1, PT, R38, 0x28, RZ ;  /* 0x00000028262b7810 */ /* 0x000fc40007f3e0ff */
[-C--:B------:R-:W-:Y:S01]  /*2bf0*/  ISETP.GE.U32.AND.EX P2, PT, RZ, R31.reuse, PT, P2 ;  /* 0x0000001fff00720c */ /* 0x080fe20003f46120 */
[----:B------:R-:W5:Y:S02]  /*2c00*/  LDG.E R20, desc[UR24][R20.64] ;  /* 0x0000001814147981 */ /* 0x000f64000c1e1900 */
[----:B------:R-:W-:Y:S01]  /*2c10*/  IMAD.X R44, RZ, RZ, R34, P1 ;  /* 0x000000ffff2c7224 */ /* 0x000fe200008e0622 */
[----:B------:R-:W-:Y:S02]  /*2c20*/  IADD3 R41, P1, PT, R38, 0x2c, RZ ;  /* 0x0000002c26297810 */ /* 0x000fe40007f3e0ff */
[----:B------:R-:W-:-:S03]  /*2c30*/  ISETP.GE.U32.AND.EX P4, PT, RZ, R31, PT, P4 ;  /* 0x0000001fff00720c */ /* 0x000fc60003f86140 */
[--C-:B------:R-:W-:Y:S01]  /*2c40*/  IMAD.X R42, RZ, RZ, R34.reuse, P1 ;  /* 0x000000ffff2a7224 */ /* 0x100fe200008e0622 */
[----:B0-----:R-:W-:Y:S02]  /*2c50*/  IADD3 R12, P1, PT, R38, 0x30, RZ ;  /* 0x00000030260c7810 */ /* 0x001fe40007f3e0ff */
[----:B------:R-:W-:Y:S02]  /*2c60*/  ISETP.GE.U32.AND.EX P6, PT, RZ, R31, PT, P6 ;  /* 0x0000001fff00720c */ /* 0x000fe40003fc6160 */
[----:B------:R-:W-:Y:S01]  /*2c70*/  SEL R4, R43, UR28, !P2 ;  /* 0x0000001c2b047c07 */ /* 0x000fe2000d000000 */
[----:B------:R-:W-:Y:S01]  /*2c80*/  IMAD.X R13, RZ, RZ, R34, P1 ;  /* 0x000000ffff0d7224 */ /* 0x000fe200008e0622 */
[----:B------:R-:W-:Y:S02]  /*2c90*/  SEL R5, R44, UR29, !P2 ;  /* 0x0000001d2c057c07 */ /* 0x000fe4000d000000 */
[----:B------:R-:W-:Y:S02]  /*2ca0*/  SEL R8, R12, UR28, !P4 ;  /* 0x0000001c0c087c07 */ /* 0x000fe4000e000000 */
[----:B------:R-:W-:Y:S01]  /*2cb0*/  IADD3 R12, P1, PT, R38, 0x34, RZ ;  /* 0x00000034260c7810 */ /* 0x000fe20007f3e0ff */
[----:B------:R0:W5:Y:S01]  /*2cc0*/  LDG.E R19, desc[UR24][R4.64] ;  /* 0x0000001804137981 */ /* 0x000162000c1e1900 */
[----:B------:R-:W-:-:S02]  /*2cd0*/  SEL R6, R41, UR28, !P6 ;  /* 0x0000001c29067c07 */ /* 0x000fc4000f000000 */
[----:B------:R-:W-:Y:S02]  /*2ce0*/  SEL R7, R42, UR29, !P6 ;  /* 0x0000001d2a077c07 */ /* 0x000fe4000f000000 */
[----:B------:R-:W-:Y:S01]  /*2cf0*/  SEL R9, R13, UR29, !P4 ;  /* 0x0000001d0d097c07 */ /* 0x000fe2000e000000 */
[--C-:B------:R-:W-:Y:S01]  /*2d00*/  IMAD.X R13, RZ, RZ, R34.reuse, P1 ;  /* 0x000000ffff0d7224 */ /* 0x100fe200008e0622 */
[C---:B------:R-:W-:Y:S01]  /*2d10*/  IADD3 R41, P2, PT, R38.reuse, 0x38, RZ ;  /* 0x0000003826297810 */ /* 0x040fe20007f5e0ff */
[----:B------:R1:W5:Y:S01]  /*2d20*/  LDG.E R21, desc[UR24][R6.64] ;  /* 0x0000001806157981 */ /* 0x000362000c1e1900 */
[-C--:B------:R-:W-:Y:S02]  /*2d30*/  ISETP.GE.U32.AND.EX P3, PT, RZ, R31.reuse, PT, P3 ;  /* 0x0000001fff00720c */ /* 0x080fe40003f66130 */
[----:B------:R-:W-:Y:S01]  /*2d40*/  IADD3 R38, P1, PT, R38, 0x3c, RZ ;  /* 0x0000003c26267810 */ /* 0x000fe20007f3e0ff */
[----:B------:R-:W-:Y:S01]  /*2d50*/  IMAD.X R42, RZ, RZ, R34, P2 ;  /* 0x000000ffff2a7224 */ /* 0x000fe200010e0622 */
[----:B------:R-:W-:Y:S01]  /*2d60*/  ISETP.GE.U32.AND.EX P5, PT, RZ, R31, PT, P5 ;  /* 0x0000001fff00720c */ /* 0x000fe20003fa6150 */
[----:B------:R1:W5:Y:S01]  /*2d70*/  LDG.E R8, desc[UR24][R8.64] ;  /* 0x0000001808087981 */ /* 0x000362000c1e1900 */
[----:B------:R-:W-:-:S02]  /*2d80*/  SEL R12, R12, UR28, !P3 ;  /* 0x0000001c0c0c7c07 */ /* 0x000fc4000d800000 */
[----:B------:R-:W-:Y:S01]  /*2d90*/  SEL R13, R13, UR29, !P3 ;  /* 0x0000001d0d0d7c07 */ /* 0x000fe2000d800000 */
[----:B------:R-:W-:Y:S01]  /*2da0*/  IMAD.X R34, RZ, RZ, R34, P1 ;  /* 0x000000ffff227224 */ /* 0x000fe200008e0622 */
[----:B0-----:R-:W-:Y:S02]  /*2db0*/  SEL R4, R41, UR28, !P5 ;  /* 0x0000001c29047c07 */ /* 0x001fe4000e800000 */
[----:B------:R-:W-:Y:S01]  /*2dc0*/  ISETP.GE.U32.AND.EX P0, PT, RZ, R31, PT, P0 ;  /* 0x0000001fff00720c */ /* 0x000fe20003f06100 */
[----:B------:R0:W5:Y:S01]  /*2dd0*/  LDG.E R12, desc[UR24][R12.64] ;  /* 0x000000180c0c7981 */ /* 0x000162000c1e1900 */
[----:B------:R-:W-:Y:S02]  /*2de0*/  SEL R5, R42, UR29, !P5 ;  /* 0x0000001d2a057c07 */ /* 0x000fe4000e800000 */
[----:B-1----:R-:W-:Y:S02]  /*2df0*/  SEL R6, R38, UR28, !P0 ;  /* 0x0000001c26067c07 */ /* 0x002fe4000c000000 */
[----:B------:R-:W-:Y:S01]  /*2e00*/  SEL R7, R34, UR29, !P0 ;  /* 0x0000001d22077c07 */ /* 0x000fe2000c000000 */
[----:B------:R1:W5:Y:S04]  /*2e10*/  LDG.E R4, desc[UR24][R4.64] ;  /* 0x0000001804047981 */ /* 0x000368000c1e1900 */
[----:B------:R1:W5:Y:S01]  /*2e20*/  LDG.E R6, desc[UR24][R6.64] ;  /* 0x0000001806067981 */ /* 0x000362000c1e1900 */
[----:B------:R-:W-:-:S05]  /*2e30*/  IMAD R9, R22, 0x24, R23 ;  /* 0x0000002416097824 */ /* 0x000fca00078e0217 */
[----:B------:R-:W2:Y:S04]  /*2e40*/  LDS R43, [R9] ;  /* 0x00000000092b7984 */ /* 0x000ea80000000800 */
[----:B------:R-:W3:Y:S04]  /*2e50*/  LDS R45, [R9+0x24] ;  /* 0x00002400092d7984 */ /* 0x000ee80000000800 */
[----:B------:R-:W4:Y:S04]  /*2e60*/  LDS R38, [R9+0x48] ;  /* 0x0000480009267984 */ /* 0x000f280000000800 */
[----:B------:R-:W5:Y:S04]  /*2e70*/  LDS R41, [R9+0x6c] ;  /* 0x00006c0009297984 */ /* 0x000f680000000800 */
[----:B------:R-:W5:Y:S04]  /*2e80*/  LDS R31, [R9+0x90] ;  /* 0x00009000091f7984 */ /* 0x000f680000000800 */
[----:B0-----:R-:W0:Y:S04]  /*2e90*/  LDS R13, [R9+0xb4] ;  /* 0x0000b400090d7984 */ /* 0x001e280000000800 */
[----:B------:R-:W0:Y:S04]  /*2ea0*/  LDS R34, [R9+0xd8] ;  /* 0x0000d80009227984 */ /* 0x000e280000000800 */
[----:B-1----:R-:W1:Y:S04]  /*2eb0*/  LDS R5, [R9+0xfc] ;  /* 0x0000fc0009057984 */ /* 0x002e680000000800 */
[----:B------:R-:W-:Y:S04]  /*2ec0*/  LDS R7, [R9+0x144] ;  /* 0x0001440009077984 */ /* 0x000fe80000000800 */
[----:B------:R-:W-:Y:S01]  /*2ed0*/  LDS R42, [R9+0x168] ;  /* 0x00016800092a7984 */ /* 0x000fe20000000800 */
[----:B------:R-:W-:-:S04]  /*2ee0*/  IADD3 R32, P0, PT, R32, -0x10, RZ ;  /* 0xfffffff020207810 */ /* 0x000fc80007f1e0ff */
[----:B------:R-:W-:Y:S02]  /*2ef0*/  IADD3.X R29, PT, PT, R29, -0x1, RZ, P0, !PT ;  /* 0xffffffff1d1d7810 */ /* 0x000fe400007fe4ff */
[----:B------:R-:W-:-:S04]  /*2f00*/  ISETP.NE.U32.AND P0, PT, R32, RZ, PT ;  /* 0x000000ff2000720c */ /* 0x000fc80003f05070 */
[----:B------:R-:W-:Y:S01]  /*2f10*/  ISETP.NE.AND.EX P0, PT, R29, RZ, PT, P0 ;  /* 0x000000ff1d00720c */ /* 0x000fe20003f05300 */
[----:B------:R-:W-:Y:S01]  /*2f20*/  UIADD3 UR30, UP0, UPT, UR30, 0x10, URZ ;  /* 0x000000101e1e7890 */ /* 0x000fe2000ff1e0ff */
[----:B------:R-:W-:-:S03]  /*2f30*/  IADD3 R28, P1, PT, R28, 0x40, RZ ;  /* 0x000000401c1c7810 */ /* 0x000fc60007f3e0ff */
[----:B------:R-:W-:Y:S01]  /*2f40*/  UIADD3.X UR5, UPT, UPT, URZ, UR5, URZ, UP0, !UPT ;  /* 0x00000005ff057290 */ /* 0x000fe200087fe4ff */
[----:B------:R-:W-:Y:S01]  /*2f50*/  IADD3 R22, PT, PT, R22, 0x10, RZ ;  /* 0x0000001016167810 */ /* 0x000fe20007ffe0ff */
[----:B------:R-:W-:Y:S02]  /*2f60*/  IMAD.X R27, RZ, RZ, R27, P1 ;  /* 0x000000ffff1b7224 */ /* 0x000fe400008e061b */
[----:B--2---:R-:W-:Y:S02]  /*2f70*/  FFMA R36, R43, R33, R36 ;  /* 0x000000212b247223 */ /* 0x004fe40000000024 */
[----:B------:R-:W-:Y:S02]  /*2f80*/  LDS R33, [R9+0x1d4] ;  /* 0x0001d40009217984 */ /* 0x000fe40000000800 */
[----:B---3--:R-:W-:Y:S02]  /*2f90*/  FFMA R35, R45, R35, R36 ;  /* 0x000000232d237223 */ /* 0x008fe40000000024 */
[----:B------:R-:W2:Y:S02]  /*2fa0*/  LDS R36, [R9+0x120] ;  /* 0x0001200009247984 */ /* 0x000ea40000000800 */
[----:B----4-:R-:W-:-:S02]  /*2fb0*/  FFMA R44, R38, R37, R35 ;  /* 0x00000025262c7223 */ /* 0x010fc40000000023 */
[----:B------:R-:W3:Y:S04]  /*2fc0*/  LDS R38, [R9+0x18c] ;  /* 0x00018c0009267984 */ /* 0x000ee80000000800 */
[----:B------:R-:W4:Y:S01]  /*2fd0*/  LDS R35, [R9+0x1b0] ;  /* 0x0001b00009237984 */ /* 0x000f220000000800 */
[----:B-----5:R-:W-:-:S04]  /*2fe0*/  FFMA R10, R41, R10, R44 ;  /* 0x0000000a290a7223 */ /* 0x020fc8000000002c */
[----:B------:R-:W-:Y:S02]  /*2ff0*/  FFMA R10, R31, R30, R10 ;  /* 0x0000001e1f0a7223 */ /* 0x000fe4000000000a */
[----:B------:R-:W5:Y:S02]  /*3000*/  LDS R31, [R9+0x1f8] ;  /* 0x0001f800091f7984 */ /* 0x000f640000000800 */
[----:B0-----:R-:W-:Y:S02]  /*3010*/  FFMA R37, R13, R18, R10 ;  /* 0x000000120d257223 */ /* 0x001fe4000000000a */
[----:B------:R-:W0:Y:S02]  /*3020*/  LDS R13, [R9+0x21c] ;  /* 0x00021c00090d7984 */ /* 0x000e240000000800 */
[----:B------:R-:W-:-:S04]  /*3030*/  FFMA R34, R34, R39, R37 ;  /* 0x0000002722227223 */ /* 0x000fc80000000025 */
[----:B-1----:R-:W-:-:S04]  /*3040*/  FFMA R5, R5, R40, R34 ;  /* 0x0000002805057223 */ /* 0x002fc80000000022 */
[----:B--2---:R-:W-:-:S04]  /*3050*/  FFMA R36, R36, R11, R5 ;  /* 0x0000000b24247223 */ /* 0x004fc80000000005 */
[----:B------:R-:W-:-:S04]  /*3060*/  FFMA R7, R7, R20, R36 ;  /* 0x0000001407077223 */ /* 0x000fc80000000024 */
[----:B------:R-:W-:-:S04]  /*3070*/  FFMA R7, R42, R19, R7 ;  /* 0x000000132a077223 */ /* 0x000fc80000000007 */
[----:B---3--:R-:W-:-:S04]  /*3080*/  FFMA R38, R38, R21, R7 ;  /* 0x0000001526267223 */ /* 0x008fc80000000007 */
[----:B----4-:R-:W-:-:S04]  /*3090*/  FFMA R8, R35, R8, R38 ;  /* 0x0000000823087223 */ /* 0x010fc80000000026 */
[----:B------:R-:W-:-:S04]  /*30a0*/  FFMA R8, R33, R12, R8 ;  /* 0x0000000c21087223 */ /* 0x000fc80000000008 */
[----:B-----5:R-:W-:-:S04]  /*30b0*/  FFMA R4, R31, R4, R8 ;  /* 0x000000041f047223 */ /* 0x020fc80000000008 */
[----:B0-----:R-:W-:Y:S01]  /*30c0*/  FFMA R36, R13, R6, R4 ;  /* 0x000000060d247223 */ /* 0x001fe20000000004 */
[----:B------:R-:W-:Y:S06]  /*30d0*/  @P0 BRA `(.L_x_319) ;  /* 0xfffffff400040947 */ /* 0x000fec000383ffff */
.L_x_318:
        /* <DEDUP_REMOVED lines=9> */
[C---:B------:R-:W-:Y:S01]  /*3170*/  IADD3 R8, PT, PT, R26.reuse, 0x5, RZ ;  /* 0x000000051a087810 */ /* 0x040fe20007ffe0ff */
[C---:B------:R-:W-:Y:S01]  /*3180*/  VIADD R4, R26.reuse, 0x2 ;  /* 0x000000021a047836 */ /* 0x040fe20000000000 */
[----:B------:R-:W1:Y:S02]  /*3190*/  LDCU.64 UR12, c[0x0][0x418] ;  /* 0x00008300ff0c77ac */ /* 0x000e640008000a00 */
[----:B0-----:R-:W-:Y:S01]  /*31a0*/  ISETP.GE.U32.AND P5, PT, R5, UR10, PT ;  /* 0x0000000a05007c0c */ /* 0x001fe2000bfa6070 */
[C---:B------:R-:W-:Y:S01]  /*31b0*/  VIADD R5, R26.reuse, 0x3 ;  /* 0x000000031a057836 */ /* 0x040fe20000000000 */
[----:B------:R-:W-:Y:S02]  /*31c0*/  ISETP.GE.U32.AND P0, PT, R26, UR10, PT ;  /* 0x0000000a1a007c0c */ /* 0x000fe4000bf06070 */
[----:B------:R-:W-:Y:S01]  /*31d0*/  ISETP.GE.U32.AND P4, PT, R4, UR10, PT ;  /* 0x0000000a04007c0c */ /* 0x000fe2000bf86070 */
[C---:B------:R-:W-:Y:S01]  /*31e0*/  VIADD R4, R26.reuse, 0x4 ;  /* 0x000000041a047836 */ /* 0x040fe20000000000 */
[----:B------:R-:W-:Y:S01]  /*31f0*/  ISETP.GE.U32.AND P2, PT, R5, UR10, PT ;  /* 0x0000000a05007c0c */ /* 0x000fe2000bf46070 */
[----:B------:R-:W-:Y:S01]  /*3200*/  IMAD.SHL.U32 R5, R26, 0x4, RZ ;  /* 0x000000041a057824 */ /* 0x000fe200078e00ff */
[----:B------:R-:W-:-:S02]  /*3210*/  ISETP.GE.U32.AND.EX P0, PT, R25, UR11, PT, P0 ;  /* 0x0000000b19007c0c */ /* 0x000fc4000bf06100 */
[----:B------:R-:W-:Y:S02]  /*3220*/  SHF.L.U64.HI R25, R26, 0x2, R25 ;  /* 0x000000021a197819 */ /* 0x000fe40000010219 */
[CC--:B------:R-:W-:Y:S02]  /*3230*/  IADD3 R6, P1, PT, R5.reuse, R2.reuse, RZ ;  /* 0x0000000205067210 */ /* 0x0c0fe40007f3e0ff */
[----:B------:R-:W-:Y:S02]  /*3240*/  LOP3.LUT R5, R5, 0xfffffffc, RZ, 0xc0, !PT ;  /* 0xfffffffc05057812 */ /* 0x000fe400078ec0ff */
[----:B------:R-:W-:Y:S01]  /*3250*/  ISETP.GE.U32.AND P3, PT, R4, UR10, PT ;  /* 0x0000000a04007c0c */ /* 0x000fe2000bf66070 */
[C---:B------:R-:W-:Y:S01]  /*3260*/  IMAD.X R4, R25.reuse, 0x1, R24, P1 ;  /* 0x0000000119047824 */ /* 0x040fe200008e0618 */
[----:B------:R-:W-:Y:S02]  /*3270*/  LOP3.LUT R9, R25, 0x3, RZ, 0xc0, !PT ;  /* 0x0000000319097812 */ /* 0x000fe400078ec0ff */
[----:B------:R-:W-:Y:S01]  /*3280*/  IADD3 R22, P1, PT, R5, R2, RZ ;  /* 0x0000000205167210 */ /* 0x000fe20007f3e0ff */
[----:B------:R-:W-:Y:S01]  /*3290*/  VIADD R5, R26, 0x6 ;  /* 0x000000061a057836 */ /* 0x000fe20000000000 */
[----:B-1----:R-:W-:-:S02]  /*32a0*/  SEL R6, R6, UR12, !P0 ;  /* 0x0000000c06067c07 */ /* 0x002fc4000c000000 */
[----:B------:R-:W-:Y:S01]  /*32b0*/  IADD3 R10, P6, PT, R22, 0x4, RZ ;  /* 0x00000004160a7810 */ /* 0x000fe20007fde0ff */
[----:B------:R-:W-:Y:S01]  /*32c0*/  IMAD.X R9, R9, 0x1, R24, P1 ;  /* 0x0000000109097824 */ /* 0x000fe200008e0618 */
[----:B------:R-:W-:Y:S02]  /*32d0*/  ISETP.GE.U32.AND P1, PT, R5, UR10, PT ;  /* 0x0000000a05007c0c */ /* 0x000fe4000bf26070 */
[----:B------:R-:W-:Y:S01]  /*32e0*/  SEL R7, R4, UR13, !P0 ;  /* 0x0000000d04077c07 */ /* 0x000fe2000c000000 */
[----:B------:R-:W-:Y:S01]  /*32f0*/  IMAD.X R5, RZ, RZ, R9, P6 ;  /* 0x000000ffff057224 */ /* 0x000fe200030e0609 */
[----:B------:R-:W-:Y:S01]  /*3300*/  IADD3 R12, P6, PT, R22, 0x8, RZ ;  /* 0x00000008160c7810 */ /* 0x000fe20007fde0ff */
[----:B------:R-:W-:Y:S01]  /*3310*/  VIADD R4, R26, 0x7 ;  /* 0x000000071a047836 */ /* 0x000fe20000000000 */
[----:B------:R-:W-:Y:S02]  /*3320*/  ISETP.GE.U32.AND P0, PT, R8, UR10, PT ;  /* 0x0000000a08007c0c */ /* 0x000fe4000bf06070 */
[----:B------:R-:W-:-:S02]  /*3330*/  IADD3.X R13, PT, PT, RZ, R9, RZ, P6, !PT ;  /* 0x00000009ff0d7210 */ /* 0x000fc400037fe4ff */
[----:B------:R-:W-:Y:S02]  /*3340*/  IADD3 R18, P6, PT, R22, 0xc, RZ ;  /* 0x0000000c16127810 */ /* 0x000fe40007fde0ff */
[----:B------:R-:W-:-:S03]  /*3350*/  ISETP.GE.U32.AND.EX P5, PT, RZ, UR11, PT, P5 ;  /* 0x0000000bff007c0c */ /* 0x000fc6000bfa6150 */
[--C-:B------:R-:W-:Y:S01]  /*3360*/  IMAD.X R19, RZ, RZ, R9.reuse, P6 ;  /* 0x000000ffff137224 */ /* 0x100fe200030e0609 */
[----:B------:R-:W-:Y:S02]  /*3370*/  IADD3 R8, P6, PT, R22, 0x10, RZ ;  /* 0x0000001016087810 */ /* 0x000fe40007fde0ff */
[----:B------:R-:W-:Y:S02]  /*3380*/  SEL R10, R10, UR12, !P5 ;  /* 0x0000000c0a0a7c07 */ /* 0x000fe4000e800000 */
[----:B------:R-:W-:Y:S01]  /*3390*/  SEL R11, R5, UR13, !P5 ;  /* 0x0000000d050b7c07 */ /* 0x000fe2000e800000 */
[----:B------:R-:W-:Y:S01]  /*33a0*/  IMAD.X R20, RZ, RZ, R9, P6 ;  /* 0x000000ffff147224 */ /* 0x000fe200030e0609 */
[----:B------:R-:W-:Y:S01]  /*33b0*/  ISETP.GE.U32.AND.EX P4, PT, RZ, UR11, PT, P4 ;  /* 0x0000000bff007c0c */ /* 0x000fe2000bf86140 */
[----:B------:R-:W2:Y:S01]  /*33c0*/  LDG.E R5, desc[UR24][R6.64] ;  /* 0x0000001806057981 */ /* 0x000ea2000c1e1900 */
[----:B------:R-:W-:Y:S02]  /*33d0*/  ISETP.GE.U32.AND.EX P2, PT, RZ, UR11, PT, P2 ;  /* 0x0000000bff007c0c */ /* 0x000fe4000bf46120 */
[----:B------:R-:W-:-:S02]  /*33e0*/  ISETP.GE.U32.AND.EX P3, PT, RZ, UR11, PT, P3 ;  /* 0x0000000bff007c0c */ /* 0x000fc4000bf66130 */
[----:B------:R-:W-:Y:S02]  /*33f0*/  ISETP.GE.U32.AND P5, PT, R4, UR10, PT ;  /* 0x0000000a04007c0c */ /* 0x000fe4000bfa6070 */
[----:B------:R0:W3:Y:S01]  /*3400*/  LDG.E R4, desc[UR24][R10.64] ;  /* 0x000000180a047981 */ /* 0x0000e2000c1e1900 */
[----:B------:R-:W-:Y:S02]  /*3410*/  SEL R12, R12, UR12, !P4 ;  /* 0x0000000c0c0c7c07 */ /* 0x000fe4000e000000 */
[----:B------:R-:W-:Y:S02]  /*3420*/  SEL R13, R13, UR13, !P4 ;  /* 0x0000000d0d0d7c07 */ /* 0x000fe4000e000000 */
[----:B------:R-:W-:Y:S02]  /*3430*/  SEL R18, R18, UR12, !P2 ;  /* 0x0000000c12127c07 */ /* 0x000fe4000d000000 */
[----:B------:R-:W-:Y:S01]  /*3440*/  SEL R19, R19, UR13, !P2 ;  /* 0x0000000d13137c07 */ /* 0x000fe2000d000000 */
[----:B------:R-:W4:Y:S01]  /*3450*/  LDG.E R6, desc[UR24][R12.64] ;  /* 0x000000180c067981 */ /* 0x000f22000c1e1900 */
[----:B0-----:R-:W-:-:S02]  /*3460*/  SEL R11, R20, UR13, !P3 ;  /* 0x0000000d140b7c07 */ /* 0x001fc4000d800000 */
[----:B------:R-:W-:Y:S01]  /*3470*/  IADD3 R20, P2, PT, R22, 0x14, RZ ;  /* 0x0000001416147810 */ /* 0x000fe20007f5e0ff */
[----:B------:R-:W5:Y:S01]  /*3480*/  LDG.E R7, desc[UR24][R18.64] ;  /* 0x0000001812077981 */ /* 0x000f62000c1e1900 */
[----:B------:R-:W-:Y:S02]  /*3490*/  SEL R10, R8, UR12, !P3 ;  /* 0x0000000c080a7c07 */ /* 0x000fe4000d800000 */
[C---:B------:R-:W-:Y:S01]  /*34a0*/  IADD3 R25, P3, PT, R22.reuse, 0x18, RZ ;  /* 0x0000001816197810 */ /* 0x040fe20007f7e0ff */
[--C-:B------:R-:W-:Y:S01]  /*34b0*/  IMAD.X R21, RZ, RZ, R9.reuse, P2 ;  /* 0x000000ffff157224 */ /* 0x100fe200010e0609 */
[----:B------:R-:W-:Y:S01]  /*34c0*/  ISETP.GE.U32.AND.EX P0, PT, RZ, UR11, PT, P0 ;  /* 0x0000000bff007c0c */ /* 0x000fe2000bf06100 */
[----:B------:R0:W5:Y:S01]  /*34d0*/  LDG.E R8, desc[UR24][R10.64] ;  /* 0x000000180a087981 */ /* 0x000162000c1e1900 */
[----:B------:R-:W-:Y:S01]  /*34e0*/  IADD3 R22, P2, PT, R22, 0x1c, RZ ;  /* 0x0000001c16167810 */ /* 0x000fe20007f5e0ff */
[----:B------:R-:W-:Y:S01]  /*34f0*/  IMAD.X R27, RZ, RZ, R9, P3 ;  /* 0x000000ffff1b7224 */ /* 0x000fe200018e0609 */
[----:B------:R-:W-:-:S02]  /*3500*/  ISETP.GE.U32.AND.EX P1, PT, RZ, UR11, PT, P1 ;  /* 0x0000000bff007c0c */ /* 0x000fc4000bf26110 */
[----:B------:R-:W-:Y:S02]  /*3510*/  SEL R21, R21, UR13, !P0 ;  /* 0x0000000d15157c07 */ /* 0x000fe4000c000000 */
[----:B------:R-:W-:Y:S01]  /*3520*/  SEL R20, R20, UR12, !P0 ;  /* 0x0000000c14147c07 */ /* 0x000fe2000c000000 */
[----:B------:R-:W-:Y:S01]  /*3530*/  IMAD.X R9, RZ, RZ, R9, P2 ;  /* 0x000000ffff097224 */ /* 0x000fe200010e0609 */
[----:B------:R-:W-:Y:S02]  /*3540*/  ISETP.GE.U32.AND.EX P5, PT, RZ, UR11, PT, P5 ;  /* 0x0000000bff007c0c */ /* 0x000fe4000bfa6150 */
[----:B0-----:R-:W-:Y:S01]  /*3550*/  SEL R10, R25, UR12, !P1 ;  /* 0x0000000c190a7c07 */ /* 0x001fe2000c800000 */
[----:B------:R0:W5:Y:S01]  /*3560*/  LDG.E R21, desc[UR24][R20.64] ;  /* 0x0000001814157981 */ /* 0x000162000c1e1900 */
[----:B------:R-:W-:Y:S02]  /*3570*/  SEL R11, R27, UR13, !P1 ;  /* 0x0000000d1b0b7c07 */ /* 0x000fe4000c800000 */
[----:B------:R-:W-:-:S02]  /*3580*/  SEL R12, R22, UR12, !P5 ;  /* 0x0000000c160c7c07 */ /* 0x000fc4000e800000 */
[----:B------:R-:W-:Y:S01]  /*3590*/  SEL R13, R9, UR13, !P5 ;  /* 0x0000000d090d7c07 */ /* 0x000fe2000e800000 */
[----:B------:R-:W5:Y:S04]  /*35a0*/  LDG.E R10, desc[UR24][R10.64] ;  /* 0x000000180a0a7981 */ /* 0x000f68000c1e1900 */
[----:B------:R-:W5:Y:S01]  /*35b0*/  LDG.E R12, desc[UR24][R12.64] ;  /* 0x000000180c0c7981 */ /* 0x000f62000c1e1900 */
[----:B------:R-:W-:-:S05]  /*35c0*/  IMAD R9, R26, 0x24, R23 ;  /* 0x000000241a097824 */ /* 0x000fca00078e0217 */
[----:B------:R-:W2:Y:S04]  /*35d0*/  LDS R19, [R9] ;  /* 0x0000000009137984 */ /* 0x000ea80000000800 */
[----:B------:R-:W3:Y:S04]  /*35e0*/  LDS R18, [R9+0x24] ;  /* 0x0000240009127984 */ /* 0x000ee80000000800 */
[----:B------:R-:W4:Y:S04]  /*35f0*/  LDS R22, [R9+0x48] ;  /* 0x0000480009167984 */ /* 0x000f280000000800 */
[----:B------:R-:W5:Y:S04]  /*3600*/  LDS R25, [R9+0x6c] ;  /* 0x00006c0009197984 */ /* 0x000f680000000800 */
[----:B------:R-:W1:Y:S04]  /*3610*/  LDS R28, [R9+0x90] ;  /* 0x00009000091c7984 */ /* 0x000e680000000800 */
[----:B0-----:R-:W0:Y:S04]  /*3620*/  LDS R20, [R9+0xb4] ;  /* 0x0000b40009147984 */ /* 0x001e280000000800 */
[----:B------:R-:W0:Y:S04]  /*3630*/  LDS R30, [R9+0xd8] ;  /* 0x0000d800091e7984 */ /* 0x000e280000000800 */
[----:B------:R-:W0:Y:S01]  /*3640*/  LDS R32, [R9+0xfc] ;  /* 0x0000fc0009207984 */ /* 0x000e220000000800 */
[----:B------:R-:W-:Y:S01]  /*3650*/  IADD3 R26, PT, PT, R26, 0x8, RZ ;  /* 0x000000081a1a7810 */ /* 0x000fe20007ffe0ff */
[----:B--2---:R-:W-:-:S04]  /*3660*/  FFMA R5, R19, R5, R36 ;  /* 0x0000000513057223 */ /* 0x004fc80000000024 */
[----:B---3--:R-:W-:-:S04]  /*3670*/  FFMA R5, R18, R4, R5 ;  /* 0x0000000412057223 */ /* 0x008fc80000000005 */
[----:B----4-:R-:W-:-:S04]  /*3680*/  FFMA R6, R22, R6, R5 ;  /* 0x0000000616067223 */ /* 0x010fc80000000005 */
[----:B-----5:R-:W-:-:S04]  /*3690*/  FFMA R7, R25, R7, R6 ;  /* 0x0000000719077223 */ /* 0x020fc80000000006 */
[----:B-1----:R-:W-:Y:S01]  /*36a0*/  FFMA R7, R28, R8, R7 ;  /* 0x000000081c077223 */ /* 0x002fe20000000007 */
[----:B------:R-:W-:-:S03]  /*36b0*/  IMAD.MOV.U32 R25, RZ, RZ, RZ ;  /* 0x000000ffff197224 */ /* 0x000fc600078e00ff */
[----:B0-----:R-:W-:-:S04]  /*36c0*/  FFMA R7, R20, R21, R7 ;  /* 0x0000001514077223 */ /* 0x001fc80000000007 */
[----:B------:R-:W-:-:S04]  /*36d0*/  FFMA R7, R30, R10, R7 ;  /* 0x0000000a1e077223 */ /* 0x000fc80000000007 */
[----:B------:R-:W-:-:S07]  /*36e0*/  FFMA R36, R32, R12, R7 ;  /* 0x0000000c20247223 */ /* 0x000fce0000000007 */
.L_x_320:
        /* <DEDUP_REMOVED lines=14> */
[C---:B------:R-:W-:Y:S01]  /*37d0*/  VIADD R8, R26.reuse, 0x2 ;  /* 0x000000021a087836 */ /* 0x040fe20000000000 */
[C---:B------:R-:W-:Y:S02]  /*37e0*/  IADD3 R4, P2, PT, R5.reuse, R2, RZ ;  /* 0x0000000205047210 */ /* 0x040fe40007f5e0ff */
[----:B------:R-:W-:Y:S02]  /*37f0*/  LOP3.LUT R9, R5, 0xfffffffc, RZ, 0xc0, !PT ;  /* 0xfffffffc05097812 */ /* 0x000fe400078ec0ff */
[----:B------:R-:W-:-:S02]  /*3800*/  IADD3 R10, PT, PT, R26, 0x3, RZ ;  /* 0x000000031a0a7810 */ /* 0x000fc40007ffe0ff */
[----:B------:R-:W-:Y:S02]  /*3810*/  IADD3 R9, P3, PT, R9, R2, RZ ;  /* 0x0000000209097210 */ /* 0x000fe40007f7e0ff */
[----:B-1----:R-:W-:Y:S02]  /*3820*/  ISETP.GE.U32.AND P1, PT, R26, UR10, PT ;  /* 0x0000000a1a007c0c */ /* 0x002fe4000bf26070 */
[----:B------:R-:W-:Y:S01]  /*3830*/  ISETP.GE.U32.AND P0, PT, R6, UR10, PT ;  /* 0x0000000a06007c0c */ /* 0x000fe2000bf06070 */
[C-C-:B------:R-:W-:Y:S01]  /*3840*/  IMAD.X R6, R7.reuse, 0x1, R24.reuse, P2 ;  /* 0x0000000107067824 */ /* 0x140fe200010e0618 */
[----:B------:R-:W-:Y:S02]  /*3850*/  LOP3.LUT R7, R7, 0x3, RZ, 0xc0, !PT ;  /* 0x0000000307077812 */ /* 0x000fe400078ec0ff */
[----:B------:R-:W-:Y:S02]  /*3860*/  ISETP.GE.U32.AND.EX P1, PT, R25, UR11, PT, P1 ;  /* 0x0000000b19007c0c */ /* 0x000fe4000bf26110 */
[----:B------:R-:W-:Y:S01]  /*3870*/  ISETP.GE.U32.AND P2, PT, R8, UR10, PT ;  /* 0x0000000a08007c0c */ /* 0x000fe2000bf46070 */
[----:B------:R-:W-:Y:S01]  /*3880*/  IMAD.X R8, R7, 0x1, R24, P3 ;  /* 0x0000000107087824 */ /* 0x000fe200018e0618 */
[----:B--2---:R-:W-:-:S02]  /*3890*/  SEL R5, R6, UR13, !P1 ;  /* 0x0000000d06057c07 */ /* 0x004fc4000c800000 */
[C---:B------:R-:W-:Y:S02]  /*38a0*/  IADD3 R6, P3, PT, R9.reuse, 0x4, RZ ;  /* 0x0000000409067810 */ /* 0x040fe40007f7e0ff */
[----:B------:R-:W-:Y:S02]  /*38b0*/  SEL R4, R4, UR12, !P1 ;  /* 0x0000000c04047c07 */ /* 0x000fe4000c800000 */
[----:B------:R-:W-:Y:S01]  /*38c0*/  ISETP.GE.U32.AND P1, PT, R10, UR10, PT ;  /* 0x0000000a0a007c0c */ /* 0x000fe2000bf26070 */
[----:B------:R-:W-:Y:S01]  /*38d0*/  IMAD.X R7, RZ, RZ, R8, P3 ;  /* 0x000000ffff077224 */ /* 0x000fe200018e0608 */
[----:B------:R-:W-:Y:S01]  /*38e0*/  IADD3 R10, P4, PT, R9, 0x8, RZ ;  /* 0x00000008090a7810 */ /* 0x000fe20007f9e0ff */
[----:B------:R1:W2:Y:S01]  /*38f0*/  LDG.E R12, desc[UR24][R4.64] ;  /* 0x00000018040c7981 */ /* 0x0002a2000c1e1900 */
[----:B------:R-:W-:Y:S02]  /*3900*/  ISETP.GE.U32.AND.EX P0, PT, RZ, UR11, PT, P0 ;  /* 0x0000000bff007c0c */ /* 0x000fe4000bf06100 */
[----:B------:R-:W-:-:S02]  /*3910*/  ISETP.GE.U32.AND.EX P2, PT, RZ, UR11, PT, P2 ;  /* 0x0000000bff007c0c */ /* 0x000fc4000bf46120 */
[----:B------:R-:W-:Y:S01]  /*3920*/  IADD3 R11, P3, PT, R9, 0xc, RZ ;  /* 0x0000000c090b7810 */ /* 0x000fe20007f7e0ff */
[--C-:B------:R-:W-:Y:S01]  /*3930*/  IMAD.X R9, RZ, RZ, R8.reuse, P4 ;  /* 0x000000ffff097224 */ /* 0x100fe200020e0608 */
[----:B------:R-:W-:Y:S02]  /*3940*/  SEL R6, R6, UR12, !P0 ;  /* 0x0000000c06067c07 */ /* 0x000fe4000c000000 */
[----:B------:R-:W-:Y:S02]  /*3950*/  SEL R7, R7, UR13, !P0 ;  /* 0x0000000d07077c07 */ /* 0x000fe4000c000000 */
[----:B-1----:R-:W-:Y:S01]  /*3960*/  SEL R4, R10, UR12, !P2 ;  /* 0x0000000c0a047c07 */ /* 0x002fe2000d000000 */
[----:B------:R-:W-:Y:S01]  /*3970*/  IMAD.X R10, RZ, RZ, R8, P3 ;  /* 0x000000ffff0a7224 */ /* 0x000fe200018e0608 */
[----:B------:R-:W-:Y:S01]  /*3980*/  ISETP.GE.U32.AND.EX P1, PT, RZ, UR11, PT, P1 ;  /* 0x0000000bff007c0c */ /* 0x000fe2000bf26110 */
        /* <DEDUP_REMOVED lines=11> */
[----:B------:R-:W-:-:S02]  /*3a40*/  HFMA2 R25, -RZ, RZ, 0, 0 ;  /* 0x00000000ff197431 */ /* 0x000fc400000001ff */
[----:B------:R-:W-:Y:S02]  /*3a50*/  VIADD R26, R26, 0x4 ;  /* 0x000000041a1a7836 */ /* 0x000fe40000000000 */
[----:B--2---:R-:W-:-:S04]  /*3a60*/  FFMA R11, R11, R12, R36 ;  /* 0x0000000c0b0b7223 */ /* 0x004fc80000000024 */
[----:B---3--:R-:W-:-:S04]  /*3a70*/  FFMA R6, R18, R6, R11 ;  /* 0x0000000612067223 */ /* 0x008fc8000000000b */
[----:B----4-:R-:W-:-:S04]  /*3a80*/  FFMA R6, R13, R4, R6 ;  /* 0x000000040d067223 */ /* 0x010fc80000000006 */
[----:B-----5:R-:W-:-:S07]  /*3a90*/  FFMA R36, R19, R8, R6 ;  /* 0x0000000813247223 */ /* 0x020fce0000000006 */
.L_x_321:
[----:B------:R-:W-:Y:S05]  /*3aa0*/  BRA.U !UP1, `(.L_x_315) ;  /* 0x0000000109447547 */ /* 0x000fea000b800000 */
.L_x_322:
        /* <DEDUP_REMOVED lines=9> */
[----:B------:R-:W-:-:S02]  /*3b40*/  VIADD R26, R26, 0x1 ;  /* 0x000000011a1a7836 */ /* 0x000fc40000000000 */
[----:B------:R-:W-:Y:S01]  /*3b50*/  IMAD.MOV.U32 R25, RZ, RZ, RZ ;  /* 0x000000ffff197224 */ /* 0x000fe200078e00ff */
[----:B------:R-:W2:Y:S01]  /*3b60*/  LDS R7, [R6] ;  /* 0x0000000006077984 */ /* 0x000ea20000000800 */
[----:B------:R-:W-:Y:S02]  /*3b70*/  UIADD3.X UR5, UPT, UPT, UR5, -0x1, URZ, UP0, !UPT ;  /* 0xffffffff05057890 */ /* 0x000fe400087fe4ff */
[----:B------:R-:W-:-:S04]  /*3b80*/  UISETP.NE.U32.AND UP0, UPT, UR6, URZ, UPT ;  /* 0x000000ff0600728c */ /* 0x000fc8000bf05070 */
[----:B------:R-:W-:Y:S01]  /*3b90*/  UISETP.NE.AND.EX UP0, UPT, UR5, URZ, UPT, UP0 ;  /* 0x000000ff0500728c */ /* 0x000fe2000bf05300 */
[----:B--2---:R-:W-:-:S08]  /*3ba0*/  FFMA R36, R7, R4, R36 ;  /* 0x0000000407247223 */ /* 0x004fd00000000024 */
[----:B------:R-:W-:Y:S05]  /*3bb0*/  BRA.U UP0, `(.L_x_322) ;  /* 0xfffffffd00bc7547 */ /* 0x000fea000b83ffff */
.L_x_315:
        /* <DEDUP_REMOVED lines=25> */
[----:B------:R-:W-:Y:S01]  /*3d50*/  MOV R3, RZ ;  /* 0x000000ff00037202 */ /* 0x000fe20000000f00 */
[----:B------:R-:W-:Y:S06]  /*3d60*/  BRA `(.L_x_324) ;  /* 0x0000000000347947 */ /* 0x000fec0003800000 */
.L_x_323:
[----:B------:R-:W-:Y:S01]  /*3d70*/  IMAD.MOV.U32 R3, RZ, RZ, R16 ;  /* 0x000000ffff037224 */ /* 0x000fe200078e0010 */
[----:B------:R-:W-:-:S07]  /*3d80*/  MOV R2, 0x3da0 ;  /* 0x00003da000027802 */ /* 0x000fce0000000f00 */
[----:B0-----:R-:W-:Y:S05]  /*3d90*/  CALL.REL.NOINC `($__internal_25_$__cuda_sm20_div_u64) ;  /* 0x0000000000bc7944 */ /* 0x001fea0003c00000 */
        /* <DEDUP_REMOVED lines=8> */
[----:B------:R-:W-:Y:S01]  /*3e20*/  IMAD.IADD R17, R17, 0x1, R3 ;  /* 0x0000000111117824 */ /* 0x000fe200078e0203 */
[----:B------:R-:W-:-:S07]  /*3e30*/  MOV R3, R4 ;  /* 0x0000000400037202 */ /* 0x000fce0000000f00 */
.L_x_324:
        /* <DEDUP_REMOVED lines=13> */
[----:B------:R-:W-:Y:S02]  /*3f10*/  IMAD.MOV.U32 R4, RZ, RZ, R16 ;  /* 0x000000ffff047224 */ /* 0x000fe400078e0010 */
[----:B------:R-:W-:Y:S02]  /*3f20*/  HFMA2 R15, -RZ, RZ, 0, 0 ;  /* 0x00000000ff0f7431 */ /* 0x000fe400000001ff */
        /* <DEDUP_REMOVED lines=17> */
.L_x_326:
[----:B0-----:R-:W-:Y:S05]  /*4040*/  BSYNC.RECONVERGENT B0 ;  /* 0x0000000000007941 */ /* 0x001fea0003800200 */
.L_x_325:
[----:B------:R-:W-:Y:S02]  /*4050*/  IMAD.MOV.U32 R2, RZ, RZ, R4 ;  /* 0x000000ffff027224 */ /* 0x000fe400078e0004 */
[----:B------:R-:W-:-:S05]  /*4060*/  IMAD.MOV.U32 R3, RZ, RZ, R5 ;  /* 0x000000ffff037224 */ /* 0x000fca00078e0005 */
[----:B------:R-:W-:Y:S01]  /*4070*/  STG.E desc[UR24][R2.64], R36 ;  /* 0x0000002402007986 */ /* 0x000fe2000c101918 */
[----:B------:R-:W-:Y:S05]  /*4080*/  EXIT ;  /* 0x000000000000794d */ /* 0x000fea0003800000 */
        .weak           $__internal_25_$__cuda_sm20_div_u64
        .type           $__internal_25_$__cuda_sm20_div_u64,@function
        .size           $__internal_25_$__cuda_sm20_div_u64,(.L_x_419 - $__internal_25_$__cuda_sm20_div_u64)
$__internal_25_$__cuda_sm20_div_u64:
        /* <DEDUP_REMOVED lines=33> */
[----:B------:R-:W-:-:S04]  /*42a0*/  IMAD.WIDE.U32 R4, R6, UR4, R4 ;  /* 0x0000000406047c25 */ /* 0x000fc8000f8e0004 */
[C---:B------:R-:W-:Y:S02]  /*42b0*/  IMAD R7, R9.reuse, UR4, RZ ;  /* 0x0000000409077c24 */ /* 0x040fe4000f8e02ff */
[----:B------:R-:W-:-:S04]  /*42c0*/  IMAD.HI.U32 R4, P0, R9, R3, R4 ;  /* 0x0000000309047227 */ /* 0x000fc80007800004 */
[----:B------:R-:W-:Y:S01]  /*42d0*/  IMAD.HI.U32 R6, R9, UR4, RZ ;  /* 0x0000000409067c27 */ /* 0x000fe2000f8e00ff */
[----:B------:R-:W-:-:S04]  /*42e0*/  IADD3 R7, P1, PT, R7, R4, RZ ;  /* 0x0000000407077210 */ /* 0x000fc80007f3e0ff */
[----:B------:R-:W-:Y:S01]  /*42f0*/  IADD3.X R6, PT, PT, R6, RZ, RZ, P0, !PT ;  /* 0x000000ff06067210 */ /* 0x000fe200007fe4ff */
[C---:B------:R-:W-:Y:S01]  /*4300*/  IMAD.WIDE.U32 R4, R7.reuse, UR8, RZ ;  /* 0x0000000807047c25 */ /* 0x040fe2000f8e00ff */
[----:B------:R-:W-:-:S03]  /*4310*/  IADD3 R8, P2, PT, R7, 0x1, RZ ;  /* 0x0000000107087810 */ /* 0x000fc60007f5e0ff */
[----:B------:R-:W-:Y:S01]  /*4320*/  IMAD.X R6, RZ, RZ, R6, P1 ;  /* 0x000000ffff067224 */ /* 0x000fe200008e0606 */
[----:B------:R-:W-:Y:S01]  /*4330*/  IADD3 R9, P1, PT, -R4, R3, RZ ;  /* 0x0000000304097210 */ /* 0x000fe20007f3e1ff */
[----:B------:R-:W-:Y:S02]  /*4340*/  IMAD R5, R7, UR9, R5 ;  /* 0x0000000907057c24 */ /* 0x000fe4000f8e0205 */
[----:B------:R-:W-:Y:S01]  /*4350*/  IMAD.X R3, RZ, RZ, R6, P2 ;  /* 0x000000ffff037224 */ /* 0x000fe200010e0606 */
[----:B------:R-:W-:Y:S01]  /*4360*/  ISETP.GE.U32.AND P0, PT, R9, UR8, PT ;  /* 0x0000000809007c0c */ /* 0x000fe2000bf06070 */
[----:B------:R-:W-:-:S05]  /*4370*/  IMAD R5, R6, UR8, R5 ;  /* 0x0000000806057c24 */ /* 0x000fca000f8e0205 */
[----:B------:R-:W-:Y:S02]  /*4380*/  IADD3.X R10, PT, PT, ~R5, UR4, RZ, P1, !PT ;  /* 0x00000004050a7c10 */ /* 0x000fe40008ffe5ff */
        /* <DEDUP_REMOVED lines=18> */
[----:B------:R-:W-:Y:S06]  /*44b0*/  RET.REL.NODEC R2 `(_Z16filter_transform6TensorS_S_) ;  /* 0xffffffb802d07950 */ /* 0x000fec0003c3ffff */
.L_x_327:
        /* <DEDUP_REMOVED lines=12> */
.L_x_419:


//--------------------- .text._Z11simple_bias6TensorS_S_ --------------------------
	.section	.text._Z11simple_bias6TensorS_S_,"ax",@progbits
	.align	128
        .global         _Z11simple_bias6TensorS_S_
        .type           _Z11simple_bias6TensorS_S_,@function
        .size           _Z11simple_bias6TensorS_S_,(.L_x_450 - _Z11simple_bias6TensorS_S_)
        .other          _Z11simple_bias6TensorS_S_,@"STO_CUDA_ENTRY STV_DEFAULT"
_Z11simple_bias6TensorS_S_:
.text._Z11simple_bias6TensorS_S_:
[----:B------:R-:W-:Y:S01]  /*0000*/  LDC R1, c[0x0][0x37c] ;  /* 0x0000df00ff017b82 */ /* 0x000fe20000000800 */
[----:B------:R-:W0:Y:S07]  /*0010*/  S2R R5, SR_TID.Y ;  /* 0x0000000000057919 */ /* 0x000e2e0000002200 */
[----:B------:R-:W1:Y:S01]  /*0020*/  LDC R4, c[0x0][0x360] ;  /* 0x0000d800ff047b82 */ /* 0x000e620000000800 */
[----:B------:R-:W2:Y:S01]  /*0030*/  LDCU.64 UR6, c[0x0][0x3b0] ;  /* 0x00007600ff0677ac */ /* 0x000ea20008000a00 */
[----:B------:R-:W1:Y:S01]  /*0040*/  S2R R3, SR_TID.X ;  /* 0x0000000000037919 */ /* 0x000e620000002100 */
[----:B------:R-:W3:Y:S05]  /*0050*/  LDCU.64 UR8, c[0x0][0x3a8] ;  /* 0x00007500ff0877ac */ /* 0x000eea0008000a00 */
[----:B------:R-:W0:Y:S01]  /*0060*/  S2UR UR5, SR_CTAID.Y ;  /* 0x00000000000579c3 */ /* 0x000e220000002600 */
[----:B------:R-:W4:Y:S07]  /*0070*/  LDCU.64 UR12, c[0x0][0x3c8] ;  /* 0x00007900ff0c77ac */ /* 0x000f2e0008000a00 */
[----:B------:R-:W0:Y:S08]  /*0080*/  LDC R0, c[0x0][0x364] ;  /* 0x0000d900ff007b82 */ /* 0x000e300000000800 */
[----:B------:R-:W1:Y:S01]  /*0090*/  S2UR UR4, SR_CTAID.X ;  /* 0x00000000000479c3 */ /* 0x000e620000002500 */
[----:B----4-:R-:W-:-:S02]  /*00a0*/  IMAD.U32 R10, RZ, RZ, UR12 ;  /* 0x0000000cff0a7e24 */ /* 0x010fc4000f8e00ff */
[----:B------:R-:W-:-:S05]  /*00b0*/  IMAD.U32 R11, RZ, RZ, UR13 ;  /* 0x0000000dff0b7e24 */ /* 0x000fca000f8e00ff */
[----:B------:R-:W4:Y:S01]  /*00c0*/  LDC.64 R12, c[0x0][0x418] ;  /* 0x00010600ff0c7b82 */ /* 0x000f220000000a00 */
[----:B0-----:R-:W-:-:S04]  /*00d0*/  IMAD R0, R0, UR5, R5 ;  /* 0x0000000500007c24 */ /* 0x001fc8000f8e0205 */
[C---:B------:R-:W-:Y:S01]  /*00e0*/  IMAD.SHL.U32 R6, R0.reuse, 0x4, RZ ;  /* 0x0000000400067824 */ /* 0x040fe200078e00ff */
[----:B--2---:R-:W-:Y:S02]  /*00f0*/  ISETP.GE.U32.AND P0, PT, R0, UR6, PT ;  /* 0x0000000600007c0c */ /* 0x004fe4000bf06070 */
[----:B------:R-:W-:Y:S01]  /*0100*/  SHF.R.U32.HI R5, RZ, 0x1e, R0 ;  /* 0x0000001eff057819 */ /* 0x000fe20000011600 */
[----:B-1----:R-:W-:Y:S01]  /*0110*/  IMAD R4, R4, UR4, R3 ;  /* 0x0000000404047c24 */ /* 0x002fe2000f8e0203 */
[----:B------:R-:W-:Y:S01]  /*0120*/  ISETP.GE.U32.AND.EX P0, PT, RZ, UR7, PT, P0 ;  /* 0x00000007ff007c0c */ /* 0x000fe2000bf06100 */
[----:B------:R-:W0:Y:S03]  /*0130*/  LDCU.64 UR6, c[0x0][0x400] ;  /* 0x00008000ff0677ac */ /* 0x000e260008000a00 */
[C---:B---3--:R-:W-:Y:S01]  /*0140*/  ISETP.GE.U32.AND P1, PT, R4.reuse, UR8, PT ;  /* 0x0000000804007c0c */ /* 0x048fe2000bf26070 */
[----:B------:R-:W1:Y:S03]  /*0150*/  LDCU.64 UR4, c[0x0][0x358] ;  /* 0x00006b00ff0477ac */ /* 0x000e660008000a00 */
[----:B------:R-:W-:Y:S01]  /*0160*/  ISETP.GE.U32.OR.EX P0, PT, RZ, UR9, P0, P1 ;  /* 0x00000009ff007c0c */ /* 0x000fe20008706510 */
[----:B------:R-:W2:Y:S03]  /*0170*/  LDCU.128 UR8, c[0x0][0x3f0] ;  /* 0x00007e00ff0877ac */ /* 0x000ea60008000c00 */
[----:B------:R-:W-:-:S02]  /*0180*/  ISETP.LT.OR P0, PT, R4, RZ, P0 ;  /* 0x000000ff0400720c */ /* 0x000fc40000701670 */
[----:B0-----:R-:W-:-:S04]  /*0190*/  ISETP.GE.U32.AND P2, PT, R0, UR6, PT ;  /* 0x0000000600007c0c */ /* 0x001fc8000bf46070 */
[----:B------:R-:W-:Y:S01]  /*01a0*/  ISETP.GE.U32.AND.EX P2, PT, RZ, UR7, PT, P2 ;  /* 0x00000007ff007c0c */ /* 0x000fe2000bf46120 */
[----:B------:R-:W0:Y:S06]  /*01b0*/  LDCU.64 UR6, c[0x0][0x448] ;  /* 0x00008900ff0677ac */ /* 0x000e2c0008000a00 */
[----:B------:R-:W3:Y:S01]  /*01c0*/  @!P0 LDC.64 R2, c[0x0][0x3a0] ;  /* 0x0000e800ff028b82 */ /* 0x000ee20000000a00 */
[----:B--2---:R-:W-:Y:S02]  /*01d0*/  ISETP.NE.U32.AND P1, PT, RZ, UR10, PT ;  /* 0x0000000aff007c0c */ /* 0x004fe4000bf25070 */
[----:B------:R-:W-:-:S02]  /*01e0*/  IADD3 R7, P3, PT, R6, UR8, RZ ;  /* 0x0000000806077c10 */ /* 0x000fc4000ff7e0ff */
[----:B------:R-:W-:Y:S01]  /*01f0*/  ISETP.NE.AND.EX P1, PT, RZ, UR11, PT, P1 ;  /* 0x0000000bff007c0c */ /* 0x000fe2000bf25310 */
[----:B------:R-:W2:Y:S02]  /*0200*/  LDCU.64 UR10, c[0x0][0x420] ;  /* 0x00008400ff0a77ac */ /* 0x000ea40008000a00 */
[----:B------:R-:W3:Y:S10]  /*0210*/  @!P0 LDC.64 R8, c[0x0][0x380] ;  /* 0x0000e000ff088b82 */ /* 0x000ef40000000a00 */
[----:B----4-:R-:W-:Y:S01]  /*0220*/  @P1 SEL R12, R7, R12, !P2 ;  /* 0x0000000c070c1207 */ /* 0x010fe20005000000 */
[C---:B---3--:R-:W-:Y:S01]  /*0230*/  @!P0 IMAD.WIDE.U32 R2, R4.reuse, R8, R2 ;  /* 0x0000000804028225 */ /* 0x048fe200078e0002 */
[----:B------:R-:W-:Y:S01]  /*0240*/  IADD3.X R8, PT, PT, R5, UR9, RZ, P3, !PT ;  /* 0x0000000905087c10 */ /* 0x000fe20009ffe4ff */
[----:B------:R-:W3:Y:S02]  /*0250*/  LDCU.64 UR8, c[0x0][0x450] ;  /* 0x00008a00ff0877ac */ /* 0x000ee40008000a00 */
[----:B------:R-:W-:Y:S01]  /*0260*/  @!P0 IMAD R3, R4, R9, R3 ;  /* 0x0000000904038224 */ /* 0x000fe200078e0203 */
[----:B------:R-:W-:Y:S01]  /*0270*/  @P1 SEL R13, R8, R13, !P2 ;  /* 0x0000000d080d1207 */ /* 0x000fe20005000000 */
[----:B------:R-:W-:Y:S01]  /*0280*/  IMAD.MOV.U32 R8, RZ, RZ, R12 ;  /* 0x000000ffff087224 */ /* 0x000fe200078e000c */
[----:B------:R-:W-:-:S03]  /*0290*/  @!P0 LEA R10, P3, R0, R2, 0x2 ;  /* 0x00000002000a8211 */ /* 0x000fc600078610ff */
[----:B------:R-:W-:Y:S01]  /*02a0*/  IMAD.MOV.U32 R9, RZ, RZ, R13 ;  /* 0x000000ffff097224 */ /* 0x000fe200078e000d */
[C---:B------:R-:W-:Y:S02]  /*02b0*/  @!P0 LEA.HI.X R11, R0.reuse, R3, RZ, 0x2, P3 ;  /* 0x00000003000b8211 */ /* 0x040fe400018f14ff */
[----:B------:R-:W4:Y:S02]  /*02c0*/  LDC.64 R2, c[0x0][0x468] ;  /* 0x00011a00ff027b82 */ /* 0x000f240000000a00 */
[----:B-1----:R1:W5:Y:S02]  /*02d0*/  LDG.E R12, desc[UR4][R8.64] ;  /* 0x00000004080c7981 */ /* 0x002364000c1e1900 */
[----:B-1----:R-:W-:Y:S02]  /*02e0*/  IMAD.MOV.U32 R8, RZ, RZ, R10 ;  /* 0x000000ffff087224 */ /* 0x002fe400078e000a */
[----:B------:R-:W-:Y:S02]  /*02f0*/  IMAD.MOV.U32 R9, RZ, RZ, R11 ;  /* 0x000000ffff097224 */ /* 0x000fe400078e000b */
[----:B------:R-:W2:Y:S03]  /*0300*/  LDC.64 R10, c[0x0][0x440] ;  /* 0x00011000ff0a7b82 */ /* 0x000ea60000000a00 */
[----:B------:R-:W5:Y:S01]  /*0310*/  LDG.E R7, desc[UR4][R8.64] ;  /* 0x0000000408077981 */ /* 0x000f62000c1e1900 */
[----:B---3--:R-:W-:-:S02]  /*0320*/  ISETP.GE.U32.AND P0, PT, R0, UR8, PT ;  /* 0x0000000800007c0c */ /* 0x008fc4000bf06070 */
[C---:B------:R-:W-:Y:S02]  /*0330*/  ISETP.GT.AND P2, PT, R4.reuse, -0x1, PT ;  /* 0xffffffff0400780c */ /* 0x040fe40003f44270 */
[C---:B0-----:R-:W-:Y:S02]  /*0340*/  ISETP.GE.U32.AND P1, PT, R4.reuse, UR6, PT ;  /* 0x0000000604007c0c */ /* 0x041fe4000bf26070 */
[----:B------:R-:W-:Y:S02]  /*0350*/  ISETP.GE.U32.AND.EX P0, PT, RZ, UR9, PT, P0 ;  /* 0x00000009ff007c0c */ /* 0x000fe4000bf06100 */
[----:B------:R-:W-:Y:S01]  /*0360*/  ISETP.GE.U32.AND.EX P1, PT, RZ, UR7, PT, P1 ;  /* 0x00000007ff007c0c */ /* 0x000fe2000bf26110 */
[----:B--2---:R-:W-:-:S04]  /*0370*/  IMAD.WIDE.U32 R10, R4, UR10, R10 ;  /* 0x0000000a040a7c25 */ /* 0x004fc8000f8e000a */
[----:B------:R-:W-:Y:S01]  /*0380*/  IMAD R0, R4, UR11, R11 ;  /* 0x0000000b04007c24 */ /* 0x000fe2000f8e020b */
[----:B------:R-:W-:-:S05]  /*0390*/  IADD3 R11, P3, PT, R6, R10, RZ ;  /* 0x0000000a060b7210 */ /* 0x000fca0007f7e0ff */
[----:B------:R-:W-:Y:S01]  /*03a0*/  IMAD.X R0, R5, 0x1, R0, P3 ;  /* 0x0000000105007824 */ /* 0x000fe200018e0600 */
[----:B----4-:R-:W-:-:S04]  /*03b0*/  SEL R5, R11, R2, !P0 ;  /* 0x000000020b057207 */ /* 0x010fc80004000000 */
[-C--:B------:R-:W-:Y:S02]  /*03c0*/  SEL R0, R0, R3.reuse, !P0 ;  /* 0x0000000300007207 */ /* 0x080fe40004000000 */
[----:B------:R-:W-:Y:S02]  /*03d0*/  @P2 SEL R2, R5, R2, !P1 ;  /* 0x0000000205022207 */ /* 0x000fe40004800000 */
[----:B------:R-:W-:Y:S01]  /*03e0*/  @P2 SEL R3, R0, R3, !P1 ;  /* 0x0000000300032207 */ /* 0x000fe20004800000 */
[----:B-----5:R-:W-:-:S05]  /*03f0*/  FADD R7, R7, R12 ;  /* 0x0000000c07077221 */ /* 0x020fca0000000000 */
[----:B------:R-:W-:Y:S01]  /*0400*/  STG.E desc[UR4][R2.64], R7 ;  /* 0x0000000702007986 */ /* 0x000fe2000c101904 */
[----:B------:R-:W-:Y:S05]  /*0410*/  EXIT ;  /* 0x000000000000794d */ /* 0x000fea0003800000 */
.L_x_328:
        /* <DEDUP_REMOVED lines=14> */
.L_x_450:


//--------------------- .text._Z9convmulfc6TensorS_S_ --------------------------
	.section	.text._Z9convmulfc6TensorS_S_,"ax",@progbits
	.align	128
        .global         _Z9convmulfc6TensorS_S_
        .type           _Z9convmulfc6TensorS_S_,@function
        .size           _Z9convmulfc6TensorS_S_,(.L_x_420 - _Z9convmulfc6TensorS_S_)
        .other          _Z9convmulfc6TensorS_S_,@"STO_CUDA_ENTRY STV_DEFAULT"
_Z9convmulfc6TensorS_S_:
.text._Z9convmulfc6TensorS_S_:
        /* <DEDUP_REMOVED lines=19> */
[----:B------:R-:W0:Y:S01]  /*0130*/  LDCU.128 UR8, c[0x0][0x3b0] ;  /* 0x00007600ff0877ac */ /* 0x000e220008000c00 */
[----:B------:R-:W1:Y:S01]  /*0140*/  LDCU.64 UR16, c[0x0][0x358] ;  /* 0x00006b00ff1077ac */ /* 0x000e620008000a00 */
[----:B0-----:R-:W-:Y:S02]  /*0150*/  UIMAD UR6, UR9, UR12, URZ ;  /* 0x0000000c090672a4 */ /* 0x001fe4000f8e02ff */
[----:B------:R-:W-:Y:S02]  /*0160*/  UIMAD.WIDE.U32 UR4, UR8, UR12, URZ ;  /* 0x0000000c080472a5 */ /* 0x000fe4000f8e00ff */
[----:B------:R-:W-:-:S04]  /*0170*/  UIMAD UR6, UR8, UR13, UR6 ;  /* 0x0000000d080672a4 */ /* 0x000fc8000f8e0206 */
[----:B------:R-:W-:Y:S02]  /*0180*/  UIADD3 UR5, UPT, UPT, UR5, UR6, URZ ;  /* 0x0000000605057290 */ /* 0x000fe4000fffe0ff */
[----:B------:R-:W-:Y:S02]  /*0190*/  UIMAD.WIDE.U32 UR6, UR4, UR10, URZ ;  /* 0x0000000a040672a5 */ /* 0x000fe4000f8e00ff */
[----:B------:R-:W-:Y:S02]  /*01a0*/  UIMAD UR5, UR5, UR10, URZ ;  /* 0x0000000a050572a4 */ /* 0x000fe4000f8e02ff */
[----:B------:R-:W-:Y:S02]  /*01b0*/  UISETP.NE.U32.AND UP0, UPT, UR6, URZ, UPT ;  /* 0x000000ff0600728c */ /* 0x000fe4000bf05070 */
[----:B------:R-:W-:-:S04]  /*01c0*/  UIMAD UR5, UR4, UR11, UR5 ;  /* 0x0000000b040572a4 */ /* 0x000fc8000f8e0205 */
[----:B------:R-:W-:-:S04]  /*01d0*/  UIADD3 UR5, UPT, UPT, UR7, UR5, URZ ;  /* 0x0000000507057290 */ /* 0x000fc8000fffe0ff */
[----:B------:R-:W-:-:S09]  /*01e0*/  UISETP.NE.AND.EX UP0, UPT, UR5, URZ, UPT, UP0 ;  /* 0x000000ff0500728c */ /* 0x000fd2000bf05300 */
[----:B-1----:R-:W-:Y:S05]  /*01f0*/  BRA.U !UP0, `(.L_x_329) ;  /* 0x0000004108307547 */ /* 0x002fea000b800000 */
[----:B------:R-:W0:Y:S01]  /*0200*/  LDCU.64 UR14, c[0x0][0x3f0] ;  /* 0x00007e00ff0e77ac */ /* 0x000e220008000a00 */
[----:B------:R-:W-:Y:S02]  /*0210*/  IMAD R3, R3, UR12, RZ ;  /* 0x0000000c03037c24 */ /* 0x000fe4000f8e02ff */
[C---:B------:R-:W-:Y:S01]  /*0220*/  IMAD.WIDE.U32 R14, R2.reuse, UR12, RZ ;  /* 0x0000000c020e7c25 */ /* 0x040fe2000f8e00ff */
[----:B------:R-:W-:Y:S01]  /*0230*/  UISETP.GE.U32.AND UP0, UPT, UR6, 0x8, UPT ;  /* 0x000000080600788c */ /* 0x000fe2000bf06070 */
[----:B------:R-:W1:Y:S02]  /*0240*/  LDCU.64 UR10, c[0x0][0x3b0] ;  /* 0x00007600ff0a77ac */ /* 0x000e640008000a00 */
[----:B------:R-:W-:Y:S02]  /*0250*/  IMAD R5, R2, UR13, R3 ;  /* 0x0000000d02057c24 */ /* 0x000fe4000f8e0203 */
[----:B------:R-:W-:Y:S02]  /*0260*/  HFMA2 R3, -RZ, RZ, 0, 0 ;  /* 0x00000000ff037431 */ /* 0x000fe400000001ff */
[----:B------:R-:W-:Y:S01]  /*0270*/  IMAD.MOV.U32 R20, RZ, RZ, RZ ;  /* 0x000000ffff147224 */ /* 0x000fe200078e00ff */
[----:B------:R-:W-:Y:S01]  /*0280*/  UISETP.GE.U32.AND.EX UP0, UPT, UR5, URZ, UPT, UP0 ;  /* 0x000000ff0500728c */ /* 0x000fe2000bf06100 */
[----:B------:R-:W-:Y:S01]  /*0290*/  IMAD.IADD R4, R15, 0x1, R5 ;  /* 0x000000010f047824 */ /* 0x000fe200078e0205 */
[----:B------:R-:W-:Y:S01]  /*02a0*/  ULOP3.LUT UR18, UR6, 0x7, URZ, 0xc0, !UPT ;  /* 0x0000000706127892 */ /* 0x000fe2000f8ec0ff */
[----:B------:R-:W-:Y:S01]  /*02b0*/  UMOV UR4, URZ ;  /* 0x000000ff00047c82 */ /* 0x000fe20008000000 */
[----:B0-----:R-:W-:-:S04]  /*02c0*/  LEA R12, P0, R0, UR14, 0x2 ;  /* 0x0000000e000c7c11 */ /* 0x001fc8000f8010ff */
[----:B------:R-:W-:Y:S01]  /*02d0*/  LEA.HI.X R13, R0, UR15, RZ, 0x2, P0 ;  /* 0x0000000f000d7c11 */ /* 0x000fe200080f14ff */
[----:B-1----:R-:W-:Y:S08]  /*02e0*/  BRA.U !UP0, `(.L_x_330) ;  /* 0x0000002108247547 */ /* 0x002ff0000b800000 */
[----:B------:R-:W0:Y:S01]  /*02f0*/  LDC.64 R16, c[0x0][0x3d0] ;  /* 0x0000f400ff107b82 */ /* 0x000e220000000a00 */
[----:B------:R-:W-:Y:S01]  /*0300*/  ULOP3.LUT UR4, UR6, 0xfffffff8, URZ, 0xc0, !UPT ;  /* 0xfffffff806047892 */ /* 0x000fe2000f8ec0ff */
[----:B------:R-:W-:Y:S01]  /*0310*/  IMAD.MOV.U32 R20, RZ, RZ, RZ ;  /* 0x000000ffff147224 */ /* 0x000fe200078e00ff */
[----:B------:R-:W-:Y:S01]  /*0320*/  MOV R6, 0x7 ;  /* 0x0000000700067802 */ /* 0x000fe20000000f00 */
[----:B------:R-:W-:Y:S01]  /*0330*/  IMAD.MOV.U32 R7, RZ, RZ, RZ ;  /* 0x000000ffff077224 */ /* 0x000fe200078e00ff */
[----:B------:R-:W-:Y:S01]  /*0340*/  MOV R9, R13 ;  /* 0x0000000d00097202 */ /* 0x000fe20000000f00 */
[----:B------:R-:W-:Y:S01]  /*0350*/  IMAD.MOV.U32 R5, RZ, RZ, R12 ;  /* 0x000000ffff057224 */ /* 0x000fe200078e000c */
[----:B------:R-:W1:Y:S01]  /*0360*/  LDCU UR12, c[0x0][0x3b4] ;  /* 0x00007680ff0c77ac */ /* 0x000e620008000800 */
[----:B------:R-:W-:Y:S01]  /*0370*/  IMAD.U32 R3, RZ, RZ, UR4 ;  /* 0x00000004ff037e24 */ /* 0x000fe2000f8e00ff */
[----:B------:R-:W2:Y:S01]  /*0380*/  LDCU UR13, c[0x0][0x3b0] ;  /* 0x00007600ff0d77ac */ /* 0x000ea20008000800 */
[----:B------:R-:W3:Y:S01]  /*0390*/  LDCU.64 UR14, c[0x0][0x3b0] ;  /* 0x00007600ff0e77ac */ /* 0x000ee20008000a00 */
[----:B------:R-:W4:Y:S01]  /*03a0*/  LDCU.64 UR26, c[0x0][0x3b8] ;  /* 0x00007700ff1a77ac */ /* 0x000f220008000a00 */
[----:B------:R-:W0:Y:S02]  /*03b0*/  LDCU.64 UR20, c[0x0][0x380] ;  /* 0x00007000ff1477ac */ /* 0x000e240008000a00 */
[----:B0-----:R-:W-:Y:S01]  /*03c0*/  SHF.L.U64.HI R8, R16, 0x3, R17 ;  /* 0x0000000310087819 */ /* 0x001fe20000010211 */
[----:B------:R-:W0:Y:S01]  /*03d0*/  LDCU.64 UR22, c[0x0][0x3f8] ;  /* 0x00007f00ff1677ac */ /* 0x000e220008000a00 */
[----:B------:R-:W0:Y:S01]  /*03e0*/  LDCU.64 UR28, c[0x0][0x3d0] ;  /* 0x00007a00ff1c77ac */ /* 0x000e220008000a00 */
[----:B------:R-:W0:Y:S01]  /*03f0*/  LDCU.64 UR24, c[0x0][0x418] ;  /* 0x00008300ff1877ac */ /* 0x000e220008000a00 */
[----:B-1234-:R-:W-:-:S05]  /*0400*/  UMOV UR4, UR5 ;  /* 0x0000000500047c82 */ /* 0x01efca0008000000 */
.L_x_347:
[----:B------:R-:W-:Y:S01]  /*0410*/  IADD3 R18, P0, PT, R6, -0x7, RZ ;  /* 0xfffffff906127810 */ /* 0x000fe20007f1e0ff */
[----:B------:R-:W-:-:S03]  /*0420*/  UMOV UR9, UR12 ;  /* 0x0000000c00097c82 */ /* 0x000fc60008000000 */
[----:B------:R-:W-:-:S04]  /*0430*/  IADD3.X R19, PT, PT, R7, -0x1, RZ, P0, !PT ;  /* 0xffffffff07137810 */ /* 0x000fc800007fe4ff */
[----:B------:R-:W-:-:S04]  /*0440*/  LOP3.LUT R10, R19, UR9, RZ, 0xfc, !PT ;  /* 0x00000009130a7c12 */ /* 0x000fc8000f8efcff */
[----:B------:R-:W-:-:S13]  /*0450*/  ISETP.NE.U32.AND P0, PT, R10, RZ, PT ;  /* 0x000000ff0a00720c */ /* 0x000fda0003f05070 */
[----:B------:R-:W-:Y:S05]  /*0460*/  @P0 BRA `(.L_x_331) ;  /* 0x0000000000600947 */ /* 0x000fea0003800000 */
[----:B------:R-:W-:Y:S01]  /*0470*/  UMOV UR8, UR13 ;  /* 0x0000000d00087c82 */ /* 0x000fe20008000000 */
[----:B------:R-:W-:Y:S01]  /*0480*/  MOV R24, RZ ;  /* 0x000000ff00187202 */ /* 0x000fe20000000f00 */
[----:B------:R-:W1:Y:S01]  /*0490*/  I2F.U32.RP R17, UR8 ;  /* 0x0000000800117d06 */ /* 0x000e620008209000 */
[----:B------:R-:W-:Y:S01]  /*04a0*/  ISETP.NE.U32.AND P2, PT, RZ, UR8, PT ;  /* 0x00000008ff007c0c */ /* 0x000fe2000bf45070 */
[----:B------:R-:W-:-:S06]  /*04b0*/  IMAD.MOV.U32 R23, RZ, RZ, RZ ;  /* 0x000000ffff177224 */ /* 0x000fcc00078e00ff */
[----:B-1----:R-:W1:Y:S02]  /*04c0*/  MUFU.RCP R17, R17 ;  /* 0x0000001100117308 */ /* 0x002e640000001000 */
[----:B-1----:R-:W-:-:S06]  /*04d0*/  IADD3 R10, PT, PT, R17, 0xffffffe, RZ ;  /* 0x0ffffffe110a7810 */ /* 0x002fcc0007ffe0ff */
[----:B------:R1:W2:Y:S02]  /*04e0*/  F2I.FTZ.U32.TRUNC.NTZ R11, R10 ;  /* 0x0000000a000b7305 */ /* 0x0002a4000021f000 */
[----:B-1----:R-:W-:Y:S02]  /*04f0*/  HFMA2 R10, -RZ, RZ, 0, 0 ;  /* 0x00000000ff0a7431 */ /* 0x002fe400000001ff */
[----:B--2---:R-:W-:-:S04]  /*0500*/  IMAD R21, R11, UR8, RZ ;  /* 0x000000080b157c24 */ /* 0x004fc8000f8e02ff */
        /* <DEDUP_REMOVED lines=12> */
[----:B------:R-:W-:Y:S01]  /*05d0*/  IMAD R17, R17, UR8, R18 ;  /* 0x0000000811117c24 */ /* 0x000fe2000f8e0212 */
[----:B------:R-:W-:Y:S06]  /*05e0*/  BRA `(.L_x_332) ;  /* 0x0000000000347947 */ /* 0x000fec0003800000 */
.L_x_331:
[----:B------:R-:W-:Y:S01]  /*05f0*/  MOV R24, R18 ;  /* 0x0000001200187202 */ /* 0x000fe20000000f00 */
[----:B------:R-:W-:Y:S01]  /*0600*/  IMAD.MOV.U32 R17, RZ, RZ, R19 ;  /* 0x000000ffff117224 */ /* 0x000fe200078e0013 */
[----:B------:R-:W-:-:S07]  /*0610*/  MOV R10, 0x630 ;  /* 0x00000630000a7802 */ /* 0x000fce0000000f00 */
[----:B0-----:R-:W-:Y:S05]  /*0620*/  CALL.REL.NOINC `($__internal_26_$__cuda_sm20_div_u64) ;  /* 0x0000003c007c7944 */ /* 0x001fea0003c00000 */
[----:B------:R-:W-:Y:S01]  /*0630*/  IADD3 R21, P0, PT, RZ, -R22, RZ ;  /* 0x80000016ff157210 */ /* 0x000fe20007f1e0ff */
[----:B------:R-:W-:Y:S01]  /*0640*/  UMOV UR8, UR14 ;  /* 0x0000000e00087c82 */ /* 0x000fe20008000000 */
[----:B------:R-:W-:Y:S02]  /*0650*/  UMOV UR9, UR15 ;  /* 0x0000000f00097c82 */ /* 0x000fe40008000000 */
[----:B------:R-:W-:Y:S01]  /*0660*/  IADD3.X R17, PT, PT, RZ, ~R23, RZ, P0, !PT ;  /* 0x80000017ff117210 */ /* 0x000fe200007fe4ff */
[----:B------:R-:W-:-:S04]  /*0670*/  IMAD.WIDE.U32 R10, R21, UR8, R18 ;  /* 0x00000008150a7c25 */ /* 0x000fc8000f8e0012 */
[----:B------:R-:W-:-:S04]  /*0680*/  IMAD R17, R17, UR8, RZ ;  /* 0x0000000811117c24 */ /* 0x000fc8000f8e02ff */
[----:B------:R-:W-:Y:S02]  /*0690*/  IMAD R21, R21, UR9, R17 ;  /* 0x0000000915157c24 */ /* 0x000fe4000f8e0211 */
[----:B------:R-:W-:-:S03]  /*06a0*/  IMAD.MOV.U32 R17, RZ, RZ, R10 ;  /* 0x000000ffff117224 */ /* 0x000fc600078e000a */
[----:B------:R-:W-:-:S07]  /*06b0*/  IADD3 R24, PT, PT, R11, R21, RZ ;  /* 0x000000150b187210 */ /* 0x000fce0007ffe0ff */
.L_x_332:
[----:B------:R-:W1:Y:S01]  /*06c0*/  LDC.64 R10, c[0x0][0x3a0] ;  /* 0x0000e800ff0a7b82 */ /* 0x000e620000000a00 */
[----:B------:R-:W-:Y:S01]  /*06d0*/  IMAD R21, R4, UR26, RZ ;  /* 0x0000001a04157c24 */ /* 0x000fe2000f8e02ff */
[----:B0-----:R-:W-:Y:S01]  /*06e0*/  ISETP.GE.U32.AND P0, PT, R18, UR22, PT ;  /* 0x0000001612007c0c */ /* 0x001fe2000bf06070 */
[----:B------:R-:W-:-:S03]  /*06f0*/  IMAD.WIDE.U32 R22, R14, UR26, R22 ;  /* 0x0000001a0e167c25 */ /* 0x000fc6000f8e0016 */
[----:B------:R-:W-:Y:S01]  /*0700*/  ISETP.GE.U32.AND.EX P0, PT, R19, UR23, PT, P0 ;  /* 0x0000001713007c0c */ /* 0x000fe2000bf06100 */
[----:B------:R-:W-:-:S04]  /*0710*/  IMAD R21, R14, UR27, R21 ;  /* 0x0000001b0e157c24 */ /* 0x000fc8000f8e0215 */
[----:B------:R-:W-:-:S04]  /*0720*/  IMAD.IADD R21, R23, 0x1, R21 ;  /* 0x0000000117157824 */ /* 0x000fc800078e0215 */
[----:B------:R-:W-:-:S04]  /*0730*/  IMAD R21, R21, UR20, RZ ;  /* 0x0000001415157c24 */ /* 0x000fc8000f8e02ff */
[C---:B------:R-:W-:Y:S02]  /*0740*/  IMAD R21, R22.reuse, UR21, R21 ;  /* 0x0000001516157c24 */ /* 0x040fe4000f8e0215 */
[----:B-1----:R-:W-:-:S03]  /*0750*/  IMAD.WIDE.U32 R10, R22, UR20, R10 ;  /* 0x00000014160a7c25 */ /* 0x002fc6000f8e000a */
[----:B------:R-:W-:Y:S02]  /*0760*/  LEA R22, P1, R17, R10, 0x2 ;  /* 0x0000000a11167211 */ /* 0x000fe400078210ff */
[----:B------:R-:W-:Y:S02]  /*0770*/  IADD3 R18, PT, PT, R11, R21, RZ ;  /* 0x000000150b127210 */ /* 0x000fe40007ffe0ff */
[----:B------:R-:W-:Y:S02]  /*0780*/  SEL R10, R5, UR24, !P0 ;  /* 0x00000018050a7c07 */ /* 0x000fe4000c000000 */
[----:B------:R-:W-:Y:S02]  /*0790*/  LEA.HI.X R23, R17, R18, R24, 0x2, P1 ;  /* 0x0000001211177211 */ /* 0x000fe400008f1418 */
[----:B------:R-:W-:-:S04]  /*07a0*/  SEL R11, R9, UR25, !P0 ;  /* 0x00000019090b7c07 */ /* 0x000fc8000c000000 */
[----:B------:R-:W2:Y:S04]  /*07b0*/  LDG.E R23, desc[UR16][R22.64] ;  /* 0x0000001016177981 */ /* 0x000ea8000c1e1900 */
[----:B------:R-:W2:Y:S01]  /*07c0*/  LDG.E R10, desc[UR16][R10.64] ;  /* 0x000000100a0a7981 */ /* 0x000ea2000c1e1900 */
[----:B------:R-:W-:-:S04]  /*07d0*/  IADD3 R18, P0, PT, R6, -0x6, RZ ;  /* 0xfffffffa06127810 */ /* 0x000fc80007f1e0ff */
[----:B------:R-:W-:-:S04]  /*07e0*/  IADD3.X R19, PT, PT, R7, -0x1, RZ, P0, !PT ;  /* 0xffffffff07137810 */ /* 0x000fc800007fe4ff */
[----:B------:R-:W-:-:S04]  /*07f0*/  LOP3.LUT R17, R19, UR9, RZ, 0xfc, !PT ;  /* 0x0000000913117c12 */ /* 0x000fc8000f8efcff */
[----:B------:R-:W-:Y:S01]  /*0800*/  ISETP.NE.U32.AND P0, PT, R17, RZ, PT ;  /* 0x000000ff1100720c */ /* 0x000fe20003f05070 */
[----:B--2---:R-:W-:-:S12]  /*0810*/  FFMA R20, R23, R10, R20 ;  /* 0x0000000a17147223 */ /* 0x004fd80000000014 */
[----:B------:R-:W-:Y:S05]  /*0820*/  @P0 BRA `(.L_x_333) ;  /* 0x00000000005c0947 */ /* 0x000fea0003800000 */
[----:B------:R-:W0:Y:S01]  /*0830*/  I2F.U32.RP R17, UR8 ;  /* 0x0000000800117d06 */ /* 0x000e220008209000 */
[----:B------:R-:W-:Y:S01]  /*0840*/  IMAD.MOV.U32 R10, RZ, RZ, RZ ;  /* 0x000000ffff0a7224 */ /* 0x000fe200078e00ff */
[----:B------:R-:W-:Y:S01]  /*0850*/  ISETP.NE.U32.AND P2, PT, RZ, UR8, PT ;  /* 0x00000008ff007c0c */ /* 0x000fe2000bf45070 */
[----:B------:R-:W-:-:S05]  /*0860*/  HFMA2 R23, -RZ, RZ, 0, 0 ;  /* 0x00000000ff177431 */ /* 0x000fca00000001ff */
[----:B0-----:R-:W0:Y:S02]  /*0870*/  MUFU.RCP R17, R17 ;  /* 0x0000001100117308 */ /* 0x001e240000001000 */
[----:B0-----:R-:W-:Y:S02]  /*0880*/  VIADD R19, R17, 0xffffffe ;  /* 0x0ffffffe11137836 */ /* 0x001fe40000000000 */
[----:B------:R-:W-:-:S04]  /*0890*/  IMAD.MOV.U32 R17, RZ, RZ, RZ ;  /* 0x000000ffff117224 */ /* 0x000fc800078e00ff */
[----:B------:R-:W0:Y:S02]  /*08a0*/  F2I.FTZ.U32.TRUNC.NTZ R11, R19 ;  /* 0x00000013000b7305 */ /* 0x000e24000021f000 */
[----:B0-----:R-:W-:-:S05]  /*08b0*/  IADD3 R21, PT, PT, RZ, -R11, RZ ;  /* 0x8000000bff157210 */ /* 0x001fca0007ffe0ff */
        /* <DEDUP_REMOVED lines=9> */
[----:B------:R-:W-:Y:S01]  /*0950*/  @P1 VIADD R22, R22, 0x1 ;  /* 0x0000000116161836 */ /* 0x000fe20000000000 */
[----:B------:R-:W-:-:S04]  /*0960*/  @!P2 LOP3.LUT R22, RZ, UR8, RZ, 0x33, !PT ;  /* 0x00000008ff16ac12 */ /* 0x000fc8000f8e33ff */
[----:B------:R-:W-:-:S05]  /*0970*/  IADD3 R11, PT, PT, -R22, RZ, RZ ;  /* 0x000000ff160b7210 */ /* 0x000fca0007ffe1ff */
[----:B------:R-:W-:Y:S01]  /*0980*/  IMAD R24, R11, UR8, R18 ;  /* 0x000000080b187c24 */ /* 0x000fe2000f8e0212 */
[----:B------:R-:W-:Y:S06]  /*0990*/  BRA `(.L_x_334) ;  /* 0x0000000000307947 */ /* 0x000fec0003800000 */
.L_x_333:
[----:B------:R-:W-:Y:S01]  /*09a0*/  IMAD.MOV.U32 R24, RZ, RZ, R18 ;  /* 0x000000ffff187224 */ /* 0x000fe200078e0012 */
[----:B------:R-:W-:Y:S02]  /*09b0*/  MOV R17, R19 ;  /* 0x0000001300117202 */ /* 0x000fe40000000f00 */
[----:B------:R-:W-:-:S07]  /*09c0*/  MOV R10, 0x9e0 ;  /* 0x000009e0000a7802 */ /* 0x000fce0000000f00 */
[----:B------:R-:W-:Y:S05]  /*09d0*/  CALL.REL.NOINC `($__internal_26_$__cuda_sm20_div_u64) ;  /* 0x0000003800907944 */ /* 0x000fea0003c00000 */
[----:B------:R-:W-:Y:S01]  /*09e0*/  IADD3 R11, P0, PT, RZ, -R22, RZ ;  /* 0x80000016ff0b7210 */ /* 0x000fe20007f1e0ff */
[----:B------:R-:W-:Y:S01]  /*09f0*/  UMOV UR8, UR14 ;  /* 0x0000000e00087c82 */ /* 0x000fe20008000000 */
[----:B------:R-:W-:-:S03]  /*0a00*/  UMOV UR9, UR15 ;  /* 0x0000000f00097c82 */ /* 0x000fc60008000000 */
[----:B------:R-:W-:Y:S02]  /*0a10*/  IMAD.X R10, RZ, RZ, ~R23, P0 ;  /* 0x000000ffff0a7224 */ /* 0x000fe400000e0e17 */
[----:B------:R-:W-:-:S04]  /*0a20*/  IMAD.WIDE.U32 R24, R11, UR8, R18 ;  /* 0x000000080b187c25 */ /* 0x000fc8000f8e0012 */
[----:B------:R-:W-:-:S04]  /*0a30*/  IMAD R10, R10, UR8, RZ ;  /* 0x000000080a0a7c24 */ /* 0x000fc8000f8e02ff */
[----:B------:R-:W-:-:S05]  /*0a40*/  IMAD R11, R11, UR9, R10 ;  /* 0x000000090b0b7c24 */ /* 0x000fca000f8e020a */
[----:B------:R-:W-:-:S07]  /*0a50*/  IADD3 R17, PT, PT, R11, R25, RZ ;  /* 0x000000190b117210 */ /* 0x000fce0007ffe0ff */
.L_x_334:
[----:B------:R-:W0:Y:S01]  /*0a60*/  LDC.64 R10, c[0x0][0x3a0] ;  /* 0x0000e800ff0a7b82 */ /* 0x000e220000000a00 */
[----:B------:R-:W-:Y:S01]  /*0a70*/  IMAD R19, R4, UR26, RZ ;  /* 0x0000001a04137c24 */ /* 0x000fe2000f8e02ff */
[----:B------:R-:W-:Y:S01]  /*0a80*/  IADD3 R21, P2, PT, R6, -0x6, RZ ;  /* 0xfffffffa06157810 */ /* 0x000fe20007f5e0ff */
[----:B------:R-:W-:-:S03]  /*0a90*/  IMAD.WIDE.U32 R22, R14, UR26, R22 ;  /* 0x0000001a0e167c25 */ /* 0x000fc6000f8e0016 */
[----:B------:R-:W-:Y:S01]  /*0aa0*/  ISETP.GE.U32.AND P0, PT, R21, UR22, PT ;  /* 0x0000001615007c0c */ /* 0x000fe2000bf06070 */
[----:B------:R-:W-:-:S04]  /*0ab0*/  IMAD R19, R14, UR27, R19 ;  /* 0x0000001b0e137c24 */ /* 0x000fc8000f8e0213 */
[----:B------:R-:W-:Y:S01]  /*0ac0*/  IMAD.IADD R18, R19, 0x1, R23 ;  /* 0x0000000113127824 */ /* 0x000fe200078e0217 */
[----:B------:R-:W-:-:S03]  /*0ad0*/  IADD3.X R23, PT, PT, R7, -0x1, RZ, P2, !PT ;  /* 0xffffffff07177810 */ /* 0x000fc600017fe4ff */
[----:B------:R-:W-:Y:S01]  /*0ae0*/  IMAD R19, R18, UR20, RZ ;  /* 0x0000001412137c24 */ /* 0x000fe2000f8e02ff */
[----:B------:R-:W-:Y:S02]  /*0af0*/  IADD3 R18, P1, PT, R5, UR28, RZ ;  /* 0x0000001c05127c10 */ /* 0x000fe4000ff3e0ff */
[----:B------:R-:W-:Y:S01]  /*0b00*/  ISETP.GE.U32.AND.EX P0, PT, R23, UR23, PT, P0 ;  /* 0x0000001717007c0c */ /* 0x000fe2000bf06100 */
[C---:B------:R-:W-:Y:S01]  /*0b10*/  IMAD R21, R22.reuse, UR21, R19 ;  /* 0x0000001516157c24 */ /* 0x040fe2000f8e0213 */
[----:B------:R-:W-:Y:S01]  /*0b20*/  IADD3.X R19, PT, PT, R9, UR29, RZ, P1, !PT ;  /* 0x0000001d09137c10 */ /* 0x000fe20008ffe4ff */
[----:B0-----:R-:W-:-:S03]  /*0b30*/  IMAD.WIDE.U32 R10, R22, UR20, R10 ;  /* 0x00000014160a7c25 */ /* 0x001fc6000f8e000a */
        /* <DEDUP_REMOVED lines=15> */
[----:B------:R-:W-:-:S06]  /*0c30*/  ISETP.NE.U32.AND P2, PT, RZ, UR8, PT ;  /* 0x00000008ff007c0c */ /* 0x000fcc000bf45070 */
[----:B0-----:R-:W0:Y:S02]  /*0c40*/  MUFU.RCP R17, R17 ;  /* 0x0000001100117308 */ /* 0x001e240000001000 */
[----:B0-----:R-:W-:Y:S02]  /*0c50*/  VIADD R21, R17, 0xffffffe ;  /* 0x0ffffffe11157836 */ /* 0x001fe40000000000 */
[----:B------:R-:W-:-:S04]  /*0c60*/  IMAD.MOV.U32 R17, RZ, RZ, RZ ;  /* 0x000000ffff117224 */ /* 0x000fc800078e00ff */
[----:B------:R-:W0:Y:S02]  /*0c70*/  F2I.FTZ.U32.TRUNC.NTZ R11, R21 ;  /* 0x00000015000b7305 */ /* 0x000e24000021f000 */
[----:B0-----:R-:W-:-:S05]  /*0c80*/  IADD3 R23, PT, PT, RZ, -R11, RZ ;  /* 0x8000000bff177210 */ /* 0x001fca0007ffe0ff */
[----:B------:R-:W-:-:S04]  /*0c90*/  IMAD R23, R23, UR8, RZ ;  /* 0x0000000817177c24 */ /* 0x000fc8000f8e02ff */
[----:B------:R-:W-:-:S06]  /*0ca0*/  IMAD.HI.U32 R23, R11, R23, R10 ;  /* 0x000000170b177227 */ /* 0x000fcc00078e000a */
[----:B------:R-:W-:-:S04]  /*0cb0*/  IMAD.HI.U32 R22, R23, R30, RZ ;  /* 0x0000001e17167227 */ /* 0x000fc800078e00ff */
[----:B------:R-:W-:Y:S01]  /*0cc0*/  HFMA2 R23, -RZ, RZ, 0, 0 ;  /* 0x00000000ff177431 */ /* 0x000fe200000001ff */
        /* <DEDUP_REMOVED lines=11> */
.L_x_335:
        /* <DEDUP_REMOVED lines=12> */
.L_x_336:
[----:B------:R-:W0:Y:S01]  /*0e40*/  LDC.64 R10, c[0x0][0x3a0] ;  /* 0x0000e800ff0a7b82 */ /* 0x000e220000000a00 */
[----:B------:R-:W-:Y:S02]  /*0e50*/  IMAD R21, R4, UR26, RZ ;  /* 0x0000001a04157c24 */ /* 0x000fe4000f8e02ff */
[----:B------:R-:W-:-:S04]  /*0e60*/  IMAD.WIDE.U32 R22, R14, UR26, R22 ;  /* 0x0000001a0e167c25 */ /* 0x000fc8000f8e0016 */
[----:B------:R-:W-:-:S04]  /*0e70*/  IMAD R21, R14, UR27, R21 ;  /* 0x0000001b0e157c24 */ /* 0x000fc8000f8e0215 */
[----:B------:R-:W-:Y:S01]  /*0e80*/  IMAD.IADD R21, R21, 0x1, R23 ;  /* 0x0000000115157824 */ /* 0x000fe200078e0217 */
[----:B------:R-:W-:-:S03]  /*0e90*/  IADD3 R23, P1, PT, R6, -0x5, RZ ;  /* 0xfffffffb06177810 */ /* 0x000fc60007f3e0ff */
[----:B------:R-:W-:Y:S01]  /*0ea0*/  IMAD R21, R21, UR20, RZ ;  /* 0x0000001415157c24 */ /* 0x000fe2000f8e02ff */
[----:B------:R-:W-:-:S03]  /*0eb0*/  ISETP.GE.U32.AND P0, PT, R23, UR22, PT ;  /* 0x0000001617007c0c */ /* 0x000fc6000bf06070 */
[C---:B------:R-:W-:Y:S02]  /*0ec0*/  IMAD R21, R22.reuse, UR21, R21 ;  /* 0x0000001516157c24 */ /* 0x040fe4000f8e0215 */
[----:B0-----:R-:W-:Y:S01]  /*0ed0*/  IMAD.WIDE.U32 R10, R22, UR20, R10 ;  /* 0x00000014160a7c25 */ /* 0x001fe2000f8e000a */
[----:B------:R-:W-:Y:S02]  /*0ee0*/  IADD3.X R22, PT, PT, R7, -0x1, RZ, P1, !PT ;  /* 0xffffffff07167810 */ /* 0x000fe40000ffe4ff */
[----:B------:R-:W-:Y:S02]  /*0ef0*/  IADD3 R18, P1, PT, R18, UR28, RZ ;  /* 0x0000001c12127c10 */ /* 0x000fe4000ff3e0ff */
[----:B------:R-:W-:Y:S02]  /*0f00*/  ISETP.GE.U32.AND.EX P0, PT, R22, UR23, PT, P0 ;  /* 0x0000001716007c0c */ /* 0x000fe4000bf06100 */
[----:B------:R-:W-:Y:S02]  /*0f10*/  IADD3.X R19, PT, PT, R19, UR29, RZ, P1, !PT ;  /* 0x0000001d13137c10 */ /* 0x000fe40008ffe4ff */
[----:B------:R-:W-:-:S02]  /*0f20*/  LEA R22, P1, R30, R10, 0x2 ;  /* 0x0000000a1e167211 */ /* 0x000fc400078210ff */
        /* <DEDUP_REMOVED lines=35> */
.L_x_337:
        /* <DEDUP_REMOVED lines=12> */
.L_x_338:
        /* <DEDUP_REMOVED lines=50> */
.L_x_339:
        /* <DEDUP_REMOVED lines=12> */
.L_x_340:
        /* <DEDUP_REMOVED lines=50> */
.L_x_341:
        /* <DEDUP_REMOVED lines=12> */
.L_x_342:
        /* <DEDUP_REMOVED lines=50> */
.L_x_343:
        /* <DEDUP_REMOVED lines=12> */
.L_x_344:
        /* <DEDUP_REMOVED lines=21> */
[----:B------:R-:W-:-:S04]  /*1f10*/  LOP3.LUT R17, R7, UR9, RZ, 0xfc, !PT ;  /* 0x0000000907117c12 */ /* 0x000fc8000f8efcff */
[----:B------:R-:W-:Y:S01]  /*1f20*/  ISETP.NE.U32.AND P0, PT, R17, RZ, PT ;  /* 0x000000ff1100720c */ /* 0x000fe20003f05070 */
[----:B--2---:R-:W-:-:S12]  /*1f30*/  FFMA R20, R23, R10, R20 ;  /* 0x0000000a17147223 */ /* 0x004fd80000000014 */
[----:B------:R-:W-:Y:S05]  /*1f40*/  @P0 BRA `(.L_x_345) ;  /* 0x00000000005c0947 */ /* 0x000fea0003800000 */
[----:B------:R-:W0:Y:S01]  /*1f50*/  I2F.U32.RP R17, UR8 ;  /* 0x0000000800117d06 */ /* 0x000e220008209000 */
[----:B------:R-:W-:Y:S01]  /*1f60*/  IMAD.MOV.U32 R10, RZ, RZ, RZ ;  /* 0x000000ffff0a7224 */ /* 0x000fe200078e00ff */
[----:B------:R-:W-:Y:S01]  /*1f70*/  ISETP.NE.U32.AND P2, PT, RZ, UR8, PT ;  /* 0x00000008ff007c0c */ /* 0x000fe2000bf45070 */
[----:B------:R-:W-:-:S05]  /*1f80*/  IMAD.MOV.U32 R24, RZ, RZ, RZ ;  /* 0x000000ffff187224 */ /* 0x000fca00078e00ff */
[----:B0-----:R-:W0:Y:S02]  /*1f90*/  MUFU.RCP R17, R17 ;  /* 0x0000001100117308 */ /* 0x001e240000001000 */
[----:B0-----:R-:W-:-:S06]  /*1fa0*/  VIADD R21, R17, 0xffffffe ;  /* 0x0ffffffe11157836 */ /* 0x001fcc0000000000 */
        /* <DEDUP_REMOVED lines=17> */
.L_x_345:
[----:B------:R-:W-:Y:S01]  /*20c0*/  IMAD.MOV.U32 R24, RZ, RZ, R6 ;  /* 0x000000ffff187224 */ /* 0x000fe200078e0006 */
[----:B------:R-:W-:Y:S02]  /*20d0*/  MOV R17, R7 ;  /* 0x0000000700117202 */ /* 0x000fe40000000f00 */
[----:B------:R-:W-:-:S07]  /*20e0*/  MOV R10, 0x2100 ;  /* 0x00002100000a7802 */ /* 0x000fce0000000f00 */
[----:B------:R-:W-:Y:S05]  /*20f0*/  CALL.REL.NOINC `($__internal_26_$__cuda_sm20_div_u64) ;  /* 0x0000002000c87944 */ /* 0x000fea0003c00000 */
[----:B------:R-:W-:Y:S01]  /*2100*/  IADD3 R17, P0, PT, RZ, -R22, RZ ;  /* 0x80000016ff117210 */ /* 0x000fe20007f1e0ff */
[----:B------:R-:W-:Y:S01]  /*2110*/  UMOV UR8, UR14 ;  /* 0x0000000e00087c82 */ /* 0x000fe20008000000 */
[----:B------:R-:W-:-:S03]  /*2120*/  UMOV UR9, UR15 ;  /* 0x0000000f00097c82 */ /* 0x000fc60008000000 */
[----:B------:R-:W-:-:S04]  /*2130*/  IMAD.X R10, RZ, RZ, ~R23, P0 ;  /* 0x000000ffff0a7224 */ /* 0x000fc800000e0e17 */
[----:B------:R-:W-:Y:S02]  /*2140*/  IMAD R24, R10, UR8, RZ ;  /* 0x000000080a187c24 */ /* 0x000fe4000f8e02ff */
[----:B------:R-:W-:-:S04]  /*2150*/  IMAD.WIDE.U32 R10, R17, UR8, R6 ;  /* 0x00000008110a7c25 */ /* 0x000fc8000f8e0006 */
[----:B------:R-:W-:Y:S01]  /*2160*/  IMAD R21, R17, UR9, R24 ;  /* 0x0000000911157c24 */ /* 0x000fe2000f8e0218 */
[----:B------:R-:W-:-:S03]  /*2170*/  MOV R17, R10 ;  /* 0x0000000a00117202 */ /* 0x000fc60000000f00 */
[----:B------:R-:W-:-:S07]  /*2180*/  IMAD.IADD R24, R21, 0x1, R11 ;  /* 0x0000000115187824 */ /* 0x000fce00078e020b */
.L_x_346:
[----:B------:R-:W-:Y:S01]  /*2190*/  IADD3 R10, P1, PT, RZ, R6, RZ ;  /* 0x00000006ff0a7210 */ /* 0x000fe20007f3e0ff */
[----:B------:R-:W-:Y:S02]  /*21a0*/  IMAD R21, R4, UR26, RZ ;  /* 0x0000001a04157c24 */ /* 0x000fe4000f8e02ff */
[----:B------:R-:W-:Y:S01]  /*21b0*/  IMAD.WIDE.U32 R22, R14, UR26, R22 ;  /* 0x0000001a0e167c25 */ /* 0x000fe2000f8e0016 */
[----:B------:R-:W-:Y:S02]  /*21c0*/  ISETP.GE.U32.AND P0, PT, R10, UR22, PT ;  /* 0x000000160a007c0c */ /* 0x000fe4000bf06070 */
[----:B------:R-:W-:Y:S01]  /*21d0*/  IADD3.X R10, PT, PT, RZ, R7, RZ, P1, !PT ;  /* 0x00000007ff0a7210 */ /* 0x000fe20000ffe4ff */
[----:B------:R-:W-:Y:S01]  /*21e0*/  IMAD R21, R14, UR27, R21 ;  /* 0x0000001b0e157c24 */ /* 0x000fe2000f8e0215 */
[----:B------:R-:W-:Y:S02]  /*21f0*/  IADD3 R18, P1, PT, R18, UR28, RZ ;  /* 0x0000001c12127c10 */ /* 0x000fe4000ff3e0ff */
[----:B------:R-:W-:Y:S01]  /*2200*/  ISETP.GE.U32.AND.EX P0, PT, R10, UR23, PT, P0 ;  /* 0x000000170a007c0c */ /* 0x000fe2000bf06100 */
[----:B------:R-:W-:Y:S01]  /*2210*/  IMAD.IADD R21, R21, 0x1, R23 ;  /* 0x0000000115157824 */ /* 0x000fe200078e0217 */
[----:B------:R-:W0:Y:S01]  /*2220*/  LDC.64 R10, c[0x0][0x3a0] ;  /* 0x0000e800ff0a7b82 */ /* 0x000e220000000a00 */
[----:B------:R-:W-:-:S02]  /*2230*/  IADD3.X R19, PT, PT, R19, UR29, RZ, P1, !PT ;  /* 0x0000001d13137c10 */ /* 0x000fc40008ffe4ff */
[----:B------:R-:W-:-:S04]  /*2240*/  IMAD R21, R21, UR20, RZ ;  /* 0x0000001415157c24 */ /* 0x000fc8000f8e02ff */
[----:B------:R-:W-:-:S04]  /*2250*/  IMAD R21, R22, UR21, R21 ;  /* 0x0000001516157c24 */ /* 0x000fc8000f8e0215 */
[----:B------:R-:W1:Y:S08]  /*2260*/  @P0 LDC R18, c[0x0][0x418] ;  /* 0x00010600ff120b82 */ /* 0x000e700000000800 */
[----:B------:R-:W1:Y:S01]  /*2270*/  @P0 LDC R19, c[0x0][0x41c] ;  /* 0x00010700ff130b82 */ /* 0x000e620000000800 */
[----:B0-----:R-:W-:-:S03]  /*2280*/  IMAD.WIDE.U32 R10, R22, UR20, R10 ;  /* 0x00000014160a7c25 */ /* 0x001fc6000f8e000a */
[----:B------:R-:W-:Y:S02]  /*2290*/  LEA R10, P0, R17, R10, 0x2 ;  /* 0x0000000a110a7211 */ /* 0x000fe400078010ff */
[----:B------:R-:W-:-:S04]  /*22a0*/  IADD3 R11, PT, PT, R11, R21, RZ ;  /* 0x000000150b0b7210 */ /* 0x000fc80007ffe0ff */
[----:B------:R-:W-:-:S06]  /*22b0*/  LEA.HI.X R11, R17, R11, R24, 0x2, P0 ;  /* 0x0000000b110b7211 */ /* 0x000fcc00000f1418 */
[----:B------:R-:W2:Y:S04]  /*22c0*/  LDG.E R11, desc[UR16][R10.64] ;  /* 0x000000100a0b7981 */ /* 0x000ea8000c1e1900 */
[----:B-1----:R-:W2:Y:S01]  /*22d0*/  LDG.E R18, desc[UR16][R18.64] ;  /* 0x0000001012127981 */ /* 0x002ea2000c1e1900 */
[----:B------:R-:W-:-:S04]  /*22e0*/  IADD3 R22, P1, PT, R6, 0x1, RZ ;  /* 0x0000000106167810 */ /* 0x000fc80007f3e0ff */
[----:B------:R-:W-:Y:S01]  /*22f0*/  ISETP.NE.U32.AND P0, PT, R22, R3, PT ;  /* 0x000000031600720c */ /* 0x000fe20003f05070 */
[----:B------:R-:W-:-:S05]  /*2300*/  IMAD.X R17, RZ, RZ, R7, P1 ;  /* 0x000000ffff117224 */ /* 0x000fca00008e0607 */
[----:B------:R-:W-:Y:S02]  /*2310*/  ISETP.NE.AND.EX P0, PT, R17, UR4, PT, P0 ;  /* 0x0000000411007c0c */ /* 0x000fe4000bf05300 */
[----:B------:R-:W-:Y:S02]  /*2320*/  LEA R5, P2, R16, R5, 0x3 ;  /* 0x0000000510057211 */ /* 0x000fe400078418ff */
[----:B------:R-:W-:-:S03]  /*2330*/  IADD3 R6, P1, PT, R6, 0x8, RZ ;  /* 0x0000000806067810 */ /* 0x000fc60007f3e0ff */
[----:B------:R-:W-:Y:S01]  /*2340*/  IMAD.X R9, R9, 0x1, R8, P2 ;  /* 0x0000000109097824 */ /* 0x000fe200010e0608 */
[----:B------:R-:W-:Y:S01]  /*2350*/  IADD3.X R7, PT, PT, RZ, R7, RZ, P1, !PT ;  /* 0x00000007ff077210 */ /* 0x000fe20000ffe4ff */
[----:B--2---:R-:W-:-:S04]  /*2360*/  FFMA R20, R11, R18, R20 ;  /* 0x000000120b147223 */ /* 0x004fc80000000014 */
[----:B------:R-:W-:Y:S05]  /*2370*/  @P0 BRA `(.L_x_347) ;  /* 0xffffffe000240947 */ /* 0x000fea000383ffff */
.L_x_330:
[----:B------:R-:W-:-:S04]  /*2380*/  UISETP.NE.U32.AND UP0, UPT, UR18, URZ, UPT ;  /* 0x000000ff1200728c */ /* 0x000fc8000bf05070 */
[----:B------:R-:W-:-:S09]  /*2390*/  UISETP.NE.AND.EX UP0, UPT, URZ, URZ, UPT, UP0 ;  /* 0x000000ffff00728c */ /* 0x000fd2000bf05300 */
[----:B------:R-:W-:Y:S05]  /*23a0*/  BRA.U !UP0, `(.L_x_329) ;  /* 0x0000001d08c47547 */ /* 0x000fea000b800000 */
[----:B------:R-:W-:Y:S02]  /*23b0*/  UISETP.GE.U32.AND UP0, UPT, UR18, 0x4, UPT ;  /* 0x000000041200788c */ /* 0x000fe4000bf06070 */
[----:B------:R-:W-:Y:S02]  /*23c0*/  ULOP3.LUT UR12, UR6, 0x3, URZ, 0xc0, !UPT ;  /* 0x00000003060c7892 */ /* 0x000fe4000f8ec0ff */
[----:B------:R-:W-:-:S09]  /*23d0*/  UISETP.GE.U32.AND.EX UP0, UPT, URZ, URZ, UPT, UP0 ;  /* 0x000000ffff00728c */ /* 0x000fd2000bf06100 */
[----:B------:R-:W-:Y:S05]  /*23e0*/  BRA.U !UP0, `(.L_x_348) ;  /* 0x0000001108407547 */ /* 0x000fea000b800000 */
[----:B------:R-:W-:-:S04]  /*23f0*/  ULOP3.LUT UR5, UR4, UR9, URZ, 0xfc, !UPT ;  /* 0x0000000904057292 */ /* 0x000fc8000f8efcff */
[----:B------:R-:W-:-:S09]  /*2400*/  UISETP.NE.U32.AND UP0, UPT, UR5, URZ, UPT ;  /* 0x000000ff0500728c */ /* 0x000fd2000bf05070 */
[----:B------:R-:W-:Y:S05]  /*2410*/  BRA.U UP0, `(.L_x_349) ;  /* 0x00000001005c7547 */ /* 0x000fea000b800000 */
[----:B------:R-:W0:Y:S01]  /*2420*/  I2F.U32.RP R8, UR8 ;  /* 0x0000000800087d06 */ /* 0x000e220008209000 */
[----:B------:R-:W-:Y:S01]  /*2430*/  HFMA2 R6, -RZ, RZ, 0, 0 ;  /* 0x00000000ff067431 */ /* 0x000fe200000001ff */
[----:B------:R-:W-:Y:S01]  /*2440*/  ISETP.NE.U32.AND P2, PT, RZ, UR8, PT ;  /* 0x00000008ff007c0c */ /* 0x000fe2000bf45070 */
[----:B------:R-:W-:-:S05]  /*2450*/  IMAD.MOV.U32 R23, RZ, RZ, RZ ;  /* 0x000000ffff177224 */ /* 0x000fca00078e00ff */
[----:B0-----:R-:W0:Y:S02]  /*2460*/  MUFU.RCP R8, R8 ;  /* 0x0000000800087308 */ /* 0x001e240000001000 */
[----:B0-----:R-:W-:-:S06]  /*2470*/  IADD3 R7, PT, PT, R8, 0xffffffe, RZ ;  /* 0x0ffffffe08077810 */ /* 0x001fcc0007ffe0ff */
[----:B------:R-:W0:Y:S02]  /*2480*/  F2I.FTZ.U32.TRUNC.NTZ R7, R7 ;  /* 0x0000000700077305 */ /* 0x000e24000021f000 */
[----:B0-----:R-:W-:-:S04]  /*2490*/  IMAD.MOV R5, RZ, RZ, -R7 ;  /* 0x000000ffff057224 */ /* 0x001fc800078e0a07 */
        /* <DEDUP_REMOVED lines=8> */
[----:B------:R-:W-:Y:S02]  /*2520*/  ISETP.GE.U32.AND P1, PT, R5, UR8, PT ;  /* 0x0000000805007c0c */ /* 0x000fe4000bf26070 */
[----:B------:R-:W-:-:S11]  /*2530*/  MOV R5, RZ ;  /* 0x000000ff00057202 */ /* 0x000fd60000000f00 */
[----:B------:R-:W-:Y:S02]  /*2540*/  @P1 IADD3 R22, PT, PT, R22, 0x1, RZ ;  /* 0x0000000116161810 */ /* 0x000fe40007ffe0ff */
[----:B------:R-:W-:-:S05]  /*2550*/  @!P2 LOP3.LUT R22, RZ, UR8, RZ, 0x33, !PT ;  /* 0x00000008ff16ac12 */ /* 0x000fca000f8e33ff */
[----:B------:R-:W-:-:S04]  /*2560*/  IMAD.MOV R10, RZ, RZ, -R22 ;  /* 0x000000ffff0a7224 */ /* 0x000fc800078e0a16 */
[----:B------:R-:W-:Y:S01]  /*2570*/  IMAD R10, R10, UR8, R3 ;  /* 0x000000080a0a7c24 */ /* 0x000fe2000f8e0203 */
[----:B------:R-:W-:Y:S06]  /*2580*/  BRA `(.L_x_350) ;  /* 0x0000000000347947 */ /* 0x000fec0003800000 */
.L_x_349:
[----:B------:R-:W-:Y:S01]  /*2590*/  MOV R24, R3 ;  /* 0x0000000300187202 */ /* 0x000fe20000000f00 */
[----:B------:R-:W-:Y:S01]  /*25a0*/  IMAD.U32 R17, RZ, RZ, UR4 ;  /* 0x00000004ff117e24 */ /* 0x000fe2000f8e00ff */
[----:B------:R-:W-:-:S07]  /*25b0*/  MOV R10, 0x25d0 ;  /* 0x000025d0000a7802 */ /* 0x000fce0000000f00 */
[----:B------:R-:W-:Y:S05]  /*25c0*/  CALL.REL.NOINC `($__internal_26_$__cuda_sm20_div_u64) ;  /* 0x0000001c00947944 */ /* 0x000fea0003c00000 */
[----:B------:R-:W0:Y:S01]  /*25d0*/  LDCU.64 UR8, c[0x0][0x3b0] ;  /* 0x00007600ff0877ac */ /* 0x000e220008000a00 */
[----:B------:R-:W-:Y:S01]  /*25e0*/  IADD3 R5, P0, PT, RZ, -R22, RZ ;  /* 0x80000016ff057210 */ /* 0x000fe20007f1e0ff */
[----:B------:R-:W-:-:S03]  /*25f0*/  IMAD.U32 R7, RZ, RZ, UR4 ;  /* 0x00000004ff077e24 */ /* 0x000fc6000f8e00ff */
[----:B------:R-:W-:-:S05]  /*2600*/  IADD3.X R6, PT, PT, RZ, ~R23, RZ, P0, !PT ;  /* 0x80000017ff067210 */ /* 0x000fca00007fe4ff */
[----:B0-----:R-:W-:Y:S01]  /*2610*/  IMAD R8, R6, UR8, RZ ;  /* 0x0000000806087c24 */ /* 0x001fe2000f8e02ff */
[----:B------:R-:W-:-:S05]  /*2620*/  MOV R6, R3 ;  /* 0x0000000300067202 */ /* 0x000fca0000000f00 */
[----:B------:R-:W-:-:S04]  /*2630*/  IMAD.WIDE.U32 R10, R5, UR8, R6 ;  /* 0x00000008050a7c25 */ /* 0x000fc8000f8e0006 */
[----:B------:R-:W-:-:S04]  /*2640*/  IMAD R5, R5, UR9, R8 ;  /* 0x0000000905057c24 */ /* 0x000fc8000f8e0208 */
[----:B------:R-:W-:-:S07]  /*2650*/  IMAD.IADD R5, R5, 0x1, R11 ;  /* 0x0000000105057824 */ /* 0x000fce00078e020b */
.L_x_350:
[----:B------:R-:W0:Y:S01]  /*2660*/  LDC.64 R6, c[0x0][0x3f8] ;  /* 0x0000fe00ff067b82 */ /* 0x000e220000000a00 */
[----:B------:R-:W1:Y:S01]  /*2670*/  LDCU.64 UR14, c[0x0][0x3b8] ;  /* 0x00007700ff0e77ac */ /* 0x000e620008000a00 */
[----:B------:R-:W2:Y:S06]  /*2680*/  LDCU UR13, c[0x0][0x418] ;  /* 0x00008300ff0d77ac */ /* 0x000eac0008000800 */
[----:B------:R-:W3:Y:S08]  /*2690*/  LDC.64 R16, c[0x0][0x3d0] ;  /* 0x0000f400ff107b82 */ /* 0x000ef00000000a00 */
[----:B------:R-:W4:Y:S01]  /*26a0*/  LDC.64 R8, c[0x0][0x3a0] ;  /* 0x0000e800ff087b82 */ /* 0x000f220000000a00 */
[----:B-1----:R-:W-:Y:S01]  /*26b0*/  IMAD R19, R4, UR14, RZ ;  /* 0x0000000e04137c24 */ /* 0x002fe2000f8e02ff */
[----:B0-----:R-:W-:-:S02]  /*26c0*/  ISETP.GE.U32.AND P0, PT, R3, R6, PT ;  /* 0x000000060300720c */ /* 0x001fc40003f06070 */
[----:B------:R-:W-:-:S04]  /*26d0*/  MOV R6, UR4 ;  /* 0x0000000400067c02 */ /* 0x000fc80008000f00 */
[----:B------:R-:W-:Y:S01]  /*26e0*/  ISETP.GE.U32.AND.EX P0, PT, R6, R7, PT, P0 ;  /* 0x000000070600720c */ /* 0x000fe20003f06100 */
[----:B---3--:R-:W-:Y:S01]  /*26f0*/  IMAD R18, R16, UR4, RZ ;  /* 0x0000000410127c24 */ /* 0x008fe2000f8e02ff */
[----:B------:R-:W4:Y:S01]  /*2700*/  LDCU.64 UR4, c[0x0][0x380] ;  /* 0x00007000ff0477ac */ /* 0x000f220008000a00 */
[----:B------:R-:W-:-:S04]  /*2710*/  IMAD.WIDE.U32 R6, R3, R16, R12 ;  /* 0x0000001003067225 */ /* 0x000fc800078e000c */
[----:B------:R-:W-:Y:S01]  /*2720*/  IMAD R11, R3, R17, R18 ;  /* 0x00000011030b7224 */ /* 0x000fe200078e0212 */
[----:B------:R-:W-:Y:S01]  /*2730*/  MOV R17, R23 ;  /* 0x0000001700117202 */ /* 0x000fe20000000f00 */
[----:B------:R-:W-:Y:S01]  /*2740*/  IMAD.MOV.U32 R16, RZ, RZ, R22 ;  /* 0x000000ffff107224 */ /* 0x000fe200078e0016 */
[----:B--2---:R-:W-:Y:S01]  /*2750*/  SEL R6, R6, UR13, !P0 ;  /* 0x0000000d06067c07 */ /* 0x004fe2000c000000 */
[----:B------:R-:W-:Y:S02]  /*2760*/  IMAD.IADD R7, R7, 0x1, R11 ;  /* 0x0000000107077824 */ /* 0x000fe400078e020b */
[----:B------:R-:W-:-:S04]  /*2770*/  IMAD.WIDE.U32 R16, R14, UR14, R16 ;  /* 0x0000000e0e107c25 */ /* 0x000fc8000f8e0010 */
[----:B------:R-:W-:Y:S01]  /*2780*/  IMAD R11, R14, UR15, R19 ;  /* 0x0000000f0e0b7c24 */ /* 0x000fe2000f8e0213 */
[----:B------:R-:W0:Y:S01]  /*2790*/  @P0 LDC R7, c[0x0][0x41c] ;  /* 0x00010700ff070b82 */ /* 0x000e220000000800 */
[----:B----4-:R-:W-:-:S03]  /*27a0*/  IMAD.WIDE.U32 R8, R16, UR4, R8 ;  /* 0x0000000410087c25 */ /* 0x010fc6000f8e0008 */
[----:B------:R-:W-:Y:S02]  /*27b0*/  IADD3 R11, PT, PT, R11, R17, RZ ;  /* 0x000000110b0b7210 */ /* 0x000fe40007ffe0ff */
[----:B------:R-:W-:-:S03]  /*27c0*/  LEA R8, P1, R10, R8, 0x2 ;  /* 0x000000080a087211 */ /* 0x000fc600078210ff */
[----:B------:R-:W-:-:S04]  /*27d0*/  IMAD R11, R11, UR4, RZ ;  /* 0x000000040b0b7c24 */ /* 0x000fc8000f8e02ff */
[----:B------:R-:W-:-:S04]  /*27e0*/  IMAD R11, R16, UR5, R11 ;  /* 0x00000005100b7c24 */ /* 0x000fc8000f8e020b */
[----:B------:R-:W-:-:S05]  /*27f0*/  IMAD.IADD R9, R9, 0x1, R11 ;  /* 0x0000000109097824 */ /* 0x000fca00078e020b */
[----:B------:R-:W-:Y:S01]  /*2800*/  LEA.HI.X R9, R10, R9, R5, 0x2, P1 ;  /* 0x000000090a097211 */ /* 0x000fe200008f1405 */
[----:B0-----:R0:W2:Y:S05]  /*2810*/  LDG.E R7, desc[UR16][R6.64] ;  /* 0x0000001006077981 */ /* 0x0010aa000c1e1900 */
[----:B------:R-:W2:Y:S01]  /*2820*/  LDG.E R9, desc[UR16][R8.64] ;  /* 0x0000001008097981 */ /* 0x000ea2000c1e1900 */
[----:B------:R-:W-:Y:S01]  /*2830*/  UISETP.NE.U32.AND UP0, UPT, UR9, URZ, UPT ;  /* 0x000000ff0900728c */ /* 0x000fe2000bf05070 */
[----:B0-----:R-:W-:Y:S01]  /*2840*/  IADD3 R6, PT, PT, R3, 0x1, RZ ;  /* 0x0000000103067810 */ /* 0x001fe20007ffe0ff */
[----:B--2---:R-:W-:-:S07]  /*2850*/  FFMA R20, R9, R7, R20 ;  /* 0x0000000709147223 */ /* 0x004fce0000000014 */
[----:B------:R-:W-:Y:S05]  /*2860*/  BRA.U UP0, `(.L_x_351) ;  /* 0x00000001005c7547 */ /* 0x000fea000b800000 */
[----:B------:R-:W0:Y:S01]  /*2870*/  I2F.U32.RP R10, UR8 ;  /* 0x00000008000a7d06 */ /* 0x000e220008209000 */
[----:B------:R-:W-:Y:S01]  /*2880*/  ISETP.NE.U32.AND P2, PT, RZ, UR8, PT ;  /* 0x00000008ff007c0c */ /* 0x000fe2000bf45070 */
[----:B------:R-:W-:-:S06]  /*2890*/  HFMA2 R23, -RZ, RZ, 0, 0 ;  /* 0x00000000ff177431 */ /* 0x000fcc00000001ff */
        /* <DEDUP_REMOVED lines=20> */
.L_x_351:
[----:B------:R-:W-:Y:S01]  /*29e0*/  IMAD.MOV.U32 R24, RZ, RZ, R6 ;  /* 0x000000ffff187224 */ /* 0x000fe200078e0006 */
[----:B------:R-:W-:Y:S02]  /*29f0*/  MOV R17, RZ ;  /* 0x000000ff00117202 */ /* 0x000fe40000000f00 */
[----:B------:R-:W-:-:S07]  /*2a00*/  MOV R10, 0x2a20 ;  /* 0x00002a20000a7802 */ /* 0x000fce0000000f00 */
[----:B------:R-:W-:Y:S05]  /*2a10*/  CALL.REL.NOINC `($__internal_26_$__cuda_sm20_div_u64) ;  /* 0x0000001800807944 */ /* 0x000fea0003c00000 */
[----:B------:R-:W0:Y:S01]  /*2a20*/  LDCU.64 UR8, c[0x0][0x3b0] ;  /* 0x00007600ff0877ac */ /* 0x000e220008000a00 */
[----:B------:R-:W-:-:S05]  /*2a30*/  IADD3 R5, P0, PT, RZ, -R22, RZ ;  /* 0x80000016ff057210 */ /* 0x000fca0007f1e0ff */
[----:B------:R-:W-:-:S04]  /*2a40*/  IMAD.X R7, RZ, RZ, ~R23, P0 ;  /* 0x000000ffff077224 */ /* 0x000fc800000e0e17 */
[----:B0-----:R-:W-:Y:S02]  /*2a50*/  IMAD R8, R7, UR8, RZ ;  /* 0x0000000807087c24 */ /* 0x001fe4000f8e02ff */
[----:B------:R-:W-:-:S03]  /*2a60*/  HFMA2 R7, -RZ, RZ, 0, 0 ;  /* 0x00000000ff077431 */ /* 0x000fc600000001ff */
[----:B------:R-:W-:-:S04]  /*2a70*/  IMAD.WIDE.U32 R16, R5, UR8, R6 ;  /* 0x0000000805107c25 */ /* 0x000fc8000f8e0006 */
[----:B------:R-:W-:-:S04]  /*2a80*/  IMAD R5, R5, UR9, R8 ;  /* 0x0000000905057c24 */ /* 0x000fc8000f8e0208 */
[----:B------:R-:W-:-:S07]  /*2a90*/  IMAD.IADD R5, R5, 0x1, R17 ;  /* 0x0000000105057824 */ /* 0x000fce00078e0211 */
.L_x_352:
[----:B------:R-:W0:Y:S01]  /*2aa0*/  LDCU.64 UR14, c[0x0][0x3f8] ;  /* 0x00007f00ff0e77ac */ /* 0x000e220008000a00 */
[----:B------:R-:W-:Y:S01]  /*2ab0*/  MOV R8, R12 ;  /* 0x0000000c00087202 */ /* 0x000fe20000000f00 */
[----:B------:R-:W-:Y:S01]  /*2ac0*/  IMAD.MOV.U32 R9, RZ, RZ, R13 ;  /* 0x000000ffff097224 */ /* 0x000fe200078e000d */
[----:B------:R-:W1:Y:S01]  /*2ad0*/  LDC.64 R10, c[0x0][0x3a0] ;  /* 0x0000e800ff0a7b82 */ /* 0x000e620000000a00 */
[----:B------:R-:W2:Y:S01]  /*2ae0*/  LDCU.64 UR20, c[0x0][0x3d0] ;  /* 0x00007a00ff1477ac */ /* 0x000ea20008000a00 */
[----:B------:R-:W-:Y:S01]  /*2af0*/  MOV R18, R22 ;  /* 0x0000001600127202 */ /* 0x000fe20000000f00 */
[----:B------:R-:W-:Y:S01]  /*2b00*/  IMAD.MOV.U32 R19, RZ, RZ, R23 ;  /* 0x000000ffff137224 */ /* 0x000fe200078e0017 */
[----:B------:R-:W3:Y:S01]  /*2b10*/  LDCU.64 UR4, c[0x0][0x3b8] ;  /* 0x00007700ff0477ac */ /* 0x000ee20008000a00 */
[----:B0-----:R-:W-:-:S04]  /*2b20*/  ISETP.GE.U32.AND P0, PT, R6, UR14, PT ;  /* 0x0000000e06007c0c */ /* 0x001fc8000bf06070 */
[----:B------:R-:W-:Y:S01]  /*2b30*/  ISETP.GE.U32.AND.EX P0, PT, RZ, UR15, PT, P0 ;  /* 0x0000000fff007c0c */ /* 0x000fe2000bf06100 */
[C---:B--2---:R-:W-:Y:S01]  /*2b40*/  IMAD.WIDE.U32 R8, R6.reuse, UR20, R8 ;  /* 0x0000001406087c25 */ /* 0x044fe2000f8e0008 */
[----:B------:R-:W1:Y:S03]  /*2b50*/  LDCU.64 UR14, c[0x0][0x380] ;  /* 0x00007000ff0e77ac */ /* 0x000e660008000a00 */
[----:B------:R-:W-:Y:S02]  /*2b60*/  IMAD R7, R6, UR21, R9 ;  /* 0x0000001506077c24 */ /* 0x000fe4000f8e0209 */
[----:B---3--:R-:W-:Y:S02]  /*2b70*/  IMAD R17, R4, UR4, RZ ;  /* 0x0000000404117c24 */ /* 0x008fe4000f8e02ff */
[C---:B------:R-:W-:Y:S01]  /*2b80*/  IMAD.WIDE.U32 R18, R14.reuse, UR4, R18 ;  /* 0x000000040e127c25 */ /* 0x040fe2000f8e0012 */
[----:B------:R-:W0:Y:S03]  /*2b90*/  LDCU UR4, c[0x0][0x418] ;  /* 0x00008300ff0477ac */ /* 0x000e260008000800 */
[----:B------:R-:W-:Y:S01]  /*2ba0*/  IMAD R17, R14, UR5, R17 ;  /* 0x000000050e117c24 */ /* 0x000fe2000f8e0211 */
[----:B------:R-:W2:Y:S04]  /*2bb0*/  @P0 LDC R7, c[0x0][0x41c] ;  /* 0x00010700ff070b82 */ /* 0x000ea80000000800 */
[----:B------:R-:W-:Y:S01]  /*2bc0*/  IADD3 R6, PT, PT, R17, R19, RZ ;  /* 0x0000001311067210 */ /* 0x000fe20007ffe0ff */
[----:B-1----:R-:W-:-:S04]  /*2bd0*/  IMAD.WIDE.U32 R10, R18, UR14, R10 ;  /* 0x0000000e120a7c25 */ /* 0x002fc8000f8e000a */
[----:B------:R-:W-:Y:S01]  /*2be0*/  IMAD R9, R6, UR14, RZ ;  /* 0x0000000e06097c24 */ /* 0x000fe2000f8e02ff */
[----:B------:R-:W-:-:S03]  /*2bf0*/  LEA R10, P1, R16, R10, 0x2 ;  /* 0x0000000a100a7211 */ /* 0x000fc600078210ff */
[----:B------:R-:W-:Y:S01]  /*2c00*/  IMAD R9, R18, UR15, R9 ;  /* 0x0000000f12097c24 */ /* 0x000fe2000f8e0209 */
[----:B0-----:R-:W-:-:S03]  /*2c10*/  SEL R8, R8, UR4, !P0 ;  /* 0x0000000408087c07 */ /* 0x001fc6000c000000 */
[----:B------:R-:W-:-:S05]  /*2c20*/  IMAD.IADD R11, R11, 0x1, R9 ;  /* 0x000000010b0b7824 */ /* 0x000fca00078e0209 */
[----:B------:R-:W-:Y:S02]  /*2c30*/  LEA.HI.X R11, R16, R11, R5, 0x2, P1 ;  /* 0x0000000b100b7211 */ /* 0x000fe400008f1405 */
[----:B--2---:R-:W-:-:S04]  /*2c40*/  MOV R9, R7 ;  /* 0x0000000700097202 */ /* 0x004fc80000000f00 */
[----:B------:R-:W2:Y:S04]  /*2c50*/  LDG.E R11, desc[UR16][R10.64] ;  /* 0x000000100a0b7981 */ /* 0x000ea8000c1e1900 */
[----:B------:R-:W2:Y:S01]  /*2c60*/  LDG.E R8, desc[UR16][R8.64] ;  /* 0x0000001008087981 */ /* 0x000ea2000c1e1900 */
[----:B------:R-:W-:Y:S02]  /*2c70*/  VIADD R6, R3, 0x2 ;  /* 0x0000000203067836 */ /* 0x000fe40000000000 */
[----:B--2---:R-:W-:Y:S01]  /*2c80*/  FFMA R20, R11, R8, R20 ;  /* 0x000000080b147223 */ /* 0x004fe20000000014 */
[----:B------:R-:W-:Y:S06]  /*2c90*/  BRA.U UP0, `(.L_x_353) ;  /* 0x00000001005c7547 */ /* 0x000fec000b800000 */
[----:B------:R-:W0:Y:S01]  /*2ca0*/  I2F.U32.RP R10, UR8 ;  /* 0x00000008000a7d06 */ /* 0x000e220008209000 */
[----:B------:R-:W-:Y:S01]  /*2cb0*/  ISETP.NE.U32.AND P2, PT, RZ, UR8, PT ;  /* 0x00000008ff007c0c */ /* 0x000fe2000bf45070 */
[----:B------:R-:W-:-:S06]  /*2cc0*/  IMAD.MOV.U32 R23, RZ, RZ, RZ ;  /* 0x000000ffff177224 */ /* 0x000fcc00078e00ff */
[----:B0-----:R-:W0:Y:S02]  /*2cd0*/  MUFU.RCP R10, R10 ;  /* 0x0000000a000a7308 */ /* 0x001e240000001000 */
[----:B0-----:R-:W-:-:S06]  /*2ce0*/  IADD3 R8, PT, PT, R10, 0xffffffe, RZ ;  /* 0x0ffffffe0a087810 */ /* 0x001fcc0007ffe0ff */
[----:B------:R0:W1:Y:S02]  /*2cf0*/  F2I.FTZ.U32.TRUNC.NTZ R9, R8 ;  /* 0x0000000800097305 */ /* 0x000064000021f000 */
[----:B0-----:R-:W-:Y:S01]  /*2d00*/  MOV R8, RZ ;  /* 0x000000ff00087202 */ /* 0x001fe20000000f00 */
        /* <DEDUP_REMOVED lines=9> */
[----:B------:R-:W-:Y:S01]  /*2da0*/  ISETP.GE.U32.AND P1, PT, R5, UR8, PT ;  /* 0x0000000805007c0c */ /* 0x000fe2000bf26070 */
[----:B------:R-:W-:-:S12]  /*2db0*/  HFMA2 R5, -RZ, RZ, 0, 0 ;  /* 0x00000000ff057431 */ /* 0x000fd800000001ff */
[----:B------:R-:W-:Y:S02]  /*2dc0*/  @P1 IADD3 R22, PT, PT, R22, 0x1, RZ ;  /* 0x0000000116161810 */ /* 0x000fe40007ffe0ff */
[----:B------:R-:W-:-:S05]  /*2dd0*/  @!P2 LOP3.LUT R22, RZ, UR8, RZ, 0x33, !PT ;  /* 0x00000008ff16ac12 */ /* 0x000fca000f8e33ff */
[----:B------:R-:W-:-:S04]  /*2de0*/  IMAD.MOV R9, RZ, RZ, -R22 ;  /* 0x000000ffff097224 */ /* 0x000fc800078e0a16 */
[----:B------:R-:W-:Y:S01]  /*2df0*/  IMAD R16, R9, UR8, R6 ;  /* 0x0000000809107c24 */ /* 0x000fe2000f8e0206 */
[----:B------:R-:W-:Y:S06]  /*2e00*/  BRA `(.L_x_354) ;  /* 0x0000000000307947 */ /* 0x000fec0003800000 */
.L_x_353:
[----:B------:R-:W-:Y:S01]  /*2e10*/  MOV R24, R6 ;  /* 0x0000000600187202 */ /* 0x000fe20000000f00 */
[----:B------:R-:W-:Y:S01]  /*2e20*/  IMAD.MOV.U32 R17, RZ, RZ, RZ ;  /* 0x000000ffff117224 */ /* 0x000fe200078e00ff */
[----:B------:R-:W-:-:S07]  /*2e30*/  MOV R10, 0x2e50 ;  /* 0x00002e50000a7802 */ /* 0x000fce0000000f00 */
[----:B------:R-:W-:Y:S05]  /*2e40*/  CALL.REL.NOINC `($__internal_26_$__cuda_sm20_div_u64) ;  /* 0x0000001400747944 */ /* 0x000fea0003c00000 */
[----:B------:R-:W0:Y:S01]  /*2e50*/  LDCU.64 UR8, c[0x0][0x3b0] ;  /* 0x00007600ff0877ac */ /* 0x000e220008000a00 */
[----:B------:R-:W-:-:S04]  /*2e60*/  IADD3 R5, P0, PT, RZ, -R22, RZ ;  /* 0x80000016ff057210 */ /* 0x000fc80007f1e0ff */
[----:B------:R-:W-:-:S05]  /*2e70*/  IADD3.X R7, PT, PT, RZ, ~R23, RZ, P0, !PT ;  /* 0x80000017ff077210 */ /* 0x000fca00007fe4ff */
[----:B0-----:R-:W-:Y:S02]  /*2e80*/  IMAD R8, R7, UR8, RZ ;  /* 0x0000000807087c24 */ /* 0x001fe4000f8e02ff */
[----:B------:R-:W-:Y:S02]  /*2e90*/  IMAD.MOV.U32 R7, RZ, RZ, RZ ;  /* 0x000000ffff077224 */ /* 0x000fe400078e00ff */
[----:B------:R-:W-:-:S04]  /*2ea0*/  IMAD.WIDE.U32 R16, R5, UR8, R6 ;  /* 0x0000000805107c25 */ /* 0x000fc8000f8e0006 */
[----:B------:R-:W-:-:S05]  /*2eb0*/  IMAD R5, R5, UR9, R8 ;  /* 0x0000000905057c24 */ /* 0x000fca000f8e0208 */
[----:B------:R-:W-:-:S07]  /*2ec0*/  IADD3 R5, PT, PT, R5, R17, RZ ;  /* 0x0000001105057210 */ /* 0x000fce0007ffe0ff */
.L_x_354:
        /* <DEDUP_REMOVED lines=16> */
[----:B------:R-:W2:Y:S01]  /*2fd0*/  @P0 LDC R7, c[0x0][0x41c] ;  /* 0x00010700ff070b82 */ /* 0x000ea20000000800 */
[----:B------:R-:W-:-:S04]  /*2fe0*/  IMAD R17, R14, UR5, R17 ;  /* 0x000000050e117c24 */ /* 0x000fc8000f8e0211 */
[----:B------:R-:W-:Y:S02]  /*2ff0*/  IMAD.IADD R6, R17, 0x1, R19 ;  /* 0x0000000111067824 */ /* 0x000fe400078e0213 */
[----:B-1----:R-:W-:-:S04]  /*3000*/  IMAD.WIDE.U32 R10, R18, UR14, R10 ;  /* 0x0000000e120a7c25 */ /* 0x002fc8000f8e000a */
[----:B------:R-:W-:Y:S01]  /*3010*/  IMAD R9, R6, UR14, RZ ;  /* 0x0000000e06097c24 */ /* 0x000fe2000f8e02ff */
[----:B------:R-:W-:-:S03]  /*3020*/  LEA R10, P1, R16, R10, 0x2 ;  /* 0x0000000a100a7211 */ /* 0x000fc600078210ff */
[----:B------:R-:W-:Y:S01]  /*3030*/  IMAD R9, R18, UR15, R9 ;  /* 0x0000000f12097c24 */ /* 0x000fe2000f8e0209 */
[----:B0-----:R-:W-:-:S04]  /*3040*/  SEL R8, R8, UR4, !P0 ;  /* 0x0000000408087c07 */ /* 0x001fc8000c000000 */
[----:B------:R-:W-:-:S04]  /*3050*/  IADD3 R11, PT, PT, R11, R9, RZ ;  /* 0x000000090b0b7210 */ /* 0x000fc80007ffe0ff */
[----:B------:R-:W-:Y:S01]  /*3060*/  LEA.HI.X R11, R16, R11, R5, 0x2, P1 ;  /* 0x0000000b100b7211 */ /* 0x000fe200008f1405 */
[----:B--2---:R-:W-:-:S05]  /*3070*/  IMAD.MOV.U32 R9, RZ, RZ, R7 ;  /* 0x000000ffff097224 */ /* 0x004fca00078e0007 */
[----:B------:R-:W2:Y:S04]  /*3080*/  LDG.E R8, desc[UR16][R8.64] ;  /* 0x0000001008087981 */ /* 0x000ea8000c1e1900 */
[----:B------:R-:W2:Y:S01]  /*3090*/  LDG.E R11, desc[UR16][R10.64] ;  /* 0x000000100a0b7981 */ /* 0x000ea2000c1e1900 */
[----:B------:R-:W-:Y:S01]  /*30a0*/  IADD3 R6, PT, PT, R3, 0x3, RZ ;  /* 0x0000000303067810 */ /* 0x000fe20007ffe0ff */
[----:B--2---:R-:W-:Y:S01]  /*30b0*/  FFMA R20, R11, R8, R20 ;  /* 0x000000080b147223 */ /* 0x004fe20000000014 */
[----:B------:R-:W-:Y:S06]  /*30c0*/  BRA.U UP0, `(.L_x_355) ;  /* 0x00000001005c7547 */ /* 0x000fec000b800000 */
        /* <DEDUP_REMOVED lines=23> */
.L_x_355:
        /* <DEDUP_REMOVED lines=12> */
.L_x_356:
[----:B------:R-:W0:Y:S01]  /*3300*/  LDCU.64 UR14, c[0x0][0x3f8] ;  /* 0x00007f00ff0e77ac */ /* 0x000e220008000a00 */
[----:B------:R-:W-:Y:S01]  /*3310*/  MOV R8, R12 ;  /* 0x0000000c00087202 */ /* 0x000fe20000000f00 */
[----:B------:R-:W-:Y:S01]  /*3320*/  IMAD.MOV.U32 R9, RZ, RZ, R13 ;  /* 0x000000ffff097224 */ /* 0x000fe200078e000d */
[----:B------:R-:W1:Y:S01]  /*3330*/  LDC.64 R10, c[0x0][0x3a0] ;  /* 0x0000e800ff0a7b82 */ /* 0x000e620000000a00 */
[----:B------:R-:W2:Y:S01]  /*3340*/  LDCU.64 UR20, c[0x0][0x3d0] ;  /* 0x00007a00ff1477ac */ /* 0x000ea20008000a00 */
[----:B------:R-:W-:Y:S01]  /*3350*/  IMAD.MOV.U32 R7, RZ, RZ, R23 ;  /* 0x000000ffff077224 */ /* 0x000fe200078e0017 */
[----:B------:R-:W3:Y:S01]  /*3360*/  LDCU.64 UR4, c[0x0][0x3b8] ;  /* 0x00007700ff0477ac */ /* 0x000ee20008000a00 */
[C---:B0-----:R-:W-:Y:S01]  /*3370*/  ISETP.GE.U32.AND P0, PT, R6.reuse, UR14, PT ;  /* 0x0000000e06007c0c */ /* 0x041fe2000bf06070 */
[----:B--2---:R-:W-:-:S03]  /*3380*/  IMAD.WIDE.U32 R8, R6, UR20, R8 ;  /* 0x0000001406087c25 */ /* 0x004fc6000f8e0008 */
[----:B------:R-:W-:Y:S01]  /*3390*/  ISETP.GE.U32.AND.EX P0, PT, RZ, UR15, PT, P0 ;  /* 0x0000000fff007c0c */ /* 0x000fe2000bf06100 */
[----:B------:R-:W1:Y:S01]  /*33a0*/  LDCU.64 UR14, c[0x0][0x380] ;  /* 0x00007000ff0e77ac */ /* 0x000e620008000a00 */
[----:B------:R-:W-:Y:S01]  /*33b0*/  IMAD R9, R6, UR21, R9 ;  /* 0x0000001506097c24 */ /* 0x000fe2000f8e0209 */
[----:B------:R-:W-:Y:S01]  /*33c0*/  MOV R6, R22 ;  /* 0x0000001600067202 */ /* 0x000fe20000000f00 */
[----:B---3--:R-:W-:-:S04]  /*33d0*/  IMAD R17, R4, UR4, RZ ;  /* 0x0000000404117c24 */ /* 0x008fc8000f8e02ff */
[C---:B------:R-:W-:Y:S01]  /*33e0*/  IMAD.WIDE.U32 R6, R14.reuse, UR4, R6 ;  /* 0x000000040e067c25 */ /* 0x040fe2000f8e0006 */
[----:B------:R-:W0:Y:S03]  /*33f0*/  LDCU UR4, c[0x0][0x418] ;  /* 0x00008300ff0477ac */ /* 0x000e260008000800 */
[----:B------:R-:W-:Y:S01]  /*3400*/  IMAD R17, R14, UR5, R17 ;  /* 0x000000050e117c24 */ /* 0x000fe2000f8e0211 */
[----:B------:R-:W2:Y:S04]  /*3410*/  @P0 LDC R9, c[0x0][0x41c] ;  /* 0x00010700ff090b82 */ /* 0x000ea80000000800 */
[----:B------:R-:W-:Y:S01]  /*3420*/  IADD3 R7, PT, PT, R17, R7, RZ ;  /* 0x0000000711077210 */ /* 0x000fe20007ffe0ff */
[----:B-1----:R-:W-:-:S04]  /*3430*/  IMAD.WIDE.U32 R10, R6, UR14, R10 ;  /* 0x0000000e060a7c25 */ /* 0x002fc8000f8e000a */
[----:B------:R-:W-:-:S04]  /*3440*/  IMAD R7, R7, UR14, RZ ;  /* 0x0000000e07077c24 */ /* 0x000fc8000f8e02ff */
[----:B------:R-:W-:Y:S01]  /*3450*/  IMAD R7, R6, UR15, R7 ;  /* 0x0000000f06077c24 */ /* 0x000fe2000f8e0207 */
[----:B------:R-:W-:Y:S02]  /*3460*/  LEA R6, P1, R16, R10, 0x2 ;  /* 0x0000000a10067211 */ /* 0x000fe400078210ff */
[----:B0-----:R-:W-:Y:S01]  /*3470*/  SEL R8, R8, UR4, !P0 ;  /* 0x0000000408087c07 */ /* 0x001fe2000c000000 */
[----:B------:R-:W-:-:S05]  /*3480*/  IMAD.IADD R10, R11, 0x1, R7 ;  /* 0x000000010b0a7824 */ /* 0x000fca00078e0207 */
[----:B------:R-:W-:Y:S01]  /*3490*/  LEA.HI.X R7, R16, R10, R5, 0x2, P1 ;  /* 0x0000000a10077211 */ /* 0x000fe200008f1405 */
[----:B--2---:R-:W2:Y:S05]  /*34a0*/  LDG.E R8, desc[UR16][R8.64] ;  /* 0x0000001008087981 */ /* 0x004eaa000c1e1900 */
[----:B------:R-:W2:Y:S01]  /*34b0*/  LDG.E R7, desc[UR16][R6.64] ;  /* 0x0000001006077981 */ /* 0x000ea2000c1e1900 */
[----:B------:R-:W-:Y:S01]  /*34c0*/  IADD3 R3, PT, PT, R3, 0x4, RZ ;  /* 0x0000000403037810 */ /* 0x000fe20007ffe0ff */
[----:B------:R-:W-:Y:S01]  /*34d0*/  UMOV UR4, URZ ;  /* 0x000000ff00047c82 */ /* 0x000fe20008000000 */
[----:B--2---:R-:W-:-:S07]  /*34e0*/  FFMA R20, R7, R8, R20 ;  /* 0x0000000807147223 */ /* 0x004fce0000000014 */
.L_x_348:
[----:B------:R-:W-:-:S04]  /*34f0*/  UISETP.NE.U32.AND UP0, UPT, UR12, URZ, UPT ;  /* 0x000000ff0c00728c */ /* 0x000fc8000bf05070 */
[----:B------:R-:W-:-:S09]  /*3500*/  UISETP.NE.AND.EX UP0, UPT, URZ, URZ, UPT, UP0 ;  /* 0x000000ffff00728c */ /* 0x000fd2000bf05300 */
[----:B------:R-:W-:Y:S05]  /*3510*/  BRA.U !UP0, `(.L_x_329) ;  /* 0x0000000d08687547 */ /* 0x000fea000b800000 */
[----:B------:R-:W-:-:S04]  /*3520*/  UISETP.NE.U32.AND UP0, UPT, UR12, 0x1, UPT ;  /* 0x000000010c00788c */ /* 0x000fc8000bf05070 */
[----:B------:R-:W-:-:S09]  /*3530*/  UISETP.NE.AND.EX UP0, UPT, URZ, URZ, UPT, UP0 ;  /* 0x000000ffff00728c */ /* 0x000fd2000bf05300 */
[----:B------:R-:W-:Y:S05]  /*3540*/  BRA.U !UP0, `(.L_x_357) ;  /* 0x0000000908307547 */ /* 0x000fea000b800000 */
[----:B------:R-:W-:-:S04]  /*3550*/  ULOP3.LUT UR5, UR4, UR9, URZ, 0xfc, !UPT ;  /* 0x0000000904057292 */ /* 0x000fc8000f8efcff */
[----:B------:R-:W-:-:S09]  /*3560*/  UISETP.NE.U32.AND UP0, UPT, UR5, URZ, UPT ;  /* 0x000000ff0500728c */ /* 0x000fd2000bf05070 */
[----:B------:R-:W-:Y:S05]  /*3570*/  BRA.U UP0, `(.L_x_358) ;  /* 0x00000001005c7547 */ /* 0x000fea000b800000 */
[----:B------:R-:W0:Y:S01]  /*3580*/  I2F.U32.RP R5, UR8 ;  /* 0x0000000800057d06 */ /* 0x000e220008209000 */
[----:B------:R-:W-:Y:S02]  /*3590*/  ISETP.NE.U32.AND P2, PT, RZ, UR8, PT ;  /* 0x00000008ff007c0c */ /* 0x000fe4000bf45070 */
[----:B------:R-:W-:-:S05]  /*35a0*/  MOV R23, RZ ;  /* 0x000000ff00177202 */ /* 0x000fca0000000f00 */
[----:B0-----:R-:W0:Y:S02]  /*35b0*/  MUFU.RCP R5, R5 ;  /* 0x0000000500057308 */ /* 0x001e240000001000 */
[----:B0-----:R-:W-:Y:S02]  /*35c0*/  VIADD R6, R5, 0xffffffe ;  /* 0x0ffffffe05067836 */ /* 0x001fe40000000000 */
[----:B------:R-:W-:-:S04]  /*35d0*/  IMAD.MOV.U32 R5, RZ, RZ, RZ ;  /* 0x000000ffff057224 */ /* 0x000fc800078e00ff */
        /* <DEDUP_REMOVED lines=17> */
.L_x_358:
[----:B------:R-:W-:Y:S01]  /*36f0*/  IMAD.MOV.U32 R24, RZ, RZ, R3 ;  /* 0x000000ffff187224 */ /* 0x000fe200078e0003 */
[----:B------:R-:W-:Y:S02]  /*3700*/  MOV R17, UR4 ;  /* 0x0000000400117c02 */ /* 0x000fe40008000f00 */
[----:B------:R-:W-:-:S07]  /*3710*/  MOV R10, 0x3730 ;  /* 0x00003730000a7802 */ /* 0x000fce0000000f00 */
[----:B------:R-:W-:Y:S05]  /*3720*/  CALL.REL.NOINC `($__internal_26_$__cuda_sm20_div_u64) ;  /* 0x0000000c003c7944 */ /* 0x000fea0003c00000 */
[----:B------:R-:W0:Y:S01]  /*3730*/  LDCU.64 UR8, c[0x0][0x3b0] ;  /* 0x00007600ff0877ac */ /* 0x000e220008000a00 */
[----:B------:R-:W-:Y:S02]  /*3740*/  IADD3 R5, P0, PT, RZ, -R22, RZ ;  /* 0x80000016ff057210 */ /* 0x000fe40007f1e0ff */
[----:B------:R-:W-:-:S03]  /*3750*/  MOV R7, UR4 ;  /* 0x0000000400077c02 */ /* 0x000fc60008000f00 */
[----:B------:R-:W-:-:S04]  /*3760*/  IMAD.X R6, RZ, RZ, ~R23, P0 ;  /* 0x000000ffff067224 */ /* 0x000fc800000e0e17 */
[----:B0-----:R-:W-:Y:S02]  /*3770*/  IMAD R8, R6, UR8, RZ ;  /* 0x0000000806087c24 */ /* 0x001fe4000f8e02ff */
[----:B------:R-:W-:-:S04]  /*3780*/  IMAD.MOV.U32 R6, RZ, RZ, R3 ;  /* 0x000000ffff067224 */ /* 0x000fc800078e0003 */
[----:B------:R-:W-:-:S04]  /*3790*/  IMAD.WIDE.U32 R10, R5, UR8, R6 ;  /* 0x00000008050a7c25 */ /* 0x000fc8000f8e0006 */
[----:B------:R-:W-:-:S05]  /*37a0*/  IMAD R5, R5, UR9, R8 ;  /* 0x0000000905057c24 */ /* 0x000fca000f8e0208 */
[----:B------:R-:W-:-:S07]  /*37b0*/  IADD3 R5, PT, PT, R5, R11, RZ ;  /* 0x0000000b05057210 */ /* 0x000fce0007ffe0ff */
.L_x_359:
[----:B------:R-:W0:Y:S01]  /*37c0*/  LDC.64 R6, c[0x0][0x3f8] ;  /* 0x0000fe00ff067b82 */ /* 0x000e220000000a00 */
[----:B------:R-:W1:Y:S01]  /*37d0*/  LDCU.64 UR14, c[0x0][0x3b8] ;  /* 0x00007700ff0e77ac */ /* 0x000e620008000a00 */
[----:B------:R-:W2:Y:S06]  /*37e0*/  LDCU UR13, c[0x0][0x418] ;  /* 0x00008300ff0d77ac */ /* 0x000eac0008000800 */
[----:B------:R-:W3:Y:S08]  /*37f0*/  LDC.64 R16, c[0x0][0x3d0] ;  /* 0x0000f400ff107b82 */ /* 0x000ef00000000a00 */
[----:B------:R-:W4:Y:S01]  /*3800*/  LDC.64 R8, c[0x0][0x3a0] ;  /* 0x0000e800ff087b82 */ /* 0x000f220000000a00 */
[----:B-1----:R-:W-:-:S04]  /*3810*/  IMAD R11, R4, UR14, RZ ;  /* 0x0000000e040b7c24 */ /* 0x002fc8000f8e02ff */
[----:B------:R-:W-:Y:S01]  /*3820*/  IMAD R11, R14, UR15, R11 ;  /* 0x0000000f0e0b7c24 */ /* 0x000fe2000f8e020b */
[----:B0-----:R-:W-:Y:S01]  /*3830*/  ISETP.GE.U32.AND P0, PT, R3, R6, PT ;  /* 0x000000060300720c */ /* 0x001fe20003f06070 */
[----:B------:R-:W-:-:S05]  /*3840*/  IMAD.U32 R6, RZ, RZ, UR4 ;  /* 0x00000004ff067e24 */ /* 0x000fca000f8e00ff */
[----:B------:R-:W-:Y:S01]  /*3850*/  ISETP.GE.U32.AND.EX P0, PT, R6, R7, PT, P0 ;  /* 0x000000070600720c */ /* 0x000fe20003f06100 */
[----:B------:R-:W-:Y:S01]  /*3860*/  IMAD.MOV.U32 R7, RZ, RZ, R13 ;  /* 0x000000ffff077224 */ /* 0x000fe200078e000d */
[----:B------:R-:W-:Y:S01]  /*3870*/  MOV R6, R12 ;  /* 0x0000000c00067202 */ /* 0x000fe20000000f00 */
[----:B---3--:R-:W-:Y:S01]  /*3880*/  IMAD R18, R16, UR4, RZ ;  /* 0x0000000410127c24 */ /* 0x008fe2000f8e02ff */
[----:B------:R-:W4:Y:S03]  /*3890*/  LDCU.64 UR4, c[0x0][0x380] ;  /* 0x00007000ff0477ac */ /* 0x000f260008000a00 */
[----:B------:R-:W-:Y:S01]  /*38a0*/  IMAD.WIDE.U32 R6, R3, R16, R6 ;  /* 0x0000001003067225 */ /* 0x000fe200078e0006 */
[----:B------:R-:W-:-:S03]  /*38b0*/  MOV R16, R22 ;  /* 0x0000001600107202 */ /* 0x000fc60000000f00 */
[----:B------:R-:W-:Y:S01]  /*38c0*/  IMAD R19, R3, R17, R18 ;  /* 0x0000001103137224 */ /* 0x000fe200078e0212 */
[----:B--2---:R-:W-:Y:S01]  /*38d0*/  SEL R6, R6, UR13, !P0 ;  /* 0x0000000d06067c07 */ /* 0x004fe2000c000000 */
[----:B------:R-:W-:-:S03]  /*38e0*/  IMAD.MOV.U32 R17, RZ, RZ, R23 ;  /* 0x000000ffff117224 */ /* 0x000fc600078e0017 */
[----:B------:R-:W-:Y:S01]  /*38f0*/  IADD3 R7, PT, PT, R7, R19, RZ ;  /* 0x0000001307077210 */ /* 0x000fe20007ffe0ff */
[----:B------:R-:W-:-:S04]  /*3900*/  IMAD.WIDE.U32 R16, R14, UR14, R16 ;  /* 0x0000000e0e107c25 */ /* 0x000fc8000f8e0010 */
[----:B------:R-:W-:Y:S01]  /*3910*/  IMAD.IADD R11, R11, 0x1, R17 ;  /* 0x000000010b0b7824 */ /* 0x000fe200078e0211 */
[----:B------:R-:W0:Y:S01]  /*3920*/  @P0 LDC R7, c[0x0][0x41c] ;  /* 0x00010700ff070b82 */ /* 0x000e220000000800 */
[----:B----4-:R-:W-:-:S04]  /*3930*/  IMAD.WIDE.U32 R8, R16, UR4, R8 ;  /* 0x0000000410087c25 */ /* 0x010fc8000f8e0008 */
[----:B------:R-:W-:Y:S01]  /*3940*/  IMAD R11, R11, UR4, RZ ;  /* 0x000000040b0b7c24 */ /* 0x000fe2000f8e02ff */
[----:B------:R-:W-:-:S03]  /*3950*/  LEA R8, P1, R10, R8, 0x2 ;  /* 0x000000080a087211 */ /* 0x000fc600078210ff */
[----:B------:R-:W-:-:S05]  /*3960*/  IMAD R11, R16, UR5, R11 ;  /* 0x00000005100b7c24 */ /* 0x000fca000f8e020b */
[----:B------:R-:W-:-:S04]  /*3970*/  IADD3 R9, PT, PT, R9, R11, RZ ;  /* 0x0000000b09097210 */ /* 0x000fc80007ffe0ff */
[----:B------:R-:W-:Y:S01]  /*3980*/  LEA.HI.X R9, R10, R9, R5, 0x2, P1 ;  /* 0x000000090a097211 */ /* 0x000fe200008f1405 */
[----:B0-----:R0:W2:Y:S05]  /*3990*/  LDG.E R7, desc[UR16][R6.64] ;  /* 0x0000001006077981 */ /* 0x0010aa000c1e1900 */
[----:B------:R-:W2:Y:S01]  /*39a0*/  LDG.E R9, desc[UR16][R8.64] ;  /* 0x0000001008097981 */ /* 0x000ea2000c1e1900 */
[----:B------:R-:W-:Y:S01]  /*39b0*/  UISETP.NE.U32.AND UP0, UPT, UR9, URZ, UPT ;  /* 0x000000ff0900728c */ /* 0x000fe2000bf05070 */
[----:B0-----:R-:W-:Y:S02]  /*39c0*/  VIADD R6, R3, 0x1 ;  /* 0x0000000103067836 */ /* 0x001fe40000000000 */
[----:B--2---:R-:W-:-:S06]  /*39d0*/  FFMA R20, R9, R7, R20 ;  /* 0x0000000709147223 */ /* 0x004fcc0000000014 */
[----:B------:R-:W-:Y:S05]  /*39e0*/  BRA.U UP0, `(.L_x_360) ;  /* 0x00000001005c7547 */ /* 0x000fea000b800000 */
[----:B------:R-:W0:Y:S01]  /*39f0*/  I2F.U32.RP R10, UR8 ;  /* 0x00000008000a7d06 */ /* 0x000e220008209000 */
[----:B------:R-:W-:Y:S01]  /*3a00*/  ISETP.NE.U32.AND P2, PT, RZ, UR8, PT ;  /* 0x00000008ff007c0c */ /* 0x000fe2000bf45070 */
[----:B------:R-:W-:-:S06]  /*3a10*/  IMAD.MOV.U32 R23, RZ, RZ, RZ ;  /* 0x000000ffff177224 */ /* 0x000fcc00078e00ff */
[----:B0-----:R-:W0:Y:S02]  /*3a20*/  MUFU.RCP R10, R10 ;  /* 0x0000000a000a7308 */ /* 0x001e240000001000 */
[----:B0-----:R-:W-:-:S06]  /*3a30*/  IADD3 R8, PT, PT, R10, 0xffffffe, RZ ;  /* 0x0ffffffe0a087810 */ /* 0x001fcc0007ffe0ff */
        /* <DEDUP_REMOVED lines=18> */
.L_x_360:
        /* <DEDUP_REMOVED lines=12> */
.L_x_361:
[----:B------:R-:W0:Y:S01]  /*3c20*/  LDCU.64 UR14, c[0x0][0x3f8] ;  /* 0x00007f00ff0e77ac */ /* 0x000e220008000a00 */
[----:B------:R-:W-:Y:S01]  /*3c30*/  MOV R9, R13 ;  /* 0x0000000d00097202 */ /* 0x000fe20000000f00 */
[----:B------:R-:W1:Y:S01]  /*3c40*/  LDC.64 R10, c[0x0][0x3a0] ;  /* 0x0000e800ff0a7b82 */ /* 0x000e620000000a00 */
[----:B------:R-:W-:Y:S01]  /*3c50*/  IMAD.MOV.U32 R8, RZ, RZ, R12 ;  /* 0x000000ffff087224 */ /* 0x000fe200078e000c */
[----:B------:R-:W2:Y:S01]  /*3c60*/  LDCU.64 UR20, c[0x0][0x3d0] ;  /* 0x00007a00ff1477ac */ /* 0x000ea20008000a00 */
[----:B------:R-:W-:Y:S01]  /*3c70*/  MOV R7, R23 ;  /* 0x0000001700077202 */ /* 0x000fe20000000f00 */
[----:B------:R-:W3:Y:S01]  /*3c80*/  LDCU.64 UR4, c[0x0][0x3b8] ;  /* 0x00007700ff0477ac */ /* 0x000ee20008000a00 */
[----:B0-----:R-:W-:-:S04]  /*3c90*/  ISETP.GE.U32.AND P0, PT, R6, UR14, PT ;  /* 0x0000000e06007c0c */ /* 0x001fc8000bf06070 */
[----:B------:R-:W-:Y:S01]  /*3ca0*/  ISETP.GE.U32.AND.EX P0, PT, RZ, UR15, PT, P0 ;  /* 0x0000000fff007c0c */ /* 0x000fe2000bf06100 */
[----:B------:R-:W1:Y:S01]  /*3cb0*/  LDCU.64 UR14, c[0x0][0x380] ;  /* 0x00007000ff0e77ac */ /* 0x000e620008000a00 */
[----:B--2---:R-:W-:-:S04]  /*3cc0*/  IMAD.WIDE.U32 R8, R6, UR20, R8 ;  /* 0x0000001406087c25 */ /* 0x004fc8000f8e0008 */
[----:B------:R-:W-:Y:S02]  /*3cd0*/  IMAD R9, R6, UR21, R9 ;  /* 0x0000001506097c24 */ /* 0x000fe4000f8e0209 */
[----:B---3--:R-:W-:Y:S02]  /*3ce0*/  IMAD R17, R4, UR4, RZ ;  /* 0x0000000404117c24 */ /* 0x008fe4000f8e02ff */
[----:B------:R-:W-:Y:S02]  /*3cf0*/  IMAD.MOV.U32 R6, RZ, RZ, R22 ;  /* 0x000000ffff067224 */ /* 0x000fe400078e0016 */
[C---:B------:R-:W-:Y:S01]  /*3d00*/  IMAD R17, R14.reuse, UR5, R17 ;  /* 0x000000050e117c24 */ /* 0x040fe2000f8e0211 */
[----:B------:R-:W0:Y:S01]  /*3d10*/  @P0 LDC R9, c[0x0][0x41c] ;  /* 0x00010700ff090b82 */ /* 0x000e220000000800 */
[----:B------:R-:W-:Y:S01]  /*3d20*/  IMAD.WIDE.U32 R6, R14, UR4, R6 ;  /* 0x000000040e067c25 */ /* 0x000fe2000f8e0006 */
[----:B------:R-:W2:Y:S03]  /*3d30*/  LDCU UR4, c[0x0][0x418] ;  /* 0x00008300ff0477ac */ /* 0x000ea60008000800 */
[----:B------:R-:W-:-:S02]  /*3d40*/  IMAD.IADD R7, R17, 0x1, R7 ;  /* 0x0000000111077824 */ /* 0x000fc400078e0207 */
[----:B-1----:R-:W-:-:S04]  /*3d50*/  IMAD.WIDE.U32 R10, R6, UR14, R10 ;  /* 0x0000000e060a7c25 */ /* 0x002fc8000f8e000a */
[----:B------:R-:W-:-:S04]  /*3d60*/  IMAD R7, R7, UR14, RZ ;  /* 0x0000000e07077c24 */ /* 0x000fc8000f8e02ff */
[----:B------:R-:W-:Y:S01]  /*3d70*/  IMAD R7, R6, UR15, R7 ;  /* 0x0000000f06077c24 */ /* 0x000fe2000f8e0207 */
[----:B------:R-:W-:-:S04]  /*3d80*/  LEA R6, P1, R16, R10, 0x2 ;  /* 0x0000000a10067211 */ /* 0x000fc800078210ff */
[----:B------:R-:W-:Y:S02]  /*3d90*/  IADD3 R10, PT, PT, R11, R7, RZ ;  /* 0x000000070b0a7210 */ /* 0x000fe40007ffe0ff */
[----:B--2---:R-:W-:Y:S02]  /*3da0*/  SEL R8, R8, UR4, !P0 ;  /* 0x0000000408087c07 */ /* 0x004fe4000c000000 */
[----:B------:R-:W-:-:S04]  /*3db0*/  LEA.HI.X R7, R16, R10, R5, 0x2, P1 ;  /* 0x0000000a10077211 */ /* 0x000fc800008f1405 */
[----:B0-----:R-:W2:Y:S04]  /*3dc0*/  LDG.E R8, desc[UR16][R8.64] ;  /* 0x0000001008087981 */ /* 0x001ea8000c1e1900 */
[----:B------:R-:W2:Y:S01]  /*3dd0*/  LDG.E R7, desc[UR16][R6.64] ;  /* 0x0000001006077981 */ /* 0x000ea2000c1e1900 */
[----:B------:R-:W-:Y:S01]  /*3de0*/  VIADD R3, R3, 0x2 ;  /* 0x0000000203037836 */ /* 0x000fe20000000000 */
[----:B------:R-:W-:Y:S01]  /*3df0*/  UMOV UR4, URZ ;  /* 0x000000ff00047c82 */ /* 0x000fe20008000000 */
[----:B--2---:R-:W-:-:S07]  /*3e00*/  FFMA R20, R7, R8, R20 ;  /* 0x0000000807147223 */ /* 0x004fce0000000014 */
.L_x_357:
[----:B------:R-:W-:-:S04]  /*3e10*/  ULOP3.LUT UR5, UR6, 0x1, URZ, 0xc0, !UPT ;  /* 0x0000000106057892 */ /* 0x000fc8000f8ec0ff */
[----:B------:R-:W-:-:S04]  /*3e20*/  UISETP.NE.U32.AND UP0, UPT, UR5, 0x1, UPT ;  /* 0x000000010500788c */ /* 0x000fc8000bf05070 */
[----:B------:R-:W-:-:S09]  /*3e30*/  UISETP.NE.U32.AND.EX UP0, UPT, URZ, URZ, UPT, UP0 ;  /* 0x000000ffff00728c */ /* 0x000fd2000bf05100 */
[----:B------:R-:W-:Y:S05]  /*3e40*/  BRA.U UP0, `(.L_x_329) ;  /* 0x00000005001c7547 */ /* 0x000fea000b800000 */
        /* <DEDUP_REMOVED lines=26> */
.L_x_362:
[----:B------:R-:W-:Y:S01]  /*3ff0*/  MOV R24, R3 ;  /* 0x0000000300187202 */ /* 0x000fe20000000f00 */
[----:B------:R-:W-:Y:S01]  /*4000*/  IMAD.U32 R17, RZ, RZ, UR4 ;  /* 0x00000004ff117e24 */ /* 0x000fe2000f8e00ff */
[----:B------:R-:W-:-:S07]  /*4010*/  MOV R10, 0x4030 ;  /* 0x00004030000a7802 */ /* 0x000fce0000000f00 */
[----:B------:R-:W-:Y:S05]  /*4020*/  CALL.REL.NOINC `($__internal_26_$__cuda_sm20_div_u64) ;  /* 0x0000000000fc7944 */ /* 0x000fea0003c00000 */
[----:B------:R-:W0:Y:S01]  /*4030*/  LDC.64 R6, c[0x0][0x3b0] ;  /* 0x0000ec00ff067b82 */ /* 0x000e220000000a00 */
[----:B------:R-:W-:Y:S01]  /*4040*/  IADD3 R5, P0, PT, RZ, -R22, RZ ;  /* 0x80000016ff057210 */ /* 0x000fe20007f1e0ff */
[----:B------:R-:W-:Y:S01]  /*4050*/  IMAD.U32 R9, RZ, RZ, UR4 ;  /* 0x00000004ff097e24 */ /* 0x000fe2000f8e00ff */
[----:B------:R-:W-:Y:S02]  /*4060*/  MOV R8, R3 ;  /* 0x0000000300087202 */ /* 0x000fe40000000f00 */
[----:B------:R-:W-:-:S05]  /*4070*/  IADD3.X R11, PT, PT, RZ, ~R23, RZ, P0, !PT ;  /* 0x80000017ff0b7210 */ /* 0x000fca00007fe4ff */
[-C--:B0-----:R-:W-:Y:S02]  /*4080*/  IMAD R16, R11, R6.reuse, RZ ;  /* 0x000000060b107224 */ /* 0x081fe400078e02ff */
[----:B------:R-:W-:-:S04]  /*4090*/  IMAD.WIDE.U32 R10, R5, R6, R8 ;  /* 0x00000006050a7225 */ /* 0x000fc800078e0008 */
[----:B------:R-:W-:-:S04]  /*40a0*/  IMAD R5, R5, R7, R16 ;  /* 0x0000000705057224 */ /* 0x000fc800078e0210 */
[----:B------:R-:W-:-:S07]  /*40b0*/  IMAD.IADD R5, R5, 0x1, R11 ;  /* 0x0000000105057824 */ /* 0x000fce00078e020b */
.L_x_363:
[----:B------:R-:W0:Y:S01]  /*40c0*/  LDC.64 R6, c[0x0][0x3f8] ;  /* 0x0000fe00ff067b82 */ /* 0x000e220000000a00 */
[----:B------:R-:W1:Y:S01]  /*40d0*/  LDCU.64 UR14, c[0x0][0x3b8] ;  /* 0x00007700ff0e77ac */ /* 0x000e620008000a00 */
[----:B------:R-:W-:Y:S01]  /*40e0*/  MOV R9, R13 ;  /* 0x0000000d00097202 */ /* 0x000fe20000000f00 */
[----:B------:R-:W-:Y:S01]  /*40f0*/  IMAD.MOV.U32 R8, RZ, RZ, R12 ;  /* 0x000000ffff087224 */ /* 0x000fe200078e000c */
[----:B------:R-:W-:Y:S01]  /*4100*/  MOV R13, R23 ;  /* 0x00000017000d7202 */ /* 0x000fe20000000f00 */
[----:B------:R-:W2:Y:S01]  /*4110*/  LDCU.64 UR20, c[0x0][0x380] ;  /* 0x00007000ff1477ac */ /* 0x000ea20008000a00 */
[----:B------:R-:W-:Y:S02]  /*4120*/  IMAD.MOV.U32 R12, RZ, RZ, R22 ;  /* 0x000000ffff0c7224 */ /* 0x000fe400078e0016 */
[----:B------:R-:W3:Y:S01]  /*4130*/  LDC.64 R16, c[0x0][0x3d0] ;  /* 0x0000f400ff107b82 */ /* 0x000ee20000000a00 */
[----:B------:R-:W4:Y:S01]  /*4140*/  LDCU UR5, c[0x0][0x418] ;  /* 0x00008300ff0577ac */ /* 0x000f220008000800 */
[----:B-1----:R-:W-:Y:S01]  /*4150*/  IMAD.WIDE.U32 R12, R14, UR14, R12 ;  /* 0x0000000e0e0c7c25 */ /* 0x002fe2000f8e000c */
[----:B0-----:R-:W-:-:S02]  /*4160*/  ISETP.GE.U32.AND P0, PT, R3, R6, PT ;  /* 0x000000060300720c */ /* 0x001fc40003f06070 */
[----:B------:R-:W-:-:S04]  /*4170*/  MOV R6, UR4 ;  /* 0x0000000400067c02 */ /* 0x000fc80008000f00 */
[----:B------:R-:W-:Y:S02]  /*4180*/  ISETP.GE.U32.AND.EX P0, PT, R6, R7, PT, P0 ;  /* 0x000000070600720c */ /* 0x000fe40003f06100 */
[----:B------:R-:W0:Y:S01]  /*4190*/  LDC.64 R6, c[0x0][0x3a0] ;  /* 0x0000e800ff067b82 */ /* 0x000e220000000a00 */
[----:B---3--:R-:W-:Y:S02]  /*41a0*/  IMAD R18, R16, UR4, RZ ;  /* 0x0000000410127c24 */ /* 0x008fe4000f8e02ff */
[----:B------:R-:W-:-:S04]  /*41b0*/  IMAD.WIDE.U32 R8, R3, R16, R8 ;  /* 0x0000001003087225 */ /* 0x000fc800078e0008 */
[----:B------:R-:W-:Y:S01]  /*41c0*/  IMAD R17, R3, R17, R18 ;  /* 0x0000001103117224 */ /* 0x000fe200078e0212 */
[----:B----4-:R-:W-:Y:S01]  /*41d0*/  SEL R8, R8, UR5, !P0 ;  /* 0x0000000508087c07 */ /* 0x010fe2000c000000 */
[----:B------:R-:W-:Y:S02]  /*41e0*/  IMAD R3, R4, UR14, RZ ;  /* 0x0000000e04037c24 */ /* 0x000fe4000f8e02ff */
[----:B------:R-:W-:Y:S02]  /*41f0*/  IMAD.IADD R9, R9, 0x1, R17 ;  /* 0x0000000109097824 */ /* 0x000fe400078e0211 */
[----:B------:R-:W-:-:S04]  /*4200*/  IMAD R3, R14, UR15, R3 ;  /* 0x0000000f0e037c24 */ /* 0x000fc8000f8e0203 */
[----:B------:R-:W1:Y:S01]  /*4210*/  @P0 LDC R9, c[0x0][0x41c] ;  /* 0x00010700ff090b82 */ /* 0x000e620000000800 */
[----:B------:R-:W-:-:S05]  /*4220*/  IADD3 R3, PT, PT, R3, R13, RZ ;  /* 0x0000000d03037210 */ /* 0x000fca0007ffe0ff */
[----:B--2---:R-:W-:Y:S02]  /*4230*/  IMAD R3, R3, UR20, RZ ;  /* 0x0000001403037c24 */ /* 0x004fe4000f8e02ff */
[----:B0-----:R-:W-:-:S04]  /*4240*/  IMAD.WIDE.U32 R6, R12, UR20, R6 ;  /* 0x000000140c067c25 */ /* 0x001fc8000f8e0006 */
[----:B------:R-:W-:Y:S01]  /*4250*/  IMAD R3, R12, UR21, R3 ;  /* 0x000000150c037c24 */ /* 0x000fe2000f8e0203 */
[----:B------:R-:W-:-:S03]  /*4260*/  LEA R4, P1, R10, R6, 0x2 ;  /* 0x000000060a047211 */ /* 0x000fc600078210ff */
[----:B------:R-:W-:-:S05]  /*4270*/  IMAD.IADD R6, R7, 0x1, R3 ;  /* 0x0000000107067824 */ /* 0x000fca00078e0203 */
[----:B------:R-:W-:Y:S01]  /*4280*/  LEA.HI.X R5, R10, R6, R5, 0x2, P1 ;  /* 0x000000060a057211 */ /* 0x000fe200008f1405 */
[----:B-1----:R-:W2:Y:S05]  /*4290*/  LDG.E R8, desc[UR16][R8.64] ;  /* 0x0000001008087981 */ /* 0x002eaa000c1e1900 */
[----:B------:R-:W2:Y:S02]  /*42a0*/  LDG.E R5, desc[UR16][R4.64] ;  /* 0x0000001004057981 */ /* 0x000ea4000c1e1900 */
[----:B--2---:R-:W-:-:S07]  /*42b0*/  FFMA R20, R5, R8, R20 ;  /* 0x0000000805147223 */ /* 0x004fce0000000014 */
.L_x_329:
[----:B------:R-:W0:Y:S01]  /*42c0*/  LDC.64 R4, c[0x0][0x440] ;  /* 0x00011000ff047b82 */ /* 0x000e220000000a00 */
[----:B------:R-:W0:Y:S01]  /*42d0*/  LDCU.64 UR22, c[0x0][0x420] ;  /* 0x00008400ff1677ac */ /* 0x000e220008000a00 */
[----:B------:R-:W-:Y:S01]  /*42e0*/  ISETP.GT.AND P2, PT, R2, -0x1, PT ;  /* 0xffffffff0200780c */ /* 0x000fe20003f44270 */
[----:B------:R-:W1:Y:S05]  /*42f0*/  LDCU.64 UR20, c[0x0][0x450] ;  /* 0x00008a00ff1477ac */ /* 0x000e6a0008000a00 */
[----:B------:R-:W2:Y:S01]  /*4300*/  LDC.64 R6, c[0x0][0x468] ;  /* 0x00011a00ff067b82 */ /* 0x000ea20000000a00 */
[----:B------:R-:W3:Y:S01]  /*4310*/  LDCU.64 UR14, c[0x0][0x448] ;  /* 0x00008900ff0e77ac */ /* 0x000ee20008000a00 */
[----:B-1----:R-:W-:Y:S01]  /*4320*/  ISETP.GE.U32.AND P0, PT, R0, UR20, PT ;  /* 0x0000001400007c0c */ /* 0x002fe2000bf06070 */
[C---:B0-----:R-:W-:Y:S01]  /*4330*/  IMAD.WIDE.U32 R4, R2.reuse, UR22, R4 ;  /* 0x0000001602047c25 */ /* 0x041fe2000f8e0004 */
[----:B---3--:R-:W-:-:S03]  /*4340*/  ISETP.GE.U32.AND P1, PT, R2, UR14, PT ;  /* 0x0000000e02007c0c */ /* 0x008fc6000bf26070 */
[----:B------:R-:W-:Y:S01]  /*4350*/  IMAD R5, R2, UR23, R5 ;  /* 0x0000001702057c24 */ /* 0x000fe2000f8e0205 */
[C---:B------:R-:W-:Y:S02]  /*4360*/  LEA R3, P3, R0.reuse, R4, 0x2 ;  /* 0x0000000400037211 */ /* 0x040fe400078610ff */
[----:B------:R-:W-:Y:S02]  /*4370*/  ISETP.GE.U32.AND.EX P0, PT, RZ, UR21, PT, P0 ;  /* 0x00000015ff007c0c */ /* 0x000fe4000bf06100 */
[----:B------:R-:W-:Y:S02]  /*4380*/  LEA.HI.X R0, R0, R5, RZ, 0x2, P3 ;  /* 0x0000000500007211 */ /* 0x000fe400018f14ff */
[----:B------:R-:W-:Y:S02]  /*4390*/  ISETP.GE.U32.AND.EX P1, PT, RZ, UR15, PT, P1 ;  /* 0x0000000fff007c0c */ /* 0x000fe4000bf26110 */
[----:B--2---:R-:W-:Y:S02]  /*43a0*/  SEL R0, R0, R7, !P0 ;  /* 0x0000000700007207 */ /* 0x004fe40004000000 */
[----:B------:R-:W-:-:S02]  /*43b0*/  SEL R3, R3, R6, !P0 ;  /* 0x0000000603037207 */ /* 0x000fc40004000000 */
[----:B------:R-:W-:Y:S02]  /*43c0*/  @P2 SEL R7, R0, R7, !P1 ;  /* 0x0000000700072207 */ /* 0x000fe40004800000 */
[----:B------:R-:W-:-:S03]  /*43d0*/  @P2 SEL R6, R3, R6, !P1 ;  /* 0x0000000603062207 */ /* 0x000fc60004800000 */
[----:B------:R-:W-:Y:S01]  /*43e0*/  IMAD.MOV.U32 R3, RZ, RZ, R7 ;  /* 0x000000ffff037224 */ /* 0x000fe200078e0007 */
[----:B------:R-:W-:-:S05]  /*43f0*/  MOV R2, R6 ;  /* 0x0000000600027202 */ /* 0x000fca0000000f00 */
[----:B------:R-:W-:Y:S01]  /*4400*/  STG.E desc[UR16][R2.64], R20 ;  /* 0x0000001402007986 */ /* 0x000fe2000c101910 */
[----:B------:R-:W-:Y:S05]  /*4410*/  EXIT ;  /* 0x000000000000794d */ /* 0x000fea0003800000 */
        .weak           $__internal_26_$__cuda_sm20_div_u64
        .type           $__internal_26_$__cuda_sm20_div_u64,@function
        .size           $__internal_26_$__cuda_sm20_div_u64,(.L_x_420 - $__internal_26_$__cuda_sm20_div_u64)
$__internal_26_$__cuda_sm20_div_u64:
[----:B------:R-:W0:Y:S08]  /*4420*/  I2F.U64.RP R11, UR10 ;  /* 0x0000000a000b7d12 */ /* 0x000e300008309000 */
[----:B0-----:R-:W0:Y:S02]  /*4430*/  MUFU.RCP R23, R11 ;  /* 0x0000000b00177308 */ /* 0x001e240000001000 */
[----:B0-----:R-:W-:-:S06]  /*4440*/  IADD3 R23, PT, PT, R23, 0x1ffffffe, RZ ;  /* 0x1ffffffe17177810 */ /* 0x001fcc0007ffe0ff */
[----:B------:R-:W0:Y:S02]  /*4450*/  F2I.U64.TRUNC R26, R23 ;  /* 0x00000017001a7311 */ /* 0x000e24000020d800 */
[----:B0-----:R-:W-:-:S04]  /*4460*/  IMAD.WIDE.U32 R28, R26, UR10, RZ ;  /* 0x0000000a1a1c7c25 */ /* 0x001fc8000f8e00ff */
[C---:B------:R-:W-:Y:S01]  /*4470*/  IMAD R21, R26.reuse, UR11, R29 ;  /* 0x0000000b1a157c24 */ /* 0x040fe2000f8e021d */
[----:B------:R-:W-:Y:S02]  /*4480*/  IADD3 R22, P0, PT, RZ, -R28, RZ ;  /* 0x8000001cff167210 */ /* 0x000fe40007f1e0ff */
[----:B------:R-:W-:Y:S01]  /*4490*/  MOV R29, R26 ;  /* 0x0000001a001d7202 */ /* 0x000fe20000000f00 */
        /* <DEDUP_REMOVED lines=14> */
[----:B------:R-:W-:-:S03]  /*4580*/  IMAD.HI.U32 R22, R23, R11, RZ ;  /* 0x0000000b17167227 */ /* 0x000fc600078e00ff */
[----:B------:R-:W-:-:S05]  /*4590*/  IADD3.X R21, PT, PT, RZ, ~R21, RZ, P0, !PT ;  /* 0x80000015ff157210 */ /* 0x000fca00007fe4ff */
[----:B------:R-:W-:-:S04]  /*45a0*/  IMAD.WIDE.U32 R22, P0, R23, R21, R22 ;  /* 0x0000001517167225 */ /* 0x000fc80007800016 */
[----:B------:R-:W-:-:S04]  /*45b0*/  IMAD.HI.U32 R22, P1, R26, R11, R22 ;  /* 0x0000000b1a167227 */ /* 0x000fc80007820016 */
[----:B------:R-:W-:Y:S02]  /*45c0*/  HFMA2 R23, -RZ, RZ, 0, 0 ;  /* 0x00000000ff177431 */ /* 0x000fe400000001ff */
[CC--:B------:R-:W-:Y:S02]  /*45d0*/  IMAD R11, R26.reuse, R21.reuse, RZ ;  /* 0x000000151a0b7224 */ /* 0x0c0fe400078e02ff */
[----:B------:R-:W-:-:S03]  /*45e0*/  IMAD.HI.U32 R21, R26, R21, RZ ;  /* 0x000000151a157227 */ /* 0x000fc600078e00ff */
[----:B------:R-:W-:Y:S01]  /*45f0*/  IADD3 R11, P2, PT, R11, R22, RZ ;  /* 0x000000160b0b7210 */ /* 0x000fe20007f5e0ff */
[----:B------:R-:W-:-:S04]  /*4600*/  IMAD.X R26, R21, 0x1, R26, P0 ;  /* 0x00000001151a7824 */ /* 0x000fc800000e061a */
[----:B------:R-:W-:Y:S01]  /*4610*/  IMAD.HI.U32 R22, R11, R24, RZ ;  /* 0x000000180b167227 */ /* 0x000fe200078e00ff */
[----:B------:R-:W-:-:S03]  /*4620*/  IADD3.X R26, PT, PT, RZ, RZ, R26, P2, P1 ;  /* 0x000000ffff1a7210 */ /* 0x000fc600017e241a */
[----:B------:R-:W-:-:S04]  /*4630*/  IMAD.WIDE.U32 R22, R11, R17, R22 ;  /* 0x000000110b167225 */ /* 0x000fc800078e0016 */
[C---:B------:R-:W-:Y:S02]  /*4640*/  IMAD R21, R26.reuse, R17, RZ ;  /* 0x000000111a157224 */ /* 0x040fe400078e02ff */
[----:B------:R-:W-:-:S04]  /*4650*/  IMAD.HI.U32 R22, P0, R26, R24, R22 ;  /* 0x000000181a167227 */ /* 0x000fc80007800016 */
[----:B------:R-:W-:Y:S01]  /*4660*/  IMAD.HI.U32 R11, R26, R17, RZ ;  /* 0x000000111a0b7227 */ /* 0x000fe200078e00ff */
[----:B------:R-:W-:-:S03]  /*4670*/  IADD3 R21, P1, PT, R21, R22, RZ ;  /* 0x0000001615157210 */ /* 0x000fc60007f3e0ff */
[----:B------:R-:W-:Y:S02]  /*4680*/  IMAD.X R11, RZ, RZ, R11, P0 ;  /* 0x000000ffff0b7224 */ /* 0x000fe400000e060b */
[----:B------:R-:W-:-:S03]  /*4690*/  IMAD.WIDE.U32 R26, R21, UR10, RZ ;  /* 0x0000000a151a7c25 */ /* 0x000fc6000f8e00ff */
[----:B------:R-:W-:Y:S01]  /*46a0*/  IADD3.X R11, PT, PT, RZ, R11, RZ, P1, !PT ;  /* 0x0000000bff0b7210 */ /* 0x000fe20000ffe4ff */
[----:B------:R-:W-:Y:S01]  /*46b0*/  IMAD R22, R21, UR11, R27 ;  /* 0x0000000b15167c24 */ /* 0x000fe2000f8e021b */
[----:B------:R-:W-:-:S03]  /*46c0*/  IADD3 R23, P1, PT, -R26, R24, RZ ;  /* 0x000000181a177210 */ /* 0x000fc60007f3e1ff */
[----:B------:R-:W-:Y:S01]  /*46d0*/  IMAD R22, R11, UR10, R22 ;  /* 0x0000000a0b167c24 */ /* 0x000fe2000f8e0216 */
[----:B------:R-:W-:-:S03]  /*46e0*/  ISETP.GE.U32.AND P0, PT, R23, UR10, PT ;  /* 0x0000000a17007c0c */ /* 0x000fc6000bf06070 */
[----:B------:R-:W-:Y:S01]  /*46f0*/  IMAD.X R17, R17, 0x1, ~R22, P1 ;  /* 0x0000000111117824 */ /* 0x000fe200008e0e16 */
[----:B------:R-:W-:Y:S02]  /*4700*/  IADD3 R24, P1, PT, R23, -UR10, RZ ;  /* 0x8000000a17187c10 */ /* 0x000fe4000ff3e0ff */
[----:B------:R-:W-:Y:S02]  /*4710*/  IADD3 R22, P2, PT, R21, 0x1, RZ ;  /* 0x0000000115167810 */ /* 0x000fe40007f5e0ff */
[C---:B------:R-:W-:Y:S02]  /*4720*/  ISETP.GE.U32.AND.EX P0, PT, R17.reuse, UR11, PT, P0 ;  /* 0x0000000b11007c0c */ /* 0x040fe4000bf06100 */
[----:B------:R-:W-:Y:S02]  /*4730*/  IADD3.X R26, PT, PT, R17, ~UR11, RZ, P1, !PT ;  /* 0x8000000b111a7c10 */ /* 0x000fe40008ffe4ff */
[----:B------:R-:W-:Y:S02]  /*4740*/  IADD3.X R28, PT, PT, RZ, R11, RZ, P2, !PT ;  /* 0x0000000bff1c7210 */ /* 0x000fe400017fe4ff */
[----:B------:R-:W-:-:S02]  /*4750*/  SEL R24, R24, R23, P0 ;  /* 0x0000001718187207 */ /* 0x000fc40000000000 */
[----:B------:R-:W-:Y:S02]  /*4760*/  SEL R22, R22, R21, P0 ;  /* 0x0000001516167207 */ /* 0x000fe40000000000 */
[----:B------:R-:W-:Y:S02]  /*4770*/  SEL R26, R26, R17, P0 ;  /* 0x000000111a1a7207 */ /* 0x000fe40000000000 */
[----:B------:R-:W-:Y:S02]  /*4780*/  SEL R28, R28, R11, P0 ;  /* 0x0000000b1c1c7207 */ /* 0x000fe40000000000 */
[----:B------:R-:W-:Y:S02]  /*4790*/  ISETP.GE.U32.AND P0, PT, R24, UR10, PT ;  /* 0x0000000a18007c0c */ /* 0x000fe4000bf06070 */
[----:B------:R-:W-:Y:S02]  /*47a0*/  IADD3 R11, P2, PT, R22, 0x1, RZ ;  /* 0x00000001160b7810 */ /* 0x000fe40007f5e0ff */
[----:B------:R-:W-:-:S02]  /*47b0*/  ISETP.NE.U32.AND P1, PT, RZ, UR10, PT ;  /* 0x0000000aff007c0c */ /* 0x000fc4000bf25070 */
[----:B------:R-:W-:Y:S01]  /*47c0*/  ISETP.GE.U32.AND.EX P0, PT, R26, UR11, PT, P0 ;  /* 0x0000000b1a007c0c */ /* 0x000fe2000bf06100 */
[----:B------:R-:W-:Y:S01]  /*47d0*/  IMAD.X R17, RZ, RZ, R28, P2 ;  /* 0x000000ffff117224 */ /* 0x000fe200010e061c */
[----:B------:R-:W-:Y:S02]  /*47e0*/  ISETP.NE.AND.EX P1, PT, RZ, UR11, PT, P1 ;  /* 0x0000000bff007c0c */ /* 0x000fe4000bf25310 */
[----:B------:R-:W-:Y:S02]  /*47f0*/  SEL R11, R11, R22, P0 ;  /* 0x000000160b0b7207 */ /* 0x000fe40000000000 */
[----:B------:R-:W-:Y:S02]  /*4800*/  SEL R17, R17, R28, P0 ;  /* 0x0000001c11117207 */ /* 0x000fe40000000000 */
[----:B------:R-:W-:Y:S02]  /*4810*/  SEL R22, R11, 0xffffffff, P1 ;  /* 0xffffffff0b167807 */ /* 0x000fe40000800000 */
[----:B------:R-:W-:-:S02]  /*4820*/  MOV R11, 0x0 ;  /* 0x00000000000b7802 */ /* 0x000fc40000000f00 */
[----:B------:R-:W-:Y:S02]  /*4830*/  SEL R23, R17, 0xffffffff, P1 ;  /* 0xffffffff11177807 */ /* 0x000fe40000800000 */
[----:B------:R-:W-:Y:S05]  /*4840*/  RET.REL.NODEC R10 `(_Z9convmulfc6TensorS_S_) ;  /* 0xffffffb40aec7950 */ /* 0x000fea0003c3ffff */
.L_x_364:
        /* <DEDUP_REMOVED lines=11> */
.L_x_420:


//--------------------- .text._Z16matmulmatTtoconv6TensorS_S_ --------------------------
	.section	.text._Z16matmulmatTtoconv6TensorS_S_,"ax",@progbits
	.align	128
        .global         _Z16matmulmatTtoconv6TensorS_S_
        .type           _Z16matmulmatTtoconv6TensorS_S_,@function
        .size           _Z16matmulmatTtoconv6TensorS_S_,(.L_x_421 - _Z16matmulmatTtoconv6TensorS_S_)
        .other          _Z16matmulmatTtoconv6TensorS_S_,@"STO_CUDA_ENTRY STV_DEFAULT"
_Z16matmulmatTtoconv6TensorS_S_:
.text._Z16matmulmatTtoconv6TensorS_S_:
        /* <DEDUP_REMOVED lines=23> */
[----:B------:R-:W-:Y:S01]  /*0170*/  UISETP.GE.U32.AND UP1, UPT, UR8, 0x10, UPT ;  /* 0x000000100800788c */ /* 0x000fe2000bf26070 */
[C---:B------:R-:W-:Y:S01]  /*0180*/  ISETP.GE.U32.AND P0, PT, R0.reuse, UR10, PT ;  /* 0x0000000a00007c0c */ /* 0x040fe2000bf06070 */
[----:B------:R-:W-:Y:S01]  /*0190*/  ULOP3.LUT UR17, UR8, 0xf, URZ, 0xc0, !UPT ;  /* 0x0000000f08117892 */ /* 0x000fe2000f8ec0ff */
[----:B------:R-:W-:Y:S01]  /*01a0*/  IMAD.MOV.U32 R25, RZ, RZ, RZ ;  /* 0x000000ffff197224 */ /* 0x000fe200078e00ff */
[----:B------:R-:W-:Y:S01]  /*01b0*/  UISETP.GE.U32.AND.EX UP1, UPT, UR9, URZ, UPT, UP1 ;  /* 0x000000ff0900728c */ /* 0x000fe2000bf26110 */
[----:B------:R-:W-:Y:S01]  /*01c0*/  ISETP.GE.U32.AND.EX P0, PT, RZ, UR11, PT, P0 ;  /* 0x0000000bff007c0c */ /* 0x000fe2000bf06100 */
[----:B------:R-:W-:Y:S01]  /*01d0*/  UISETP.NE.U32.AND UP0, UPT, UR17, URZ, UPT ;  /* 0x000000ff1100728c */ /* 0x000fe2000bf05070 */
[----:B------:R-:W-:Y:S02]  /*01e0*/  UMOV UR4, URZ ;  /* 0x000000ff00047c82 */ /* 0x000fe40008000000 */
[----:B------:R-:W-:Y:S01]  /*01f0*/  ISETP.GT.AND P0, PT, R0, -0x1, !P0 ;  /* 0xffffffff0000780c */ /* 0x000fe20004704270 */
[----:B------:R-:W-:Y:S01]  /*0200*/  UISETP.NE.AND.EX UP0, UPT, URZ, URZ, UPT, UP0 ;  /* 0x000000ffff00728c */ /* 0x000fe2000bf05300 */
[----:B------:R-:W-:-:S02]  /*0210*/  UMOV UR5, URZ ;  /* 0x000000ff00057c82 */ /* 0x000fc40008000000 */
[----:B------:R-:W-:Y:S09]  /*0220*/  BRA.U !UP1, `(.L_x_366) ;  /* 0x00000011095c7547 */ /* 0x000ff2000b800000 */
[----:B------:R-:W0:Y:S01]  /*0230*/  LDC.64 R4, c[0x0][0x3a0] ;  /* 0x0000e800ff047b82 */ /* 0x000e220000000a00 */
[----:B------:R-:W0:Y:S01]  /*0240*/  LDCU.64 UR6, c[0x0][0x380] ;  /* 0x00007000ff0677ac */ /* 0x000e220008000a00 */
[----:B------:R-:W-:Y:S01]  /*0250*/  IMAD.MOV.U32 R25, RZ, RZ, RZ ;  /* 0x000000ffff197224 */ /* 0x000fe200078e00ff */
[----:B------:R-:W1:Y:S05]  /*0260*/  LDCU.64 UR14, c[0x0][0x3d0] ;  /* 0x00007a00ff0e77ac */ /* 0x000e6a0008000a00 */
[----:B------:R-:W1:Y:S01]  /*0270*/  LDC.64 R6, c[0x0][0x3f0] ;  /* 0x0000fc00ff067b82 */ /* 0x000e620000000a00 */
[----:B------:R-:W2:Y:S01]  /*0280*/  LDCU UR5, c[0x0][0x3b4] ;  /* 0x00007680ff0577ac */ /* 0x000ea20008000800 */
[----:B------:R-:W3:Y:S06]  /*0290*/  LDCU.64 UR10, c[0x0][0x3c8] ;  /* 0x00007900ff0a77ac */ /* 0x000eec0008000a00 */
[----:B------:R-:W4:Y:S01]  /*02a0*/  LDC.64 R14, c[0x0][0x400] ;  /* 0x00010000ff0e7b82 */ /* 0x000f220000000a00 */
[----:B------:R-:W0:Y:S01]  /*02b0*/  LDCU.64 UR12, c[0x0][0x418] ;  /* 0x00008300ff0c77ac */ /* 0x000e220008000a00 */
[----:B------:R-:W-:Y:S01]  /*02c0*/  ULOP3.LUT UR4, UR8, 0xfffffff0, URZ, 0xc0, !UPT ;  /* 0xfffffff008047892 */ /* 0x000fe2000f8ec0ff */
[----:B0-----:R-:W-:Y:S01]  /*02d0*/  IMAD.WIDE.U32 R4, R0, UR6, R4 ;  /* 0x0000000600047c25 */ /* 0x001fe2000f8e0004 */
[----:B------:R-:W-:-:S03]  /*02e0*/  UMOV UR6, URZ ;  /* 0x000000ff00067c82 */ /* 0x000fc60008000000 */
[----:B------:R-:W-:Y:S01]  /*02f0*/  IMAD R3, R0, UR7, R5 ;  /* 0x0000000700037c24 */ /* 0x000fe2000f8e0205 */
[----:B------:R-:W-:Y:S01]  /*0300*/  IADD3 R5, P1, PT, R4, 0x20, RZ ;  /* 0x0000002004057810 */ /* 0x000fe20007f3e0ff */
[----:B------:R-:W-:Y:S01]  /*0310*/  UMOV UR7, URZ ;  /* 0x000000ff00077c82 */ /* 0x000fe20008000000 */
[----:B-1----:R-:W-:-:S04]  /*0320*/  IMAD.WIDE.U32 R6, R12, UR14, R6 ;  /* 0x0000000e0c067c25 */ /* 0x002fc8000f8e0006 */
[----:B------:R-:W-:Y:S01]  /*0330*/  IMAD R7, R12, UR15, R7 ;  /* 0x0000000f0c077c24 */ /* 0x000fe2000f8e0207 */
[----:B------:R-:W-:Y:S01]  /*0340*/  IADD3 R4, P2, PT, R6, 0x20, RZ ;  /* 0x0000002006047810 */ /* 0x000fe20007f5e0ff */
[----:B------:R-:W-:-:S04]  /*0350*/  IMAD.X R3, RZ, RZ, R3, P1 ;  /* 0x000000ffff037224 */ /* 0x000fc800008e0603 */
[----:B--234-:R-:W-:-:S08]  /*0360*/  IMAD.X R6, RZ, RZ, R7, P2 ;  /* 0x000000ffff067224 */ /* 0x01cfd000010e0607 */
.L_x_367:
[----:B------:R-:W-:Y:S01]  /*0370*/  IMAD.U32 R8, RZ, RZ, UR7 ;  /* 0x00000007ff087e24 */ /* 0x000fe2000f8e00ff */
[----:B------:R-:W-:Y:S02]  /*0380*/  ISETP.LE.U32.AND P1, PT, R14, UR6, PT ;  /* 0x000000060e007c0c */ /* 0x000fe4000bf23070 */
[----:B------:R-:W-:Y:S02]  /*0390*/  IADD3 R16, P3, PT, R4, -0x20, RZ ;  /* 0xffffffe004107810 */ /* 0x000fe40007f7e0ff */
[----:B------:R-:W-:Y:S02]  /*03a0*/  IADD3 R10, P2, PT, R5, -0x20, RZ ;  /* 0xffffffe0050a7810 */ /* 0x000fe40007f5e0ff */
[----:B------:R-:W-:Y:S02]  /*03b0*/  ISETP.GE.U32.AND.EX P1, PT, R8, R15, PT, P1 ;  /* 0x0000000f0800720c */ /* 0x000fe40003f26110 */
[----:B------:R-:W-:Y:S02]  /*03c0*/  IADD3.X R7, PT, PT, R6, -0x1, RZ, P3, !PT ;  /* 0xffffffff06077810 */ /* 0x000fe40001ffe4ff */
[----:B------:R-:W-:-:S02]  /*03d0*/  IADD3.X R8, PT, PT, R3, -0x1, RZ, P2, !PT ;  /* 0xffffffff03087810 */ /* 0x000fc400017fe4ff */
[----:B------:R-:W-:Y:S02]  /*03e0*/  SEL R16, R16, UR12, !P1 ;  /* 0x0000000c10107c07 */ /* 0x000fe4000c800000 */
[----:B------:R-:W-:Y:S02]  /*03f0*/  SEL R10, R10, UR10, P0 ;  /* 0x0000000a0a0a7c07 */ /* 0x000fe40008000000 */
[----:B------:R-:W-:Y:S02]  /*0400*/  SEL R17, R7, UR13, !P1 ;  /* 0x0000000d07117c07 */ /* 0x000fe4000c800000 */
[----:B------:R-:W-:-:S03]  /*0410*/  SEL R11, R8, UR11, P0 ;  /* 0x0000000b080b7c07 */ /* 0x000fc60008000000 */
[----:B------:R-:W2:Y:S04]  /*0420*/  LDG.E R16, desc[UR18][R16.64] ;  /* 0x0000001210107981 */ /* 0x000ea8000c1e1900 */
[----:B------:R-:W2:Y:S01]  /*0430*/  LDG.E R27, desc[UR18][R10.64] ;  /* 0x000000120a1b7981 */ /* 0x000ea2000c1e1900 */
[----:B------:R-:W-:Y:S01]  /*0440*/  UIADD3 UR9, UP1, UPT, UR6, 0x1, URZ ;  /* 0x0000000106097890 */ /* 0x000fe2000ff3e0ff */
[----:B------:R-:W-:Y:S02]  /*0450*/  IADD3 R8, P2, PT, R5, -0x1c, RZ ;  /* 0xffffffe405087810 */ /* 0x000fe40007f5e0ff */
[----:B------:R-:W-:Y:S01]  /*0460*/  IADD3 R18, P3, PT, R4, -0x1c, RZ ;  /* 0xffffffe404127810 */ /* 0x000fe20007f7e0ff */
[----:B------:R-:W-:Y:S01]  /*0470*/  UIADD3.X UR14, UPT, UPT, URZ, UR7, URZ, UP1, !UPT ;  /* 0x00000007ff0e7290 */ /* 0x000fe20008ffe4ff */
[----:B------:R-:W-:-:S02]  /*0480*/  IADD3.X R9, PT, PT, R3, -0x1, RZ, P2, !PT ;  /* 0xffffffff03097810 */ /* 0x000fc400017fe4ff */
[----:B------:R-:W-:Y:S02]  /*0490*/  ISETP.LE.U32.AND P1, PT, R14, UR9, PT ;  /* 0x000000090e007c0c */ /* 0x000fe4000bf23070 */
[----:B------:R-:W-:Y:S01]  /*04a0*/  IADD3.X R7, PT, PT, R6, -0x1, RZ, P3, !PT ;  /* 0xffffffff06077810 */ /* 0x000fe20001ffe4ff */
[----:B------:R-:W-:Y:S01]  /*04b0*/  IMAD.U32 R20, RZ, RZ, UR14 ;  /* 0x0000000eff147e24 */ /* 0x000fe2000f8e00ff */
[----:B------:R-:W-:Y:S02]  /*04c0*/  SEL R8, R8, UR10, P0 ;  /* 0x0000000a08087c07 */ /* 0x000fe40008000000 */
[----:B------:R-:W-:Y:S02]  /*04d0*/  SEL R9, R9, UR11, P0 ;  /* 0x0000000b09097c07 */ /* 0x000fe40008000000 */
[----:B------:R-:W-:-:S03]  /*04e0*/  ISETP.GE.U32.AND.EX P1, PT, R20, R15, PT, P1 ;  /* 0x0000000f1400720c */ /* 0x000fc60003f26110 */
[----:B------:R0:W3:Y:S01]  /*04f0*/  LDG.E R10, desc[UR18][R8.64] ;  /* 0x00000012080a7981 */ /* 0x0000e2000c1e1900 */
[----:B------:R-:W-:Y:S02]  /*0500*/  SEL R18, R18, UR12, !P1 ;  /* 0x0000000c12127c07 */ /* 0x000fe4000c800000 */
[----:B------:R-:W-:-:S05]  /*0510*/  SEL R19, R7, UR13, !P1 ;  /* 0x0000000d07137c07 */ /* 0x000fca000c800000 */
[----:B------:R1:W3:Y:S01]  /*0520*/  LDG.E R11, desc[UR18][R18.64] ;  /* 0x00000012120b7981 */ /* 0x0002e2000c1e1900 */
[----:B------:R-:W-:-:S04]  /*0530*/  UIADD3 UR15, UP1, UPT, UR6, 0x2, URZ ;  /* 0x00000002060f7890 */ /* 0x000fc8000ff3e0ff */
[----:B------:R-:W-:Y:S02]  /*0540*/  UIADD3.X UR16, UPT, UPT, URZ, UR7, URZ, UP1, !UPT ;  /* 0x00000007ff107290 */ /* 0x000fe40008ffe4ff */
[----:B------:R-:W-:Y:S01]  /*0550*/  UIADD3 UR9, UP2, UPT, UR6, 0x3, URZ ;  /* 0x0000000306097890 */ /* 0x000fe2000ff5e0ff */
[----:B------:R-:W-:Y:S02]  /*0560*/  ISETP.LE.U32.AND P1, PT, R14, UR15, PT ;  /* 0x0000000f0e007c0c */ /* 0x000fe4000bf23070 */
[----:B------:R-:W-:Y:S01]  /*0570*/  IADD3 R22, P3, PT, R5, -0x18, RZ ;  /* 0xffffffe805167810 */ /* 0x000fe20007f7e0ff */
[----:B------:R-:W-:Y:S01]  /*0580*/  IMAD.U32 R20, RZ, RZ, UR16 ;  /* 0x00000010ff147e24 */ /* 0x000fe2000f8e00ff */
[----:B------:R-:W-:Y:S02]  /*0590*/  UIADD3.X UR14, UPT, UPT, URZ, UR7, URZ, UP2, !UPT ;  /* 0x00000007ff0e7290 */ /* 0x000fe400097fe4ff */
[----:B0-----:R-:W-:Y:S02]  /*05a0*/  IADD3.X R8, PT, PT, R3, -0x1, RZ, P3, !PT ;  /* 0xffffffff03087810 */ /* 0x001fe40001ffe4ff */
[----:B------:R-:W-:-:S02]  /*05b0*/  ISETP.GE.U32.AND.EX P1, PT, R20, R15, PT, P1 ;  /* 0x0000000f1400720c */ /* 0x000fc40003f26110 */
[----:B------:R-:W-:Y:S02]  /*05c0*/  IADD3 R20, P4, PT, R5, -0x14, RZ ;  /* 0xffffffec05147810 */ /* 0x000fe40007f9e0ff */
[----:B-1----:R-:W-:Y:S01]  /*05d0*/  IADD3 R18, P3, PT, R4, -0x18, RZ ;  /* 0xffffffe804127810 */ /* 0x002fe20007f7e0ff */
[----:B------:R-:W-:Y:S01]  /*05e0*/  IMAD.U32 R24, RZ, RZ, UR14 ;  /* 0x0000000eff187e24 */ /* 0x000fe2000f8e00ff */
[----:B------:R-:W-:Y:S01]  /*05f0*/  UIADD3 UR14, UP1, UPT, UR6, 0x4, URZ ;  /* 0x00000004060e7890 */ /* 0x000fe2000ff3e0ff */
[----:B------:R-:W-:Y:S02]  /*0600*/  IADD3.X R7, PT, PT, R3, -0x1, RZ, P4, !PT ;  /* 0xffffffff03077810 */ /* 0x000fe400027fe4ff */
[----:B------:R-:W-:Y:S02]  /*0610*/  SEL R23, R8, UR11, P0 ;  /* 0x0000000b08177c07 */ /* 0x000fe40008000000 */
[----:B------:R-:W-:Y:S02]  /*0620*/  IADD3.X R17, PT, PT, R6, -0x1, RZ, P3, !PT ;  /* 0xffffffff06117810 */ /* 0x000fe40001ffe4ff */
[----:B------:R-:W-:-:S02]  /*0630*/  ISETP.LE.U32.AND P2, PT, R14, UR9, PT ;  /* 0x000000090e007c0c */ /* 0x000fc4000bf43070 */
[----:B------:R-:W-:Y:S01]  /*0640*/  IADD3 R8, P4, PT, R4, -0x14, RZ ;  /* 0xffffffec04087810 */ /* 0x000fe20007f9e0ff */
[----:B------:R-:W-:Y:S01]  /*0650*/  UIADD3.X UR15, UPT, UPT, URZ, UR7, URZ, UP1, !UPT ;  /* 0x00000007ff0f7290 */ /* 0x000fe20008ffe4ff */
[----:B------:R-:W-:Y:S02]  /*0660*/  SEL R22, R22, UR10, P0 ;  /* 0x0000000a16167c07 */ /* 0x000fe40008000000 */
[----:B------:R-:W-:Y:S02]  /*0670*/  SEL R18, R18, UR12, !P1 ;  /* 0x0000000c12127c07 */ /* 0x000fe4000c800000 */
[----:B------:R-:W-:Y:S02]  /*0680*/  SEL R19, R17, UR13, !P1 ;  /* 0x0000000d11137c07 */ /* 0x000fe4000c800000 */
[----:B------:R-:W-:Y:S02]  /*0690*/  ISETP.GE.U32.AND.EX P2, PT, R24, R15, PT, P2 ;  /* 0x0000000f1800720c */ /* 0x000fe40003f46120 */
[----:B------:R-:W-:-:S02]  /*06a0*/  IADD3.X R9, PT, PT, R6, -0x1, RZ, P4, !PT ;  /* 0xffffffff06097810 */ /* 0x000fc400027fe4ff */
[----:B------:R-:W-:Y:S01]  /*06b0*/  SEL R21, R7, UR11, P0 ;  /* 0x0000000b07157c07 */ /* 0x000fe20008000000 */
[----:B------:R-:W-:Y:S01]  /*06c0*/  IMAD.U32 R29, RZ, RZ, UR15 ;  /* 0x0000000fff1d7e24 */ /* 0x000fe2000f8e00ff */
[----:B------:R-:W-:Y:S01]  /*06d0*/  IADD3 R28, P1, PT, R5, -0x10, RZ ;  /* 0xfffffff0051c7810 */ /* 0x000fe20007f3e0ff */
[----:B------:R0:W4:Y:S01]  /*06e0*/  LDG.E R7, desc[UR18][R22.64] ;  /* 0x0000001216077981 */ /* 0x000122000c1e1900 */
[----:B------:R-:W-:Y:S01]  /*06f0*/  SEL R8, R8, UR12, !P2 ;  /* 0x0000000c08087c07 */ /* 0x000fe2000d000000 */
[----:B------:R-:W-:Y:S01]  /*0700*/  UIADD3 UR9, UP1, UPT, UR6, 0x5, URZ ;  /* 0x0000000506097890 */ /* 0x000fe2000ff3e0ff */
[----:B------:R-:W-:Y:S01]  /*0710*/  SEL R9, R9, UR13, !P2 ;  /* 0x0000000d09097c07 */ /* 0x000fe2000d000000 */
[----:B------:R1:W4:Y:S01]  /*0720*/  LDG.E R24, desc[UR18][R18.64] ;  /* 0x0000001212187981 */ /* 0x000322000c1e1900 */
[----:B------:R-:W-:Y:S02]  /*0730*/  IADD3 R17, P2, PT, R4, -0x10, RZ ;  /* 0xfffffff004117810 */ /* 0x000fe40007f5e0ff */
[----:B0-----:R-:W-:Y:S01]  /*0740*/  IADD3.X R22, PT, PT, R3, -0x1, RZ, P1, !PT ;  /* 0xffffffff03167810 */ /* 0x001fe20000ffe4ff */
[----:B------:R0:W5:Y:S01]  /*0750*/  LDG.E R23, desc[UR18][R8.64] ;  /* 0x0000001208177981 */ /* 0x000162000c1e1900 */
[----:B------:R-:W-:Y:S01]  /*0760*/  ISETP.LE.U32.AND P1, PT, R14, UR14, PT ;  /* 0x0000000e0e007c0c */ /* 0x000fe2000bf23070 */
[----:B------:R-:W-:Y:S01]  /*0770*/  UIADD3.X UR14, UPT, UPT, URZ, UR7, URZ, UP1, !UPT ;  /* 0x00000007ff0e7290 */ /* 0x000fe20008ffe4ff */
[----:B-1----:R-:W-:-:S02]  /*0780*/  IADD3.X R18, PT, PT, R6, -0x1, RZ, P2, !PT ;  /* 0xffffffff06127810 */ /* 0x002fc400017fe4ff */
[----:B------:R-:W-:Y:S02]  /*0790*/  ISETP.GE.U32.AND.EX P1, PT, R29, R15, PT, P1 ;  /* 0x0000000f1d00720c */ /* 0x000fe40003f26110 */
[----:B------:R-:W-:Y:S02]  /*07a0*/  SEL R20, R20, UR10, P0 ;  /* 0x0000000a14147c07 */ /* 0x000fe40008000000 */
[----:B0-----:R-:W-:Y:S02]  /*07b0*/  SEL R8, R17, UR12, !P1 ;  /* 0x0000000c11087c07 */ /* 0x001fe4000c800000 */
[----:B------:R-:W-:Y:S01]  /*07c0*/  SEL R9, R18, UR13, !P1 ;  /* 0x0000000d12097c07 */ /* 0x000fe2000c800000 */
[----:B------:R0:W5:Y:S01]  /*07d0*/  LDG.E R26, desc[UR18][R20.64] ;  /* 0x00000012141a7981 */ /* 0x000162000c1e1900 */
[----:B------:R-:W-:Y:S01]  /*07e0*/  ISETP.LE.U32.AND P1, PT, R14, UR9, PT ;  /* 0x000000090e007c0c */ /* 0x000fe2000bf23070 */
[----:B------:R-:W-:Y:S01]  /*07f0*/  IMAD.U32 R17, RZ, RZ, UR14 ;  /* 0x0000000eff117e24 */ /* 0x000fe2000f8e00ff */
[----:B------:R-:W-:Y:S01]  /*0800*/  UIADD3 UR9, UP1, UPT, UR6, 0x6, URZ ;  /* 0x0000000606097890 */ /* 0x000fe2000ff3e0ff */
[----:B------:R-:W-:-:S03]  /*0810*/  IADD3 R18, P2, PT, R5, -0xc, RZ ;  /* 0xfffffff405127810 */ /* 0x000fc60007f5e0ff */
[----:B------:R-:W-:Y:S01]  /*0820*/  UIADD3.X UR14, UPT, UPT, URZ, UR7, URZ, UP1, !UPT ;  /* 0x00000007ff0e7290 */ /* 0x000fe20008ffe4ff */
[----:B0-----:R-:W-:Y:S02]  /*0830*/  SEL R20, R28, UR10, P0 ;  /* 0x0000000a1c147c07 */ /* 0x001fe40008000000 */
[----:B------:R-:W-:Y:S02]  /*0840*/  SEL R21, R22, UR11, P0 ;  /* 0x0000000b16157c07 */ /* 0x000fe40008000000 */
[----:B------:R-:W-:Y:S01]  /*0850*/  IADD3 R28, P3, PT, R4, -0xc, RZ ;  /* 0xfffffff4041c7810 */ /* 0x000fe20007f7e0ff */
[----:B------:R0:W5:Y:S01]  /*0860*/  LDG.E R22, desc[UR18][R8.64] ;  /* 0x0000001208167981 */ /* 0x000162000c1e1900 */
[----:B------:R-:W-:Y:S02]  /*0870*/  ISETP.GE.U32.AND.EX P1, PT, R17, R15, PT, P1 ;  /* 0x0000000f1100720c */ /* 0x000fe40003f26110 */
[----:B------:R-:W-:Y:S01]  /*0880*/  IADD3.X R17, PT, PT, R6, -0x1, RZ, P3, !PT ;  /* 0xffffffff06117810 */ /* 0x000fe20001ffe4ff */
[----:B------:R-:W5:Y:S01]  /*0890*/  LDG.E R21, desc[UR18][R20.64] ;  /* 0x0000001214157981 */ /* 0x000f62000c1e1900 */
[----:B------:R-:W-:-:S02]  /*08a0*/  IADD3.X R19, PT, PT, R3, -0x1, RZ, P2, !PT ;  /* 0xffffffff03137810 */ /* 0x000fc400017fe4ff */
[----:B------:R-:W-:Y:S02]  /*08b0*/  SEL R28, R28, UR12, !P1 ;  /* 0x0000000c1c1c7c07 */ /* 0x000fe4000c800000 */
[----:B------:R-:W-:Y:S01]  /*08c0*/  SEL R29, R17, UR13, !P1 ;  /* 0x0000000d111d7c07 */ /* 0x000fe2000c800000 */
[----:B0-----:R-:W-:Y:S01]  /*08d0*/  IMAD.U32 R9, RZ, RZ, UR14 ;  /* 0x0000000eff097e24 */ /* 0x001fe2000f8e00ff */
[----:B------:R-:W-:Y:S02]  /*08e0*/  ISETP.LE.U32.AND P1, PT, R14, UR9, PT ;  /* 0x000000090e007c0c */ /* 0x000fe4000bf23070 */
[----:B------:R-:W-:Y:S01]  /*08f0*/  SEL R19, R19, UR11, P0 ;  /* 0x0000000b13137c07 */ /* 0x000fe20008000000 */
[----:B------:R-:W5:Y:S01]  /*0900*/  LDG.E R20, desc[UR18][R28.64] ;  /* 0x000000121c147981 */ /* 0x000f62000c1e1900 */
[----:B------:R-:W-:Y:S02]  /*0910*/  IADD3 R8, P2, PT, R5, -0x8, RZ ;  /* 0xfffffff805087810 */ /* 0x000fe40007f5e0ff */
[----:B------:R-:W-:-:S02]  /*0920*/  SEL R18, R18, UR10, P0 ;  /* 0x0000000a12127c07 */ /* 0x000fc40008000000 */
[----:B------:R-:W-:Y:S02]  /*0930*/  ISETP.GE.U32.AND.EX P1, PT, R9, R15, PT, P1 ;  /* 0x0000000f0900720c */ /* 0x000fe40003f26110 */
[----:B------:R-:W-:Y:S01]  /*0940*/  IADD3.X R9, PT, PT, R3, -0x1, RZ, P2, !PT ;  /* 0xffffffff03097810 */ /* 0x000fe200017fe4ff */
[----:B------:R0:W5:Y:S01]  /*0950*/  LDG.E R19, desc[UR18][R18.64] ;  /* 0x0000001212137981 */ /* 0x000162000c1e1900 */
[----:B------:R-:W-:Y:S01]  /*0960*/  IADD3 R17, P2, PT, R4, -0x8, RZ ;  /* 0xfffffff804117810 */ /* 0x000fe20007f5e0ff */
[----:B------:R-:W-:Y:S01]  /*0970*/  UIADD3 UR9, UP1, UPT, UR6, 0x7, URZ ;  /* 0x0000000706097890 */ /* 0x000fe2000ff3e0ff */
[----:B------:R-:W-:Y:S02]  /*0980*/  SEL R8, R8, UR10, P0 ;  /* 0x0000000a08087c07 */ /* 0x000fe40008000000 */
[----:B------:R-:W-:Y:S01]  /*0990*/  SEL R9, R9, UR11, P0 ;  /* 0x0000000b09097c07 */ /* 0x000fe20008000000 */
[----:B------:R-:W-:Y:S01]  /*09a0*/  UIADD3.X UR14, UPT, UPT, URZ, UR7, URZ, UP1, !UPT ;  /* 0x00000007ff0e7290 */ /* 0x000fe20008ffe4ff */
[----:B0-----:R-:W-:-:S02]  /*09b0*/  IADD3.X R18, PT, PT, R6, -0x1, RZ, P2, !PT ;  /* 0xffffffff06127810 */ /* 0x001fc400017fe4ff */
[----:B------:R-:W-:Y:S02]  /*09c0*/  SEL R28, R17, UR12, !P1 ;  /* 0x0000000c111c7c07 */ /* 0x000fe4000c800000 */
[----:B------:R-:W-:Y:S01]  /*09d0*/  SEL R29, R18, UR13, !P1 ;  /* 0x0000000d121d7c07 */ /* 0x000fe2000c800000 */
[----:B------:R0:W5:Y:S01]  /*09e0*/  LDG.E R17, desc[UR18][R8.64] ;  /* 0x0000001208117981 */ /* 0x000162000c1e1900 */
[----:B------:R-:W-:-:S03]  /*09f0*/  ISETP.LE.U32.AND P1, PT, R14, UR9, PT ;  /* 0x000000090e007c0c */ /* 0x000fc6000bf23070 */
[----:B------:R1:W5:Y:S01]  /*0a00*/  LDG.E R18, desc[UR18][R28.64] ;  /* 0x000000121c127981 */ /* 0x000362000c1e1900 */
[----:B0-----:R-:W-:-:S05]  /*0a10*/  IMAD.U32 R8, RZ, RZ, UR14 ;  /* 0x0000000eff087e24 */ /* 0x001fca000f8e00ff */
[----:B------:R-:W-:Y:S01]  /*0a20*/  ISETP.GE.U32.AND.EX P1, PT, R8, R15, PT, P1 ;  /* 0x0000000f0800720c */ /* 0x000fe20003f26110 */
[----:B------:R-:W-:-:S04]  /*0a30*/  UIADD3 UR9, UP1, UPT, UR6, 0x8, URZ ;  /* 0x0000000806097890 */ /* 0x000fc8000ff3e0ff */
[----:B------:R-:W-:Y:S01]  /*0a40*/  UIADD3.X UR14, UPT, UPT, URZ, UR7, URZ, UP1, !UPT ;  /* 0x00000007ff0e7290 */ /* 0x000fe20008ffe4ff */
[----:B--2---:R-:W-:Y:S01]  /*0a50*/  FFMA R27, R27, R16, R25 ;  /* 0x000000101b1b7223 */ /* 0x004fe20000000019 */
[----:B------:R-:W-:Y:S02]  /*0a60*/  IADD3 R16, P2, PT, R5, -0x4, RZ ;  /* 0xfffffffc05107810 */ /* 0x000fe40007f5e0ff */
[----:B------:R-:W-:Y:S02]  /*0a70*/  IADD3 R25, P3, PT, R4, -0x4, RZ ;  /* 0xfffffffc04197810 */ /* 0x000fe40007f7e0ff */
[----:B------:R-:W-:Y:S02]  /*0a80*/  SEL R8, R16, UR10, P0 ;  /* 0x0000000a10087c07 */ /* 0x000fe40008000000 */
[----:B------:R-:W-:Y:S02]  /*0a90*/  IADD3.X R9, PT, PT, R3, -0x1, RZ, P2, !PT ;  /* 0xffffffff03097810 */ /* 0x000fe400017fe4ff */
[----:B------:R-:W-:-:S02]  /*0aa0*/  IADD3.X R16, PT, PT, R6, -0x1, RZ, P3, !PT ;  /* 0xffffffff06107810 */ /* 0x000fc40001ffe4ff */
[----:B------:R-:W-:Y:S02]  /*0ab0*/  SEL R9, R9, UR11, P0 ;  /* 0x0000000b09097c07 */ /* 0x000fe40008000000 */
[----:B-1----:R-:W-:Y:S02]  /*0ac0*/  SEL R28, R25, UR12, !P1 ;  /* 0x0000000c191c7c07 */ /* 0x002fe4000c800000 */
[----:B------:R-:W-:Y:S02]  /*0ad0*/  SEL R29, R16, UR13, !P1 ;  /* 0x0000000d101d7c07 */ /* 0x000fe4000c800000 */
[----:B------:R0:W2:Y:S04]  /*0ae0*/  LDG.E R16, desc[UR18][R8.64] ;  /* 0x0000001208107981 */ /* 0x0000a8000c1e1900 */
[----:B------:R-:W2:Y:S01]  /*0af0*/  LDG.E R25, desc[UR18][R28.64] ;  /* 0x000000121c197981 */ /* 0x000ea2000c1e1900 */
[----:B------:R-:W-:Y:S01]  /*0b00*/  ISETP.LE.U32.AND P1, PT, R14, UR9, PT ;  /* 0x000000090e007c0c */ /* 0x000fe2000bf23070 */
[----:B0-----:R-:W-:-:S02]  /*0b10*/  IMAD.U32 R8, RZ, RZ, UR14 ;  /* 0x0000000eff087e24 */ /* 0x001fc4000f8e00ff */
[----:B---3--:R-:W-:-:S03]  /*0b20*/  FFMA R27, R10, R11, R27 ;  /* 0x0000000b0a1b7223 */ /* 0x008fc6000000001b */
[----:B------:R-:W-:Y:S02]  /*0b30*/  ISETP.GE.U32.AND.EX P1, PT, R8, R15, PT, P1 ;  /* 0x0000000f0800720c */ /* 0x000fe40003f26110 */
[----:B------:R-:W-:Y:S02]  /*0b40*/  SEL R10, R5, UR10, P0 ;  /* 0x0000000a050a7c07 */ /* 0x000fe40008000000 */
[----:B------:R-:W-:Y:S02]  /*0b50*/  SEL R11, R3, UR11, P0 ;  /* 0x0000000b030b7c07 */ /* 0x000fe40008000000 */
[----:B------:R-:W-:Y:S02]  /*0b60*/  SEL R8, R4, UR12, !P1 ;  /* 0x0000000c04087c07 */ /* 0x000fe4000c800000 */
[----:B------:R-:W-:Y:S01]  /*0b70*/  SEL R9, R6, UR13, !P1 ;  /* 0x0000000d06097c07 */ /* 0x000fe2000c800000 */
[----:B------:R0:W3:Y:S04]  /*0b80*/  LDG.E R28, desc[UR18][R10.64] ;  /* 0x000000120a1c7981 */ /* 0x0000e8000c1e1900 */
[----:B------:R1:W3:Y:S01]  /*0b90*/  LDG.E R29, desc[UR18][R8.64] ;  /* 0x00000012081d7981 */ /* 0x0002e2000c1e1900 */
[----:B------:R-:W-:-:S04]  /*0ba0*/  UIADD3 UR9, UP1, UPT, UR6, 0x9, URZ ;  /* 0x0000000906097890 */ /* 0x000fc8000ff3e0ff */
[----:B------:R-:W-:Y:S02]  /*0bb0*/  UIADD3.X UR14, UPT, UPT, URZ, UR7, URZ, UP1, !UPT ;  /* 0x00000007ff0e7290 */ /* 0x000fe40008ffe4ff */
[----:B------:R-:W-:Y:S01]  /*0bc0*/  ISETP.LE.U32.AND P2, PT, R14, UR9, PT ;  /* 0x000000090e007c0c */ /* 0x000fe2000bf43070 */
[----:B------:R-:W-:Y:S01]  /*0bd0*/  UIADD3 UR9, UP1, UPT, UR6, 0xa, URZ ;  /* 0x0000000a06097890 */ /* 0x000fe2000ff3e0ff */
[----:B----4-:R-:W-:Y:S01]  /*0be0*/  FFMA R7, R7, R24, R27 ;  /* 0x0000001807077223 */ /* 0x010fe2000000001b */
[----:B------:R-:W-:-:S04]  /*0bf0*/  IADD3 R27, P1, PT, R5, 0x4, RZ ;  /* 0x00000004051b7810 */ /* 0x000fc80007f3e0ff */
[----:B0-----:R-:W-:Y:S01]  /*0c00*/  SEL R10, R27, UR10, P0 ;  /* 0x0000000a1b0a7c07 */ /* 0x001fe20008000000 */
[----:B-----5:R-:W-:Y:S01]  /*0c10*/  FFMA R24, R26, R23, R7 ;  /* 0x000000171a187223 */ /* 0x020fe20000000007 */
[----:B------:R-:W-:Y:S01]  /*0c20*/  IMAD.X R23, RZ, RZ, R3, P1 ;  /* 0x000000ffff177224 */ /* 0x000fe200008e0603 */
[----:B------:R-:W-:Y:S01]  /*0c30*/  IADD3 R7, P3, PT, R5, 0x8, RZ ;  /* 0x0000000805077810 */ /* 0x000fe20007f7e0ff */
[----:B------:R-:W-:-:S03]  /*0c40*/  IMAD.U32 R26, RZ, RZ, UR14 ;  /* 0x0000000eff1a7e24 */ /* 0x000fc6000f8e00ff */
[----:B------:R-:W-:Y:S01]  /*0c50*/  SEL R11, R23, UR11, P0 ;  /* 0x0000000b170b7c07 */ /* 0x000fe20008000000 */
[--C-:B-1----:R-:W-:Y:S01]  /*0c60*/  IMAD.X R9, RZ, RZ, R3.reuse, P3 ;  /* 0x000000ffff097224 */ /* 0x102fe200018e0603 */
[----:B------:R-:W-:Y:S01]  /*0c70*/  IADD3 R23, P1, PT, R5, 0xc, RZ ;  /* 0x0000000c05177810 */ /* 0x000fe20007f3e0ff */
[----:B------:R-:W-:Y:S01]  /*0c80*/  UIADD3.X UR14, UPT, UPT, URZ, UR7, URZ, UP1, !UPT ;  /* 0x00000007ff0e7290 */ /* 0x000fe20008ffe4ff */
[----:B------:R-:W-:Y:S02]  /*0c90*/  ISETP.GE.U32.AND.EX P2, PT, R26, R15, PT, P2 ;  /* 0x0000000f1a00720c */ /* 0x000fe40003f46120 */
[----:B------:R-:W-:Y:S01]  /*0ca0*/  SEL R8, R7, UR10, P0 ;  /* 0x0000000a07087c07 */ /* 0x000fe20008000000 */
[----:B------:R-:W-:Y:S01]  /*0cb0*/  IMAD.X R26, RZ, RZ, R3, P1 ;  /* 0x000000ffff1a7224 */ /* 0x000fe200008e0603 */
[----:B------:R0:W4:Y:S01]  /*0cc0*/  LDG.E R7, desc[UR18][R10.64] ;  /* 0x000000120a077981 */ /* 0x000122000c1e1900 */
[----:B------:R-:W-:Y:S01]  /*0cd0*/  FFMA R24, R21, R22, R24 ;  /* 0x0000001615187223 */ /* 0x000fe20000000018 */
[----:B------:R-:W-:-:S02]  /*0ce0*/  IADD3 R21, P3, PT, R5, 0x10, RZ ;  /* 0x0000001005157810 */ /* 0x000fc40007f7e0ff */
[----:B------:R-:W-:Y:S01]  /*0cf0*/  ISETP.LE.U32.AND P1, PT, R14, UR9, PT ;  /* 0x000000090e007c0c */ /* 0x000fe2000bf23070 */
[----:B------:R-:W-:Y:S01]  /*0d00*/  UIADD3 UR9, UP1, UPT, UR6, 0xb, URZ ;  /* 0x0000000b06097890 */ /* 0x000fe2000ff3e0ff */
[----:B0-----:R-:W-:Y:S01]  /*0d10*/  SEL R10, R21, UR10, P0 ;  /* 0x0000000a150a7c07 */ /* 0x001fe20008000000 */
[--C-:B------:R-:W-:Y:S01]  /*0d20*/  IMAD.X R11, RZ, RZ, R3.reuse, P3 ;  /* 0x000000ffff0b7224 */ /* 0x100fe200018e0603 */
[----:B------:R-:W-:Y:S01]  /*0d30*/  IADD3 R21, P3, PT, R5, 0x14, RZ ;  /* 0x0000001405157810 */ /* 0x000fe20007f7e0ff */
[----:B------:R-:W-:Y:S01]  /*0d40*/  IMAD.U32 R27, RZ, RZ, UR14 ;  /* 0x0000000eff1b7e24 */ /* 0x000fe2000f8e00ff */
[----:B------:R-:W-:Y:S01]  /*0d50*/  SEL R9, R9, UR11, P0 ;  /* 0x0000000b09097c07 */ /* 0x000fe20008000000 */
[----:B------:R-:W-:Y:S01]  /*0d60*/  UIADD3.X UR14, UPT, UPT, URZ, UR7, URZ, UP1, !UPT ;  /* 0x00000007ff0e7290 */ /* 0x000fe20008ffe4ff */
[----:B------:R-:W-:Y:S02]  /*0d70*/  SEL R22, R23, UR10, P0 ;  /* 0x0000000a17167c07 */ /* 0x000fe40008000000 */
[----:B------:R-:W-:Y:S01]  /*0d80*/  SEL R23, R26, UR11, P0 ;  /* 0x0000000b1a177c07 */ /* 0x000fe20008000000 */
[--C-:B------:R-:W-:Y:S01]  /*0d90*/  IMAD.X R26, RZ, RZ, R3.reuse, P3 ;  /* 0x000000ffff1a7224 */ /* 0x100fe200018e0603 */
[----:B------:R-:W-:Y:S01]  /*0da0*/  ISETP.LE.U32.AND P3, PT, R14, UR9, PT ;  /* 0x000000090e007c0c */ /* 0x000fe2000bf63070 */
[----:B------:R-:W-:Y:S01]  /*0db0*/  FFMA R24, R19, R20, R24 ;  /* 0x0000001413187223 */ /* 0x000fe20000000018 */
[----:B------:R-:W-:Y:S01]  /*0dc0*/  IADD3 R19, P4, PT, R5, 0x18, RZ ;  /* 0x0000001805137810 */ /* 0x000fe20007f9e0ff */
[----:B------:R-:W-:Y:S01]  /*0dd0*/  UIADD3 UR9, UP1, UPT, UR6, 0xc, URZ ;  /* 0x0000000c06097890 */ /* 0x000fe2000ff3e0ff */
[----:B------:R-:W5:Y:S01]  /*0de0*/  LDG.E R8, desc[UR18][R8.64] ;  /* 0x0000001208087981 */ /* 0x000f62000c1e1900 */
[----:B------:R-:W-:Y:S01]  /*0df0*/  ISETP.GE.U32.AND.EX P1, PT, R27, R15, PT, P1 ;  /* 0x0000000f1b00720c */ /* 0x000fe20003f26110 */
[----:B------:R-:W-:Y:S01]  /*0e00*/  IMAD.U32 R27, RZ, RZ, UR14 ;  /* 0x0000000eff1b7e24 */ /* 0x000fe2000f8e00ff */
[----:B------:R-:W-:Y:S01]  /*0e10*/  SEL R20, R21, UR10, P0 ;  /* 0x0000000a15147c07 */ /* 0x000fe20008000000 */
[----:B------:R-:W-:Y:S01]  /*0e20*/  UIADD3.X UR14, UPT, UPT, URZ, UR7, URZ, UP1, !UPT ;  /* 0x00000007ff0e7290 */ /* 0x000fe20008ffe4ff */
[----:B------:R-:W-:Y:S01]  /*0e30*/  SEL R21, R26, UR11, P0 ;  /* 0x0000000b1a157c07 */ /* 0x000fe20008000000 */
[----:B------:R0:W5:Y:S01]  /*0e40*/  LDG.E R9, desc[UR18][R22.64] ;  /* 0x0000001216097981 */ /* 0x000162000c1e1900 */
[----:B------:R-:W-:Y:S01]  /*0e50*/  SEL R11, R11, UR11, P0 ;  /* 0x0000000b0b0b7c07 */ /* 0x000fe20008000000 */
[----:B------:R-:W-:Y:S01]  /*0e60*/  FFMA R17, R17, R18, R24 ;  /* 0x0000001211117223 */ /* 0x000fe20000000018 */
[----:B0-----:R-:W-:Y:S01]  /*0e70*/  IMAD.X R23, RZ, RZ, R3, P4 ;  /* 0x000000ffff177224 */ /* 0x001fe200020e0603 */
[----:B------:R-:W-:-:S02]  /*0e80*/  IADD3 R26, P4, PT, R4, 0x4, RZ ;  /* 0x00000004041a7810 */ /* 0x000fc40007f9e0ff */
[----:B------:R-:W-:Y:S01]  /*0e90*/  SEL R22, R19, UR10, P0 ;  /* 0x0000000a13167c07 */ /* 0x000fe20008000000 */
[----:B------:R-:W-:Y:S01]  /*0ea0*/  IMAD.U32 R24, RZ, RZ, UR14 ;  /* 0x0000000eff187e24 */ /* 0x000fe2000f8e00ff */
[-C--:B------:R-:W-:Y:S01]  /*0eb0*/  ISETP.GE.U32.AND.EX P3, PT, R27, R15.reuse, PT, P3 ;  /* 0x0000000f1b00720c */ /* 0x080fe20003f66130 */
[--C-:B------:R-:W-:Y:S01]  /*0ec0*/  IMAD.X R19, RZ, RZ, R6.reuse, P4 ;  /* 0x000000ffff137224 */ /* 0x100fe200020e0606 */
[----:B------:R-:W-:Y:S01]  /*0ed0*/  IADD3 R18, P5, PT, R4, 0x8, RZ ;  /* 0x0000000804127810 */ /* 0x000fe20007fbe0ff */
[----:B------:R-:W5:Y:S01]  /*0ee0*/  LDG.E R10, desc[UR18][R10.64] ;  /* 0x000000120a0a7981 */ /* 0x000f62000c1e1900 */
[----:B------:R-:W-:Y:S02]  /*0ef0*/  ISETP.LE.U32.AND P4, PT, R14, UR9, PT ;  /* 0x000000090e007c0c */ /* 0x000fe4000bf83070 */
[----:B------:R-:W-:Y:S02]  /*0f00*/  SEL R26, R26, UR12, !P2 ;  /* 0x0000000c1a1a7c07 */ /* 0x000fe4000d000000 */
[----:B------:R-:W-:Y:S01]  /*0f10*/  SEL R27, R19, UR13, !P2 ;  /* 0x0000000d131b7c07 */ /* 0x000fe2000d000000 */
[----:B------:R-:W-:Y:S01]  /*0f20*/  IMAD.X R19, RZ, RZ, R6, P5 ;  /* 0x000000ffff137224 */ /* 0x000fe200028e0606 */
[----:B------:R-:W-:Y:S01]  /*0f30*/  ISETP.GE.U32.AND.EX P2, PT, R24, R15, PT, P4 ;  /* 0x0000000f1800720c */ /* 0x000fe20003f46140 */
[----:B------:R-:W-:Y:S01]  /*0f40*/  UIADD3 UR9, UP1, UPT, UR6, 0xd, URZ ;  /* 0x0000000d06097890 */ /* 0x000fe2000ff3e0ff */
[----:B------:R0:W5:Y:S01]  /*0f50*/  LDG.E R11, desc[UR18][R20.64] ;  /* 0x00000012140b7981 */ /* 0x000162000c1e1900 */
[----:B------:R-:W-:-:S02]  /*0f60*/  SEL R23, R23, UR11, P0 ;  /* 0x0000000b17177c07 */ /* 0x000fc40008000000 */
[----:B------:R-:W-:Y:S01]  /*0f70*/  UIADD3.X UR14, UPT, UPT, URZ, UR7, URZ, UP1, !UPT ;  /* 0x00000007ff0e7290 */ /* 0x000fe20008ffe4ff */
[----:B------:R-:W-:Y:S01]  /*0f80*/  SEL R18, R18, UR12, !P1 ;  /* 0x0000000c12127c07 */ /* 0x000fe2000c800000 */
[----:B------:R1:W4:Y:S01]  /*0f90*/  LDG.E R24, desc[UR18][R26.64] ;  /* 0x000000121a187981 */ /* 0x000322000c1e1900 */
[----:B------:R-:W-:Y:S02]  /*0fa0*/  SEL R19, R19, UR13, !P1 ;  /* 0x0000000d13137c07 */ /* 0x000fe4000c800000 */
[----:B0-----:R-:W-:Y:S01]  /*0fb0*/  IADD3 R20, P4, PT, R4, 0xc, RZ ;  /* 0x0000000c04147810 */ /* 0x001fe20007f9e0ff */
[----:B------:R-:W5:Y:S04]  /*0fc0*/  LDG.E R22, desc[UR18][R22.64] ;  /* 0x0000001216167981 */ /* 0x000f68000c1e1900 */
[----:B------:R-:W-:Y:S01]  /*0fd0*/  IMAD.X R21, RZ, RZ, R6, P4 ;  /* 0x000000ffff157224 */ /* 0x000fe200020e0606 */
[----:B------:R-:W-:Y:S01]  /*0fe0*/  ISETP.LE.U32.AND P1, PT, R14, UR9, PT ;  /* 0x000000090e007c0c */ /* 0x000fe2000bf23070 */
[----:B------:R-:W-:Y:S01]  /*0ff0*/  UIADD3 UR9, UP1, UPT, UR6, 0xe, URZ ;  /* 0x0000000e06097890 */ /* 0x000fe2000ff3e0ff */
[----:B------:R-:W-:-:S02]  /*1000*/  SEL R20, R20, UR12, !P3 ;  /* 0x0000000c14147c07 */ /* 0x000fc4000d800000 */
[----:B------:R-:W-:Y:S01]  /*1010*/  SEL R21, R21, UR13, !P3 ;  /* 0x0000000d15157c07 */ /* 0x000fe2000d800000 */
[----:B------:R0:W5:Y:S01]  /*1020*/  LDG.E R23, desc[UR18][R18.64] ;  /* 0x0000001212177981 */ /* 0x000162000c1e1900 */
[----:B-1----:R-:W-:-:S03]  /*1030*/  IADD3 R27, P4, PT, R4, 0x14, RZ ;  /* 0x00000014041b7810 */ /* 0x002fc60007f9e0ff */
[----:B------:R1:W5:Y:S01]  /*1040*/  LDG.E R26, desc[UR18][R20.64] ;  /* 0x00000012141a7981 */ /* 0x000362000c1e1900 */
[----:B0-----:R-:W-:Y:S01]  /*1050*/  IMAD.U32 R18, RZ, RZ, UR14 ;  /* 0x0000000eff127e24 */ /* 0x001fe2000f8e00ff */
[----:B------:R-:W-:Y:S01]  /*1060*/  UIADD3.X UR14, UPT, UPT, URZ, UR7, URZ, UP1, !UPT ;  /* 0x00000007ff0e7290 */ /* 0x000fe20008ffe4ff */
[----:B------:R-:W-:-:S03]  /*1070*/  IMAD.X R19, RZ, RZ, R6, P4 ;  /* 0x000000ffff137224 */ /* 0x000fc600020e0606 */
[-C--:B------:R-:W-:Y:S02]  /*1080*/  ISETP.GE.U32.AND.EX P1, PT, R18, R15.reuse, PT, P1 ;  /* 0x0000000f1200720c */ /* 0x080fe40003f26110 */
[----:B-1----:R-:W-:Y:S02]  /*1090*/  IMAD.U32 R21, RZ, RZ, UR14 ;  /* 0x0000000eff157e24 */ /* 0x002fe4000f8e00ff */
[----:B------:R-:W-:Y:S02]  /*10a0*/  SEL R18, R27, UR12, !P1 ;  /* 0x0000000c1b127c07 */ /* 0x000fe4000c800000 */
[----:B------:R-:W-:Y:S02]  /*10b0*/  SEL R19, R19, UR13, !P1 ;  /* 0x0000000d13137c07 */ /* 0x000fe4000c800000 */
[----:B------:R-:W-:Y:S01]  /*10c0*/  ISETP.LE.U32.AND P1, PT, R14, UR9, PT ;  /* 0x000000090e007c0c */ /* 0x000fe2000bf23070 */
[----:B------:R-:W-:Y:S02]  /*10d0*/  UIADD3 UR9, UP1, UPT, UR6, 0xf, URZ ;  /* 0x0000000f06097890 */ /* 0x000fe4000ff3e0ff */
[----:B------:R-:W5:Y:S01]  /*10e0*/  LDG.E R18, desc[UR18][R18.64] ;  /* 0x0000001212127981 */ /* 0x000f62000c1e1900 */
[----:B------:R-:W-:Y:S01]  /*10f0*/  ISETP.GE.U32.AND.EX P1, PT, R21, R15, PT, P1 ;  /* 0x0000000f1500720c */ /* 0x000fe20003f26110 */
[----:B------:R-:W-:Y:S01]  /*1100*/  UIADD3.X UR14, UPT, UPT, URZ, UR7, URZ, UP1, !UPT ;  /* 0x00000007ff0e7290 */ /* 0x000fe20008ffe4ff */
[----:B--2---:R-:W-:Y:S01]  /*1110*/  FFMA R25, R16, R25, R17 ;  /* 0x0000001910197223 */ /* 0x004fe20000000011 */
[----:B------:R-:W-:-:S05]  /*1120*/  IADD3 R16, P3, PT, R4, 0x10, RZ ;  /* 0x0000001004107810 */ /* 0x000fca0007f7e0ff */
[----:B------:R-:W-:Y:S01]  /*1130*/  IMAD.X R17, RZ, RZ, R6, P3 ;  /* 0x000000ffff117224 */ /* 0x000fe200018e0606 */
[----:B------:R-:W-:-:S04]  /*1140*/  SEL R16, R16, UR12, !P2 ;  /* 0x0000000c10107c07 */ /* 0x000fc8000d000000 */
[----:B------:R-:W-:Y:S02]  /*1150*/  SEL R17, R17, UR13, !P2 ;  /* 0x0000000d11117c07 */ /* 0x000fe4000d000000 */
[----:B------:R-:W-:-:S03]  /*1160*/  IADD3 R20, P2, PT, R4, 0x18, RZ ;  /* 0x0000001804147810 */ /* 0x000fc60007f5e0ff */
[----:B------:R0:W2:Y:S02]  /*1170*/  LDG.E R27, desc[UR18][R16.64] ;  /* 0x00000012101b7981 */ /* 0x0000a4000c1e1900 */
[----:B------:R-:W-:Y:S01]  /*1180*/  IMAD.X R21, RZ, RZ, R6, P2 ;  /* 0x000000ffff157224 */ /* 0x000fe200010e0606 */
[----:B------:R-:W-:-:S04]  /*1190*/  SEL R20, R20, UR12, !P1 ;  /* 0x0000000c14147c07 */ /* 0x000fc8000c800000 */
[----:B------:R-:W-:Y:S01]  /*11a0*/  SEL R21, R21, UR13, !P1 ;  /* 0x0000000d15157c07 */ /* 0x000fe2000c800000 */
[----:B---3--:R-:W-:Y:S01]  /*11b0*/  FFMA R25, R28, R29, R25 ;  /* 0x0000001d1c197223 */ /* 0x008fe20000000019 */
[----:B------:R-:W-:Y:S01]  /*11c0*/  ISETP.LE.U32.AND P1, PT, R14, UR9, PT ;  /* 0x000000090e007c0c */ /* 0x000fe2000bf23070 */
[----:B0-----:R-:W-:Y:S01]  /*11d0*/  IMAD.U32 R17, RZ, RZ, UR14 ;  /* 0x0000000eff117e24 */ /* 0x001fe2000f8e00ff */
[----:B------:R-:W-:Y:S02]  /*11e0*/  IADD3 R16, P3, PT, R4, 0x1c, RZ ;  /* 0x0000001c04107810 */ /* 0x000fe40007f7e0ff */
[----:B------:R-:W-:Y:S01]  /*11f0*/  IADD3 R28, P2, PT, R5, 0x1c, RZ ;  /* 0x0000001c051c7810 */ /* 0x000fe20007f5e0ff */
[----:B------:R-:W3:Y:S01]  /*1200*/  LDG.E R21, desc[UR18][R20.64] ;  /* 0x0000001214157981 */ /* 0x000ee2000c1e1900 */
[----:B------:R-:W-:Y:S01]  /*1210*/  ISETP.GE.U32.AND.EX P1, PT, R17, R15, PT, P1 ;  /* 0x0000000f1100720c */ /* 0x000fe20003f26110 */
[----:B------:R-:W-:Y:S02]  /*1220*/  IMAD.X R17, RZ, RZ, R6, P3 ;  /* 0x000000ffff117224 */ /* 0x000fe400018e0606 */
[----:B------:R-:W-:Y:S01]  /*1230*/  IMAD.X R19, RZ, RZ, R3, P2 ;  /* 0x000000ffff137224 */ /* 0x000fe200010e0603 */
[----:B------:R-:W-:-:S02]  /*1240*/  SEL R28, R28, UR10, P0 ;  /* 0x0000000a1c1c7c07 */ /* 0x000fc40008000000 */
[----:B------:R-:W-:Y:S02]  /*1250*/  SEL R17, R17, UR13, !P1 ;  /* 0x0000000d11117c07 */ /* 0x000fe4000c800000 */
[----:B------:R-:W-:Y:S02]  /*1260*/  SEL R29, R19, UR11, P0 ;  /* 0x0000000b131d7c07 */ /* 0x000fe40008000000 */
[----:B------:R-:W-:-:S03]  /*1270*/  SEL R16, R16, UR12, !P1 ;  /* 0x0000000c10107c07 */ /* 0x000fc6000c800000 */
[----:B------:R-:W3:Y:S04]  /*1280*/  LDG.E R28, desc[UR18][R28.64] ;  /* 0x000000121c1c7981 */ /* 0x000ee8000c1e1900 */
[----:B------:R-:W3:Y:S01]  /*1290*/  LDG.E R17, desc[UR18][R16.64] ;  /* 0x0000001210117981 */ /* 0x000ee2000c1e1900 */
[----:B------:R-:W-:-:S04]  /*12a0*/  UIADD3 UR6, UP1, UPT, UR6, 0x10, URZ ;  /* 0x0000001006067890 */ /* 0x000fc8000ff3e0ff */
[----:B------:R-:W-:Y:S02]  /*12b0*/  UIADD3.X UR7, UPT, UPT, URZ, UR7, URZ, UP1, !UPT ;  /* 0x00000007ff077290 */ /* 0x000fe40008ffe4ff */
[----:B------:R-:W-:-:S04]  /*12c0*/  UISETP.NE.U32.AND UP1, UPT, UR6, UR4, UPT ;  /* 0x000000040600728c */ /* 0x000fc8000bf25070 */
[----:B------:R-:W-:Y:S01]  /*12d0*/  UISETP.NE.AND.EX UP1, UPT, UR7, UR5, UPT, UP1 ;  /* 0x000000050700728c */ /* 0x000fe2000bf25310 */
[----:B------:R-:W-:Y:S02]  /*12e0*/  IADD3 R5, P1, PT, R5, 0x40, RZ ;  /* 0x0000004005057810 */ /* 0x000fe40007f3e0ff */
[----:B------:R-:W-:-:S03]  /*12f0*/  IADD3 R4, P2, PT, R4, 0x40, RZ ;  /* 0x0000004004047810 */ /* 0x000fc60007f5e0ff */
[----:B------:R-:W-:Y:S02]  /*1300*/  IMAD.X R3, RZ, RZ, R3, P1 ;  /* 0x000000ffff037224 */ /* 0x000fe400008e0603 */
[----:B------:R-:W-:Y:S02]  /*1310*/  IMAD.X R6, RZ, RZ, R6, P2 ;  /* 0x000000ffff067224 */ /* 0x000fe400010e0606 */
[----:B----4-:R-:W-:-:S04]  /*1320*/  FFMA R7, R7, R24, R25 ;  /* 0x0000001807077223 */ /* 0x010fc80000000019 */
[----:B-----5:R-:W-:-:S04]  /*1330*/  FFMA R8, R8, R23, R7 ;  /* 0x0000001708087223 */ /* 0x020fc80000000007 */
[----:B------:R-:W-:-:S04]  /*1340*/  FFMA R9, R9, R26, R8 ;  /* 0x0000001a09097223 */ /* 0x000fc80000000008 */
[----:B--2---:R-:W-:-:S04]  /*1350*/  FFMA R10, R10, R27, R9 ;  /* 0x0000001b0a0a7223 */ /* 0x004fc80000000009 */
[----:B------:R-:W-:-:S04]  /*1360*/  FFMA R11, R11, R18, R10 ;  /* 0x000000120b0b7223 */ /* 0x000fc8000000000a */
[----:B---3--:R-:W-:-:S04]  /*1370*/  FFMA R11, R22, R21, R11 ;  /* 0x00000015160b7223 */ /* 0x008fc8000000000b */
[----:B------:R-:W-:Y:S01]  /*1380*/  FFMA R25, R28, R17, R11 ;  /* 0x000000111c197223 */ /* 0x000fe2000000000b */
[----:B------:R-:W-:Y:S06]  /*1390*/  BRA.U UP1, `(.L_x_367) ;  /* 0xffffffed01f47547 */ /* 0x000fec000b83ffff */
.L_x_366:
[----:B------:R-:W-:Y:S05]  /*13a0*/  BRA.U !UP0, `(.L_x_365) ;  /* 0x00000011085c7547 */ /* 0x000fea000b800000 */
[----:B------:R-:W0:Y:S01]  /*13b0*/  LDC.64 R8, c[0x0][0x3a0] ;  /* 0x0000e800ff087b82 */ /* 0x000e220000000a00 */
[----:B------:R-:W0:Y:S01]  /*13c0*/  LDCU.64 UR6, c[0x0][0x380] ;  /* 0x00007000ff0677ac */ /* 0x000e220008000a00 */
[----:B------:R-:W1:Y:S06]  /*13d0*/  LDCU.64 UR10, c[0x0][0x3d0] ;  /* 0x00007a00ff0a77ac */ /* 0x000e6c0008000a00 */
[----:B------:R-:W1:Y:S01]  /*13e0*/  LDC.64 R10, c[0x0][0x3f0] ;  /* 0x0000fc00ff0a7b82 */ /* 0x000e620000000a00 */
[----:B------:R-:W-:Y:S02]  /*13f0*/  UISETP.GE.U32.AND UP1, UPT, UR17, 0x8, UPT ;  /* 0x000000081100788c */ /* 0x000fe4000bf26070 */
[----:B------:R-:W-:-:S02]  /*1400*/  ULOP3.LUT UR31, UR8, 0x7, URZ, 0xc0, !UPT ;  /* 0x00000007081f7892 */ /* 0x000fc4000f8ec0ff */
[----:B------:R-:W-:Y:S02]  /*1410*/  UISETP.GE.U32.AND.EX UP1, UPT, URZ, URZ, UPT, UP1 ;  /* 0x000000ffff00728c */ /* 0x000fe4000bf26110 */
[----:B------:R-:W-:-:S04]  /*1420*/  UISETP.NE.U32.AND UP0, UPT, UR31, URZ, UPT ;  /* 0x000000ff1f00728c */ /* 0x000fc8000bf05070 */
[----:B------:R-:W-:Y:S01]  /*1430*/  UISETP.NE.AND.EX UP0, UPT, URZ, URZ, UPT, UP0 ;  /* 0x000000ffff00728c */ /* 0x000fe2000bf05300 */
[----:B0-----:R-:W-:-:S04]  /*1440*/  IMAD.WIDE.U32 R8, R0, UR6, R8 ;  /* 0x0000000600087c25 */ /* 0x001fc8000f8e0008 */
[----:B------:R-:W-:Y:S02]  /*1450*/  IMAD R4, R0, UR7, R9 ;  /* 0x0000000700047c24 */ /* 0x000fe4000f8e0209 */
[----:B-1----:R-:W-:-:S04]  /*1460*/  IMAD.WIDE.U32 R10, R12, UR10, R10 ;  /* 0x0000000a0c0a7c25 */ /* 0x002fc8000f8e000a */
[----:B------:R-:W-:Y:S01]  /*1470*/  IMAD R3, R12, UR11, R11 ;  /* 0x0000000b0c037c24 */ /* 0x000fe2000f8e020b */
[----:B------:R-:W-:Y:S06]  /*1480*/  BRA.U !UP1, `(.L_x_368) ;  /* 0x0000000909687547 */ /* 0x000fec000b800000 */
[----:B------:R-:W0:Y:S01]  /*1490*/  LDC.64 R14, c[0x0][0x400] ;  /* 0x00010000ff0e7b82 */ /* 0x000e220000000a00 */
[----:B------:R-:W1:Y:S01]  /*14a0*/  LDCU.64 UR22, c[0x0][0x3c8] ;  /* 0x00007900ff1677ac */ /* 0x000e620008000a00 */
[----:B------:R-:W-:Y:S01]  /*14b0*/  IMAD.U32 R16, RZ, RZ, UR5 ;  /* 0x00000005ff107e24 */ /* 0x000fe2000f8e00ff */
[----:B------:R-:W2:Y:S01]  /*14c0*/  LDCU.64 UR20, c[0x0][0x418] ;  /* 0x00008300ff1477ac */ /* 0x000ea20008000a00 */
[----:B------:R-:W-:Y:S02]  /*14d0*/  USHF.L.U32 UR6, UR4, 0x2, URZ ;  /* 0x0000000204067899 */ /* 0x000fe400080006ff */
[----:B------:R-:W-:-:S04]  /*14e0*/  USHF.L.U64.HI UR7, UR4, 0x2, UR5 ;  /* 0x0000000204077899 */ /* 0x000fc80008010205 */
[----:B------:R-:W-:Y:S02]  /*14f0*/  IADD3 R28, P2, PT, R8, UR6, RZ ;  /* 0x00000006081c7c10 */ /* 0x000fe4000ff5e0ff */
[----:B------:R-:W-:Y:S02]  /*1500*/  IADD3 R6, P3, PT, R10, UR6, RZ ;  /* 0x000000060a067c10 */ /* 0x000fe4000ff7e0ff */
[----:B------:R-:W-:Y:S02]  /*1510*/  IADD3.X R7, PT, PT, R4, UR7, RZ, P2, !PT ;  /* 0x0000000704077c10 */ /* 0x000fe400097fe4ff */
[----:B------:R-:W-:Y:S02]  /*1520*/  IADD3.X R5, PT, PT, R3, UR7, RZ, P3, !PT ;  /* 0x0000000703057c10 */ /* 0x000fe40009ffe4ff */
[----:B-1----:R-:W-:Y:S02]  /*1530*/  SEL R28, R28, UR22, P0 ;  /* 0x000000161c1c7c07 */ /* 0x002fe40008000000 */
[----:B0-----:R-:W-:-:S02]  /*1540*/  ISETP.LE.U32.AND P1, PT, R14, UR4, PT ;  /* 0x000000040e007c0c */ /* 0x001fc4000bf23070 */
[----:B------:R-:W-:Y:S02]  /*1550*/  SEL R29, R7, UR23, P0 ;  /* 0x00000017071d7c07 */ /* 0x000fe40008000000 */
[----:B------:R-:W-:-:S03]  /*1560*/  ISETP.GE.U32.AND.EX P1, PT, R16, R15, PT, P1 ;  /* 0x0000000f1000720c */ /* 0x000fc60003f26110 */
[----:B------:R-:W3:Y:S01]  /*1570*/  LDG.E R28, desc[UR18][R28.64] ;  /* 0x000000121c1c7981 */ /* 0x000ee2000c1e1900 */
[----:B--2---:R-:W-:Y:S02]  /*1580*/  SEL R6, R6, UR20, !P1 ;  /* 0x0000001406067c07 */ /* 0x004fe4000c800000 */
[----:B------:R-:W-:-:S05]  /*1590*/  SEL R7, R5, UR21, !P1 ;  /* 0x0000001505077c07 */ /* 0x000fca000c800000 */
[----:B------:R0:W3:Y:S01]  /*15a0*/  LDG.E R27, desc[UR18][R6.64] ;  /* 0x00000012061b7981 */ /* 0x0000e2000c1e1900 */
[----:B------:R-:W-:Y:S02]  /*15b0*/  UIADD3 UR30, UP1, UPT, UR4, 0x1, URZ ;  /* 0x00000001041e7890 */ /* 0x000fe4000ff3e0ff */
[----:B------:R-:W-:Y:S02]  /*15c0*/  UIADD3 UR29, UP2, UPT, UR4, 0x2, URZ ;  /* 0x00000002041d7890 */ /* 0x000fe4000ff5e0ff */
[----:B------:R-:W-:Y:S02]  /*15d0*/  UIADD3.X UR24, UPT, UPT, URZ, UR5, URZ, UP1, !UPT ;  /* 0x00000005ff187290 */ /* 0x000fe40008ffe4ff */
[----:B------:R-:W-:Y:S02]  /*15e0*/  USHF.L.U32 UR17, UR30, 0x2, URZ ;  /* 0x000000021e117899 */ /* 0x000fe400080006ff */
[----:B------:R-:W-:Y:S02]  /*15f0*/  UIADD3 UR28, UP3, UPT, UR4, 0x3, URZ ;  /* 0x00000003041c7890 */ /* 0x000fe4000ff7e0ff */
[----:B------:R-:W-:-:S02]  /*1600*/  USHF.L.U64.HI UR24, UR30, 0x2, UR24 ;  /* 0x000000021e187899 */ /* 0x000fc40008010218 */
[----:B------:R-:W-:Y:S02]  /*1610*/  ULOP3.LUT UR17, UR17, 0xfffffffc, URZ, 0xc0, !UPT ;  /* 0xfffffffc11117892 */ /* 0x000fe4000f8ec0ff */
[----:B------:R-:W-:Y:S02]  /*1620*/  UIADD3.X UR16, UPT, UPT, URZ, UR5, URZ, UP2, !UPT ;  /* 0x00000005ff107290 */ /* 0x000fe400097fe4ff */
[----:B------:R-:W-:Y:S02]  /*1630*/  USHF.L.U32 UR15, UR29, 0x2, URZ ;  /* 0x000000021d0f7899 */ /* 0x000fe400080006ff */
[----:B------:R-:W-:Y:S02]  /*1640*/  UIADD3.X UR14, UPT, UPT, URZ, UR5, URZ, UP3, !UPT ;  /* 0x00000005ff0e7290 */ /* 0x000fe40009ffe4ff */
[----:B------:R-:W-:Y:S02]  /*1650*/  USHF.L.U32 UR6, UR28, 0x2, URZ ;  /* 0x000000021c067899 */ /* 0x000fe400080006ff */
[----:B------:R-:W-:-:S02]  /*1660*/  UIADD3 UR27, UP4, UPT, UR4, 0x4, URZ ;  /* 0x00000004041b7890 */ /* 0x000fc4000ff9e0ff */
[----:B------:R-:W-:Y:S02]  /*1670*/  UIADD3 UR26, UP5, UPT, UR4, 0x5, URZ ;  /* 0x00000005041a7890 */ /* 0x000fe4000ffbe0ff */
[----:B------:R-:W-:Y:S01]  /*1680*/  ULOP3.LUT UR24, UR24, 0x3, URZ, 0xc0, !UPT ;  /* 0x0000000318187892 */ /* 0x000fe2000f8ec0ff */
[----:B0-----:R-:W-:Y:S01]  /*1690*/  IADD3 R6, P1, PT, R8, UR17, RZ ;  /* 0x0000001108067c10 */ /* 0x001fe2000ff3e0ff */
[----:B------:R-:W-:Y:S02]  /*16a0*/  USHF.L.U64.HI UR16, UR29, 0x2, UR16 ;  /* 0x000000021d107899 */ /* 0x000fe40008010210 */
[----:B------:R-:W-:Y:S02]  /*16b0*/  ULOP3.LUT UR15, UR15, 0xfffffffc, URZ, 0xc0, !UPT ;  /* 0xfffffffc0f0f7892 */ /* 0x000fe4000f8ec0ff */
[----:B------:R-:W-:Y:S02]  /*16c0*/  USHF.L.U64.HI UR14, UR28, 0x2, UR14 ;  /* 0x000000021c0e7899 */ /* 0x000fe4000801020e */
[----:B------:R-:W-:-:S02]  /*16d0*/  ULOP3.LUT UR6, UR6, 0xfffffffc, URZ, 0xc0, !UPT ;  /* 0xfffffffc06067892 */ /* 0x000fc4000f8ec0ff */
[----:B------:R-:W-:Y:S02]  /*16e0*/  UIADD3 UR25, UP6, UPT, UR4, 0x6, URZ ;  /* 0x0000000604197890 */ /* 0x000fe4000ffde0ff */
[----:B------:R-:W-:Y:S02]  /*16f0*/  UIADD3.X UR13, UPT, UPT, URZ, UR5, URZ, UP4, !UPT ;  /* 0x00000005ff0d7290 */ /* 0x000fe4000a7fe4ff */
[----:B------:R-:W-:Y:S02]  /*1700*/  USHF.L.U32 UR12, UR27, 0x2, URZ ;  /* 0x000000021b0c7899 */ /* 0x000fe400080006ff */
[----:B------:R-:W-:Y:S02]  /*1710*/  UIADD3.X UR11, UPT, UPT, URZ, UR5, URZ, UP5, !UPT ;  /* 0x00000005ff0b7290 */ /* 0x000fe4000affe4ff */
[----:B------:R-:W-:Y:S01]  /*1720*/  USHF.L.U32 UR7, UR26, 0x2, URZ ;  /* 0x000000021a077899 */ /* 0x000fe200080006ff */
[----:B------:R-:W-:Y:S01]  /*1730*/  IADD3.X R5, PT, PT, R4, UR24, RZ, P1, !PT ;  /* 0x0000001804057c10 */ /* 0x000fe20008ffe4ff */
[----:B------:R-:W-:Y:S01]  /*1740*/  ULOP3.LUT UR16, UR16, 0x3, URZ, 0xc0, !UPT ;  /* 0x0000000310107892 */ /* 0x000fe2000f8ec0ff */
[C---:B------:R-:W-:Y:S01]  /*1750*/  IADD3 R18, P1, PT, R8.reuse, UR15, RZ ;  /* 0x0000000f08127c10 */ /* 0x040fe2000ff3e0ff */
[----:B------:R-:W-:Y:S01]  /*1760*/  ULOP3.LUT UR14, UR14, 0x3, URZ, 0xc0, !UPT ;  /* 0x000000030e0e7892 */ /* 0x000fe2000f8ec0ff */
[----:B------:R-:W-:Y:S01]  /*1770*/  IADD3 R16, P2, PT, R8, UR6, RZ ;  /* 0x0000000608107c10 */ /* 0x000fe2000ff5e0ff */
[----:B------:R-:W-:-:S02]  /*1780*/  UIADD3.X UR10, UPT, UPT, URZ, UR5, URZ, UP6, !UPT ;  /* 0x00000005ff0a7290 */ /* 0x000fc4000b7fe4ff */
[----:B------:R-:W-:Y:S02]  /*1790*/  USHF.L.U32 UR9, UR25, 0x2, URZ ;  /* 0x0000000219097899 */ /* 0x000fe400080006ff */
[----:B------:R-:W-:Y:S02]  /*17a0*/  USHF.L.U64.HI UR13, UR27, 0x2, UR13 ;  /* 0x000000021b0d7899 */ /* 0x000fe4000801020d */
[----:B------:R-:W-:Y:S02]  /*17b0*/  ULOP3.LUT UR12, UR12, 0xfffffffc, URZ, 0xc0, !UPT ;  /* 0xfffffffc0c0c7892 */ /* 0x000fe4000f8ec0ff */
[----:B------:R-:W-:Y:S02]  /*17c0*/  USHF.L.U64.HI UR11, UR26, 0x2, UR11 ;  /* 0x000000021a0b7899 */ /* 0x000fe4000801020b */
[----:B------:R-:W-:Y:S01]  /*17d0*/  ULOP3.LUT UR7, UR7, 0xfffffffc, URZ, 0xc0, !UPT ;  /* 0xfffffffc07077892 */ /* 0x000fe2000f8ec0ff */
[C---:B------:R-:W-:Y:S01]  /*17e0*/  IADD3.X R19, PT, PT, R4.reuse, UR16, RZ, P1, !PT ;  /* 0x0000001004137c10 */ /* 0x040fe20008ffe4ff */
[----:B------:R-:W-:Y:S01]  /*17f0*/  ULOP3.LUT UR13, UR13, 0x3, URZ, 0xc0, !UPT ;  /* 0x000000030d0d7892 */ /* 0x000fe2000f8ec0ff */
[----:B------:R-:W-:Y:S01]  /*1800*/  IADD3.X R17, PT, PT, R4, UR14, RZ, P2, !PT ;  /* 0x0000000e04117c10 */ /* 0x000fe200097fe4ff */
[----:B------:R-:W-:-:S02]  /*1810*/  USHF.L.U64.HI UR10, UR25, 0x2, UR10 ;  /* 0x00000002190a7899 */ /* 0x000fc4000801020a */
[----:B------:R-:W-:Y:S01]  /*1820*/  ULOP3.LUT UR9, UR9, 0xfffffffc, URZ, 0xc0, !UPT ;  /* 0xfffffffc09097892 */ /* 0x000fe2000f8ec0ff */
[----:B------:R-:W-:Y:S01]  /*1830*/  IADD3 R20, P1, PT, R8, UR12, RZ ;  /* 0x0000000c08147c10 */ /* 0x000fe2000ff3e0ff */
[----:B------:R-:W-:Y:S01]  /*1840*/  ULOP3.LUT UR11, UR11, 0x3, URZ, 0xc0, !UPT ;  /* 0x000000030b0b7892 */ /* 0x000fe2000f8ec0ff */
[----:B------:R-:W-:Y:S01]  /*1850*/  SEL R6, R6, UR22, P0 ;  /* 0x0000001606067c07 */ /* 0x000fe20008000000 */
[----:B------:R-:W-:Y:S01]  /*1860*/  ULOP3.LUT UR10, UR10, 0x3, URZ, 0xc0, !UPT ;  /* 0x000000030a0a7892 */ /* 0x000fe2000f8ec0ff */
[----:B------:R-:W-:Y:S02]  /*1870*/  SEL R7, R5, UR23, P0 ;  /* 0x0000001705077c07 */ /* 0x000fe40008000000 */
[----:B------:R-:W-:Y:S02]  /*1880*/  IADD3 R23, P3, PT, R8, UR7, RZ ;  /* 0x0000000708177c10 */ /* 0x000fe4000ff7e0ff */
[----:B------:R-:W-:Y:S01]  /*1890*/  SEL R18, R18, UR22, P0 ;  /* 0x0000001612127c07 */ /* 0x000fe20008000000 */
[----:B------:R-:W2:Y:S01]  /*18a0*/  LDG.E R5, desc[UR18][R6.64] ;  /* 0x0000001206057981 */ /* 0x000ea2000c1e1900 */
[----:B------:R-:W-:-:S02]  /*18b0*/  SEL R19, R19, UR23, P0 ;  /* 0x0000001713137c07 */ /* 0x000fc40008000000 */
[----:B------:R-:W-:Y:S02]  /*18c0*/  SEL R16, R16, UR22, P0 ;  /* 0x0000001610107c07 */ /* 0x000fe40008000000 */
[----:B------:R-:W-:Y:S02]  /*18d0*/  SEL R17, R17, UR23, P0 ;  /* 0x0000001711117c07 */ /* 0x000fe40008000000 */
[----:B------:R-:W-:Y:S02]  /*18e0*/  IADD3.X R21, PT, PT, R4, UR13, RZ, P1, !PT ;  /* 0x0000000d04157c10 */ /* 0x000fe40008ffe4ff */
[----:B------:R-:W-:Y:S01]  /*18f0*/  IADD3 R22, P4, PT, R8, UR9, RZ ;  /* 0x0000000908167c10 */ /* 0x000fe2000ff9e0ff */
[----:B------:R0:W4:Y:S01]  /*1900*/  LDG.E R6, desc[UR18][R18.64] ;  /* 0x0000001212067981 */ /* 0x000122000c1e1900 */
[----:B------:R-:W-:Y:S02]  /*1910*/  ISETP.LE.U32.AND P1, PT, R14, UR30, PT ;  /* 0x0000001e0e007c0c */ /* 0x000fe4000bf23070 */
[----:B------:R-:W-:Y:S01]  /*1920*/  IADD3 R26, P2, PT, R10, UR17, RZ ;  /* 0x000000110a1a7c10 */ /* 0x000fe2000ff5e0ff */
[----:B------:R1:W5:Y:S01]  /*1930*/  LDG.E R7, desc[UR18][R16.64] ;  /* 0x0000001210077981 */ /* 0x000362000c1e1900 */
[----:B------:R-:W-:-:S02]  /*1940*/  IADD3.X R24, PT, PT, R4, UR11, RZ, P3, !PT ;  /* 0x0000000b04187c10 */ /* 0x000fc40009ffe4ff */
[----:B------:R-:W-:Y:S02]  /*1950*/  SEL R20, R20, UR22, P0 ;  /* 0x0000001614147c07 */ /* 0x000fe40008000000 */
[----:B------:R-:W-:Y:S02]  /*1960*/  SEL R21, R21, UR23, P0 ;  /* 0x0000001715157c07 */ /* 0x000fe40008000000 */
[----:B0-----:R-:W-:Y:S02]  /*1970*/  IADD3.X R18, PT, PT, R4, UR10, RZ, P4, !PT ;  /* 0x0000000a04127c10 */ /* 0x001fe4000a7fe4ff */
[----:B------:R-:W-:Y:S01]  /*1980*/  ISETP.GE.U32.AND.EX P1, PT, RZ, R15, PT, P1 ;  /* 0x0000000fff00720c */ /* 0x000fe20003f26110 */
[----:B------:R-:W5:Y:S01]  /*1990*/  LDG.E R20, desc[UR18][R20.64] ;  /* 0x0000001214147981 */ /* 0x000f62000c1e1900 */
[----:B-1----:R-:W-:Y:S02]  /*19a0*/  SEL R16, R23, UR22, P0 ;  /* 0x0000001617107c07 */ /* 0x002fe40008000000 */
[----:B------:R-:W-:-:S02]  /*19b0*/  IADD3.X R19, PT, PT, R3, UR24, RZ, P2, !PT ;  /* 0x0000001803137c10 */ /* 0x000fc400097fe4ff */
[----:B------:R-:W-:Y:S02]  /*19c0*/  SEL R17, R24, UR23, P0 ;  /* 0x0000001718117c07 */ /* 0x000fe40008000000 */
[----:B------:R-:W-:Y:S02]  /*19d0*/  SEL R23, R18, UR23, P0 ;  /* 0x0000001712177c07 */ /* 0x000fe40008000000 */
[----:B------:R-:W-:Y:S01]  /*19e0*/  SEL R18, R26, UR20, !P1 ;  /* 0x000000141a127c07 */ /* 0x000fe2000c800000 */
[----:B------:R0:W5:Y:S01]  /*19f0*/  LDG.E R21, desc[UR18][R16.64] ;  /* 0x0000001210157981 */ /* 0x000162000c1e1900 */
[----:B------:R-:W-:Y:S02]  /*1a00*/  SEL R19, R19, UR21, !P1 ;  /* 0x0000001513137c07 */ /* 0x000fe4000c800000 */
[----:B------:R-:W-:Y:S02]  /*1a10*/  ISETP.LE.U32.AND P1, PT, R14, UR29, PT ;  /* 0x0000001d0e007c0c */ /* 0x000fe4000bf23070 */
[----:B------:R-:W-:Y:S01]  /*1a20*/  SEL R22, R22, UR22, P0 ;  /* 0x0000001616167c07 */ /* 0x000fe20008000000 */
[----:B------:R1:W2:Y:S01]  /*1a30*/  LDG.E R26, desc[UR18][R18.64] ;  /* 0x00000012121a7981 */ /* 0x0002a2000c1e1900 */
[----:B0-----:R-:W-:-:S03]  /*1a40*/  IADD3 R16, P4, PT, R10, UR15, RZ ;  /* 0x0000000f0a107c10 */ /* 0x001fc6000ff9e0ff */
[----:B------:R0:W5:Y:S01]  /*1a50*/  LDG.E R24, desc[UR18][R22.64] ;  /* 0x0000001216187981 */ /* 0x000162000c1e1900 */
[----:B------:R-:W-:Y:S02]  /*1a60*/  ISETP.GE.U32.AND.EX P1, PT, RZ, R15, PT, P1 ;  /* 0x0000000fff00720c */ /* 0x000fe40003f26110 */
[C---:B------:R-:W-:Y:S02]  /*1a70*/  IADD3.X R17, PT, PT, R3.reuse, UR16, RZ, P4, !PT ;  /* 0x0000001003117c10 */ /* 0x040fe4000a7fe4ff */
[----:B-1----:R-:W-:Y:S02]  /*1a80*/  IADD3 R18, P3, PT, R10, UR6, RZ ;  /* 0x000000060a127c10 */ /* 0x002fe4000ff7e0ff */
[----:B------:R-:W-:Y:S02]  /*1a90*/  SEL R16, R16, UR20, !P1 ;  /* 0x0000001410107c07 */ /* 0x000fe4000c800000 */
[----:B------:R-:W-:Y:S02]  /*1aa0*/  IADD3.X R29, PT, PT, R3, UR14, RZ, P3, !PT ;  /* 0x0000000e031d7c10 */ /* 0x000fe40009ffe4ff */
[----:B------:R-:W-:-:S02]  /*1ab0*/  SEL R17, R17, UR21, !P1 ;  /* 0x0000001511117c07 */ /* 0x000fc4000c800000 */
[C---:B------:R-:W-:Y:S02]  /*1ac0*/  ISETP.LE.U32.AND P2, PT, R14.reuse, UR28, PT ;  /* 0x0000001c0e007c0c */ /* 0x040fe4000bf43070 */
[----:B------:R-:W-:Y:S02]  /*1ad0*/  ISETP.LE.U32.AND P3, PT, R14, UR27, PT ;  /* 0x0000001b0e007c0c */ /* 0x000fe4000bf63070 */
[----:B0-----:R-:W-:Y:S01]  /*1ae0*/  IADD3 R22, P1, PT, R10, UR12, RZ ;  /* 0x0000000c0a167c10 */ /* 0x001fe2000ff3e0ff */
[----:B------:R-:W-:Y:S01]  /*1af0*/  UIADD3 UR6, UP1, UPT, UR4, 0x7, URZ ;  /* 0x0000000704067890 */ /* 0x000fe2000ff3e0ff */
[-C--:B------:R-:W-:Y:S01]  /*1b00*/  ISETP.GE.U32.AND.EX P2, PT, RZ, R15.reuse, PT, P2 ;  /* 0x0000000fff00720c */ /* 0x080fe20003f46120 */
[----:B------:R-:W4:Y:S01]  /*1b10*/  LDG.E R17, desc[UR18][R16.64] ;  /* 0x0000001210117981 */ /* 0x000f22000c1e1900 */
[----:B------:R-:W-:Y:S02]  /*1b20*/  ISETP.GE.U32.AND.EX P3, PT, RZ, R15, PT, P3 ;  /* 0x0000000fff00720c */ /* 0x000fe40003f66130 */
[----:B------:R-:W-:-:S02]  /*1b30*/  IADD3.X R23, PT, PT, R3, UR13, RZ, P1, !PT ;  /* 0x0000000d03177c10 */ /* 0x000fc40008ffe4ff */
[----:B------:R-:W-:Y:S02]  /*1b40*/  ISETP.LE.U32.AND P4, PT, R14, UR25, PT ;  /* 0x000000190e007c0c */ /* 0x000fe4000bf83070 */
[----:B------:R-:W-:Y:S02]  /*1b50*/  SEL R18, R18, UR20, !P2 ;  /* 0x0000001412127c07 */ /* 0x000fe4000d000000 */
[----:B------:R-:W-:Y:S02]  /*1b60*/  SEL R19, R29, UR21, !P2 ;  /* 0x000000151d137c07 */ /* 0x000fe4000d000000 */
[----:B------:R-:W-:Y:S02]  /*1b70*/  SEL R22, R22, UR20, !P3 ;  /* 0x0000001416167c07 */ /* 0x000fe4000d800000 */
[----:B------:R-:W-:Y:S01]  /*1b80*/  SEL R23, R23, UR21, !P3 ;  /* 0x0000001517177c07 */ /* 0x000fe2000d800000 */
[----:B------:R-:W5:Y:S01]  /*1b90*/  LDG.E R18, desc[UR18][R18.64] ;  /* 0x0000001212127981 */ /* 0x000f62000c1e1900 */
[----:B------:R-:W-:-:S02]  /*1ba0*/  ISETP.LE.U32.AND P2, PT, R14, UR26, PT ;  /* 0x0000001a0e007c0c */ /* 0x000fc4000bf43070 */
[----:B------:R-:W-:Y:S02]  /*1bb0*/  ISETP.LE.U32.AND P1, PT, R14, UR6, PT ;  /* 0x000000060e007c0c */ /* 0x000fe4000bf23070 */
[-C--:B------:R-:W-:Y:S02]  /*1bc0*/  ISETP.GE.U32.AND.EX P3, PT, RZ, R15.reuse, PT, P4 ;  /* 0x0000000fff00720c */ /* 0x080fe40003f66140 */
[----:B------:R-:W-:Y:S01]  /*1bd0*/  IADD3 R14, P4, PT, R10, UR7, RZ ;  /* 0x000000070a0e7c10 */ /* 0x000fe2000ff9e0ff */
[----:B------:R-:W-:Y:S01]  /*1be0*/  UIADD3.X UR7, UPT, UPT, URZ, UR5, URZ, UP1, !UPT ;  /* 0x00000005ff077290 */ /* 0x000fe20008ffe4ff */
[-C--:B------:R-:W-:Y:S01]  /*1bf0*/  ISETP.GE.U32.AND.EX P2, PT, RZ, R15.reuse, PT, P2 ;  /* 0x0000000fff00720c */ /* 0x080fe20003f46120 */
[----:B------:R-:W-:Y:S01]  /*1c00*/  USHF.L.U32 UR5, UR6, 0x2, URZ ;  /* 0x0000000206057899 */ /* 0x000fe200080006ff */
[----:B------:R-:W-:Y:S01]  /*1c10*/  ISETP.GE.U32.AND.EX P1, PT, RZ, R15, PT, P1 ;  /* 0x0000000fff00720c */ /* 0x000fe20003f26110 */
[----:B------:R0:W5:Y:S01]  /*1c20*/  LDG.E R19, desc[UR18][R22.64] ;  /* 0x0000001216137981 */ /* 0x000162000c1e1900 */
[----:B------:R-:W-:Y:S01]  /*1c30*/  IADD3.X R15, PT, PT, R3, UR11, RZ, P4, !PT ;  /* 0x0000000b030f7c10 */ /* 0x000fe2000a7fe4ff */
[----:B------:R-:W-:Y:S01]  /*1c40*/  USHF.L.U64.HI UR6, UR6, 0x2, UR7 ;  /* 0x0000000206067899 */ /* 0x000fe20008010207 */
[----:B------:R-:W-:Y:S01]  /*1c50*/  SEL R14, R14, UR20, !P2 ;  /* 0x000000140e0e7c07 */ /* 0x000fe2000d000000 */
[----:B------:R-:W-:Y:S01]  /*1c60*/  ULOP3.LUT UR5, UR5, 0xfffffffc, URZ, 0xc0, !UPT ;  /* 0xfffffffc05057892 */ /* 0x000fe2000f8ec0ff */
[----:B------:R-:W-:Y:S01]  /*1c70*/  SEL R15, R15, UR21, !P2 ;  /* 0x000000150f0f7c07 */ /* 0x000fe2000d000000 */
[----:B------:R-:W-:-:S04]  /*1c80*/  ULOP3.LUT UR6, UR6, 0x3, URZ, 0xc0, !UPT ;  /* 0x0000000306067892 */ /* 0x000fc8000f8ec0ff */
[----:B0-----:R-:W-:-:S04]  /*1c90*/  IADD3 R22, P2, PT, R8, UR5, RZ ;  /* 0x0000000508167c10 */ /* 0x001fc8000ff5e0ff */
[----:B------:R-:W-:Y:S02]  /*1ca0*/  IADD3.X R23, PT, PT, R4, UR6, RZ, P2, !PT ;  /* 0x0000000604177c10 */ /* 0x000fe400097fe4ff */
[----:B------:R-:W-:Y:S02]  /*1cb0*/  SEL R22, R22, UR22, P0 ;  /* 0x0000001616167c07 */ /* 0x000fe40008000000 */
[----:B------:R-:W-:-:S05]  /*1cc0*/  SEL R23, R23, UR23, P0 ;  /* 0x0000001717177c07 */ /* 0x000fca0008000000 */
[----:B------:R-:W5:Y:S01]  /*1cd0*/  LDG.E R22, desc[UR18][R22.64] ;  /* 0x0000001216167981 */ /* 0x000f62000c1e1900 */
[----:B---3--:R-:W-:Y:S01]  /*1ce0*/  FFMA R16, R28, R27, R25 ;  /* 0x0000001b1c107223 */ /* 0x008fe20000000019 */
[----:B------:R-:W-:-:S04]  /*1cf0*/  IADD3 R28, P5, PT, R10, UR9, RZ ;  /* 0x000000090a1c7c10 */ /* 0x000fc8000ffbe0ff */
[----:B------:R-:W-:Y:S02]  /*1d00*/  IADD3.X R25, PT, PT, R3, UR10, RZ, P5, !PT ;  /* 0x0000000a03197c10 */ /* 0x000fe4000affe4ff */
[----:B------:R-:W-:Y:S02]  /*1d10*/  SEL R28, R28, UR20, !P3 ;  /* 0x000000141c1c7c07 */ /* 0x000fe4000d800000 */
[----:B------:R-:W-:Y:S02]  /*1d20*/  SEL R29, R25, UR21, !P3 ;  /* 0x00000015191d7c07 */ /* 0x000fe4000d800000 */
[----:B------:R0:W3:Y:S04]  /*1d30*/  LDG.E R25, desc[UR18][R14.64] ;  /* 0x000000120e197981 */ /* 0x0000e8000c1e1900 */
[----:B------:R-:W3:Y:S01]  /*1d40*/  LDG.E R29, desc[UR18][R28.64] ;  /* 0x000000121c1d7981 */ /* 0x000ee2000c1e1900 */
[----:B0-----:R-:W-:-:S04]  /*1d50*/  IADD3 R14, P3, PT, R10, UR5, RZ ;  /* 0x000000050a0e7c10 */ /* 0x001fc8000ff7e0ff */
[----:B------:R-:W-:Y:S02]  /*1d60*/  IADD3.X R27, PT, PT, R3, UR6, RZ, P3, !PT ;  /* 0x00000006031b7c10 */ /* 0x000fe40009ffe4ff */
[----:B------:R-:W-:Y:S02]  /*1d70*/  SEL R14, R14, UR20, !P1 ;  /* 0x000000140e0e7c07 */ /* 0x000fe4000c800000 */
[----:B------:R-:W-:-:S06]  /*1d80*/  SEL R15, R27, UR21, !P1 ;  /* 0x000000151b0f7c07 */ /* 0x000fcc000c800000 */
[----:B------:R-:W3:Y:S01]  /*1d90*/  LDG.E R15, desc[UR18][R14.64] ;  /* 0x000000120e0f7981 */ /* 0x000ee2000c1e1900 */
[----:B------:R-:W-:Y:S01]  /*1da0*/  UIADD3 UR4, UPT, UPT, UR4, 0x8, URZ ;  /* 0x0000000804047890 */ /* 0x000fe2000fffe0ff */
[----:B------:R-:W-:Y:S01]  /*1db0*/  UMOV UR5, URZ ;  /* 0x000000ff00057c82 */ /* 0x000fe20008000000 */
[----:B--2---:R-:W-:-:S04]  /*1dc0*/  FFMA R5, R5, R26, R16 ;  /* 0x0000001a05057223 */ /* 0x004fc80000000010 */
[----:B----4-:R-:W-:-:S04]  /*1dd0*/  FFMA R6, R6, R17, R5 ;  /* 0x0000001106067223 */ /* 0x010fc80000000005 */
[----:B-----5:R-:W-:-:S04]  /*1de0*/  FFMA R7, R7, R18, R6 ;  /* 0x0000001207077223 */ /* 0x020fc80000000006 */
[----:B------:R-:W-:-:S04]  /*1df0*/  FFMA R20, R20, R19, R7 ;  /* 0x0000001314147223 */ /* 0x000fc80000000007 */
[----:B---3--:R-:W-:-:S04]  /*1e00*/  FFMA R21, R21, R25, R20 ;  /* 0x0000001915157223 */ /* 0x008fc80000000014 */
[----:B------:R-:W-:-:S04]  /*1e10*/  FFMA R21, R24, R29, R21 ;  /* 0x0000001d18157223 */ /* 0x000fc80000000015 */
[----:B------:R-:W-:-:S07]  /*1e20*/  FFMA R25, R22, R15, R21 ;  /* 0x0000000f16197223 */ /* 0x000fce0000000015 */
.L_x_368:
[----:B------:R-:W-:Y:S05]  /*1e30*/  BRA.U !UP0, `(.L_x_365) ;  /* 0x0000000508b87547 */ /* 0x000fea000b800000 */
[----:B------:R-:W0:Y:S01]  /*1e40*/  LDC.64 R20, c[0x0][0x400] ;  /* 0x00010000ff147b82 */ /* 0x000e220000000a00 */
[----:B------:R-:W-:Y:S02]  /*1e50*/  UISETP.GE.U32.AND UP0, UPT, UR31, 0x4, UPT ;  /* 0x000000041f00788c */ /* 0x000fe4000bf06070 */
[----:B------:R-:W-:Y:S02]  /*1e60*/  ULOP3.LUT UR8, UR8, 0x3, URZ, 0xc0, !UPT ;  /* 0x0000000308087892 */ /* 0x000fe4000f8ec0ff */
[----:B------:R-:W-:Y:S02]  /*1e70*/  UISETP.GE.U32.AND.EX UP0, UPT, URZ, URZ, UPT, UP0 ;  /* 0x000000ffff00728c */ /* 0x000fe4000bf06100 */
[----:B------:R-:W-:Y:S01]  /*1e80*/  UISETP.NE.U32.AND UP1, UPT, UR8, URZ, UPT ;  /* 0x000000ff0800728c */ /* 0x000fe2000bf25070 */
[----:B------:R-:W-:-:S03]  /*1e90*/  UMOV UR6, URZ ;  /* 0x000000ff00067c82 */ /* 0x000fc60008000000 */
[----:B------:R-:W-:-:S03]  /*1ea0*/  UISETP.NE.AND.EX UP1, UPT, UR6, URZ, UPT, UP1 ;  /* 0x000000ff0600728c */ /* 0x000fc6000bf25310 */
[----:B------:R-:W-:Y:S08]  /*1eb0*/  BRA.U !UP0, `(.L_x_369) ;  /* 0x0000000508387547 */ /* 0x000ff0000b800000 */
[----:B------:R-:W1:Y:S01]  /*1ec0*/  LDCU.64 UR16, c[0x0][0x3c8] ;  /* 0x00007900ff1077ac */ /* 0x000e620008000a00 */
[----:B------:R-:W2:Y:S01]  /*1ed0*/  LDC.64 R14, c[0x0][0x400] ;  /* 0x00010000ff0e7b82 */ /* 0x000ea20000000a00 */
[----:B------:R-:W-:Y:S02]  /*1ee0*/  UIADD3 UR15, UP0, UPT, UR4, 0x1, URZ ;  /* 0x00000001040f7890 */ /* 0x000fe4000ff1e0ff */
[----:B------:R-:W-:Y:S02]  /*1ef0*/  UIADD3 UR22, UP2, UPT, UR4, 0x2, URZ ;  /* 0x0000000204167890 */ /* 0x000fe4000ff5e0ff */
[----:B------:R-:W-:Y:S02]  /*1f00*/  USHF.L.U32 UR13, UR4, 0x2, URZ ;  /* 0x00000002040d7899 */ /* 0x000fe400080006ff */
[----:B------:R-:W-:Y:S02]  /*1f10*/  UIADD3.X UR7, UPT, UPT, URZ, UR5, URZ, UP0, !UPT ;  /* 0x00000005ff077290 */ /* 0x000fe400087fe4ff */
[----:B------:R-:W-:-:S02]  /*1f20*/  USHF.L.U32 UR9, UR15, 0x2, URZ ;  /* 0x000000020f097899 */ /* 0x000fc400080006ff */
[----:B------:R-:W-:Y:S01]  /*1f30*/  UIADD3.X UR10, UPT, UPT, URZ, UR5, URZ, UP2, !UPT ;  /* 0x00000005ff0a7290 */ /* 0x000fe200097fe4ff */
[----:B------:R-:W-:Y:S01]  /*1f40*/  IADD3 R16, P1, PT, R8, UR13, RZ ;  /* 0x0000000d08107c10 */ /* 0x000fe2000ff3e0ff */
[----:B------:R-:W-:Y:S02]  /*1f50*/  USHF.L.U32 UR11, UR22, 0x2, URZ ;  /* 0x00000002160b7899 */ /* 0x000fe400080006ff */
[----:B------:R-:W-:Y:S01]  /*1f60*/  USHF.L.U64.HI UR14, UR4, 0x2, UR5 ;  /* 0x00000002040e7899 */ /* 0x000fe20008010205 */
[----:B-1----:R-:W-:Y:S01]  /*1f70*/  SEL R16, R16, UR16, P0 ;  /* 0x0000001010107c07 */ /* 0x002fe20008000000 */
[----:B------:R-:W-:Y:S02]  /*1f80*/  USHF.L.U64.HI UR7, UR15, 0x2, UR7 ;  /* 0x000000020f077899 */ /* 0x000fe40008010207 */
[----:B------:R-:W-:Y:S02]  /*1f90*/  ULOP3.LUT UR9, UR9, 0xfffffffc, URZ, 0xc0, !UPT ;  /* 0xfffffffc09097892 */ /* 0x000fe4000f8ec0ff */
[----:B------:R-:W-:Y:S01]  /*1fa0*/  USHF.L.U64.HI UR10, UR22, 0x2, UR10 ;  /* 0x00000002160a7899 */ /* 0x000fe2000801020a */
[----:B------:R-:W-:Y:S01]  /*1fb0*/  IADD3.X R5, PT, PT, R4, UR14, RZ, P1, !PT ;  /* 0x0000000e04057c10 */ /* 0x000fe20008ffe4ff */
[----:B------:R-:W-:-:S02]  /*1fc0*/  ULOP3.LUT UR11, UR11, 0xfffffffc, URZ, 0xc0, !UPT ;  /* 0xfffffffc0b0b7892 */ /* 0x000fc4000f8ec0ff */
[----:B------:R-:W-:Y:S01]  /*1fd0*/  ULOP3.LUT UR7, UR7, 0x3, URZ, 0xc0, !UPT ;  /* 0x0000000307077892 */ /* 0x000fe2000f8ec0ff */
[C---:B------:R-:W-:Y:S01]  /*1fe0*/  IADD3 R6, P1, PT, R8.reuse, UR9, RZ ;  /* 0x0000000908067c10 */ /* 0x040fe2000ff3e0ff */
[----:B------:R-:W-:Y:S01]  /*1ff0*/  ULOP3.LUT UR10, UR10, 0x3, URZ, 0xc0, !UPT ;  /* 0x000000030a0a7892 */ /* 0x000fe2000f8ec0ff */
[----:B------:R-:W-:Y:S01]  /*2000*/  SEL R17, R5, UR17, P0 ;  /* 0x0000001105117c07 */ /* 0x000fe20008000000 */
[----:B------:R-:W1:Y:S01]  /*2010*/  LDCU.64 UR20, c[0x0][0x418] ;  /* 0x00008300ff1477ac */ /* 0x000e620008000a00 */
[----:B------:R-:W-:Y:S02]  /*2020*/  IADD3 R22, P2, PT, R8, UR11, RZ ;  /* 0x0000000b08167c10 */ /* 0x000fe4000ff5e0ff */
[C---:B------:R-:W-:Y:S01]  /*2030*/  IADD3.X R5, PT, PT, R4.reuse, UR7, RZ, P1, !PT ;  /* 0x0000000704057c10 */ /* 0x040fe20008ffe4ff */
[----:B------:R-:W-:Y:S01]  /*2040*/  UIADD3 UR12, UP0, UPT, UR4, 0x3, URZ ;  /* 0x00000003040c7890 */ /* 0x000fe2000ff1e0ff */
[----:B------:R-:W-:Y:S01]  /*2050*/  IADD3.X R19, PT, PT, R4, UR10, RZ, P2, !PT ;  /* 0x0000000a04137c10 */ /* 0x000fe200097fe4ff */
[----:B------:R3:W4:Y:S01]  /*2060*/  LDG.E R18, desc[UR18][R16.64] ;  /* 0x0000001210127981 */ /* 0x000722000c1e1900 */
[----:B------:R-:W-:-:S02]  /*2070*/  SEL R6, R6, UR16, P0 ;  /* 0x0000001006067c07 */ /* 0x000fc40008000000 */
[----:B------:R-:W-:Y:S02]  /*2080*/  SEL R7, R5, UR17, P0 ;  /* 0x0000001105077c07 */ /* 0x000fe40008000000 */
[----:B------:R-:W-:Y:S02]  /*2090*/  SEL R22, R22, UR16, P0 ;  /* 0x0000001016167c07 */ /* 0x000fe40008000000 */
[----:B------:R-:W-:Y:S02]  /*20a0*/  SEL R23, R19, UR17, P0 ;  /* 0x0000001113177c07 */ /* 0x000fe40008000000 */
[C---:B--2---:R-:W-:Y:S01]  /*20b0*/  ISETP.LE.U32.AND P3, PT, R14.reuse, UR4, PT ;  /* 0x000000040e007c0c */ /* 0x044fe2000bf63070 */
[----:B---3--:R-:W-:Y:S01]  /*20c0*/  IMAD.U32 R16, RZ, RZ, UR5 ;  /* 0x00000005ff107e24 */ /* 0x008fe2000f8e00ff */
[C---:B------:R-:W-:Y:S01]  /*20d0*/  ISETP.LE.U32.AND P4, PT, R14.reuse, UR15, PT ;  /* 0x0000000f0e007c0c */ /* 0x040fe2000bf83070 */
[----:B------:R2:W3:Y:S01]  /*20e0*/  LDG.E R19, desc[UR18][R6.64] ;  /* 0x0000001206137981 */ /* 0x0004e2000c1e1900 */
[----:B------:R-:W-:-:S02]  /*20f0*/  ISETP.LE.U32.AND P2, PT, R14, UR22, PT ;  /* 0x000000160e007c0c */ /* 0x000fc4000bf43070 */
[----:B------:R-:W-:Y:S01]  /*2100*/  ISETP.LE.U32.AND P1, PT, R14, UR12, PT ;  /* 0x0000000c0e007c0c */ /* 0x000fe2000bf23070 */
[----:B------:R5:W3:Y:S01]  /*2110*/  LDG.E R5, desc[UR18][R22.64] ;  /* 0x0000001216057981 */ /* 0x000ae2000c1e1900 */
[----:B------:R-:W-:Y:S02]  /*2120*/  IADD3 R14, P5, PT, R10, UR13, RZ ;  /* 0x0000000d0a0e7c10 */ /* 0x000fe4000ffbe0ff */
[----:B------:R-:W-:Y:S02]  /*2130*/  ISETP.GE.U32.AND.EX P3, PT, R16, R15, PT, P3 ;  /* 0x0000000f1000720c */ /* 0x000fe40003f66130 */
[----:B--2---:R-:W-:Y:S01]  /*2140*/  IADD3.X R7, PT, PT, R3, UR14, RZ, P5, !PT ;  /* 0x0000000e03077c10 */ /* 0x004fe2000affe4ff */
[----:B------:R-:W-:Y:S01]  /*2150*/  UIADD3.X UR5, UPT, UPT, URZ, UR5, URZ, UP0, !UPT ;  /* 0x00000005ff057290 */ /* 0x000fe200087fe4ff */
[----:B-----5:R-:W-:Y:S01]  /*2160*/  IADD3 R22, P5, PT, R10, UR9, RZ ;  /* 0x000000090a167c10 */ /* 0x020fe2000ffbe0ff */
[----:B------:R-:W-:Y:S01]  /*2170*/  USHF.L.U32 UR13, UR12, 0x2, URZ ;  /* 0x000000020c0d7899 */ /* 0x000fe200080006ff */
[----:B-1----:R-:W-:-:S02]  /*2180*/  SEL R6, R14, UR20, !P3 ;  /* 0x000000140e067c07 */ /* 0x002fc4000d800000 */
[-C--:B------:R-:W-:Y:S02]  /*2190*/  ISETP.GE.U32.AND.EX P4, PT, RZ, R15.reuse, PT, P4 ;  /* 0x0000000fff00720c */ /* 0x080fe40003f86140 */
[----:B------:R-:W-:Y:S01]  /*21a0*/  IADD3.X R14, PT, PT, R3, UR7, RZ, P5, !PT ;  /* 0x00000007030e7c10 */ /* 0x000fe2000affe4ff */
[----:B------:R-:W-:Y:S01]  /*21b0*/  USHF.L.U64.HI UR5, UR12, 0x2, UR5 ;  /* 0x000000020c057899 */ /* 0x000fe20008010205 */
[----:B------:R-:W-:Y:S01]  /*21c0*/  SEL R7, R7, UR21, !P3 ;  /* 0x0000001507077c07 */ /* 0x000fe2000d800000 */
[----:B------:R-:W-:Y:S01]  /*21d0*/  ULOP3.LUT UR13, UR13, 0xfffffffc, URZ, 0xc0, !UPT ;  /* 0xfffffffc0d0d7892 */ /* 0x000fe2000f8ec0ff */
[----:B------:R-:W-:Y:S02]  /*21e0*/  SEL R23, R14, UR21, !P4 ;  /* 0x000000150e177c07 */ /* 0x000fe4000e000000 */
[----:B------:R-:W-:Y:S01]  /*21f0*/  IADD3 R14, P3, PT, R10, UR11, RZ ;  /* 0x0000000b0a0e7c10 */ /* 0x000fe2000ff7e0ff */
[----:B------:R-:W-:Y:S01]  /*2200*/  ULOP3.LUT UR5, UR5, 0x3, URZ, 0xc0, !UPT ;  /* 0x0000000305057892 */ /* 0x000fe2000f8ec0ff */
[-C--:B------:R-:W-:Y:S01]  /*2210*/  ISETP.GE.U32.AND.EX P2, PT, RZ, R15.reuse, PT, P2 ;  /* 0x0000000fff00720c */ /* 0x080fe20003f46120 */
[----:B------:R1:W4:Y:S01]  /*2220*/  LDG.E R24, desc[UR18][R6.64] ;  /* 0x0000001206187981 */ /* 0x000322000c1e1900 */
[----:B------:R-:W-:-:S02]  /*2230*/  ISETP.GE.U32.AND.EX P1, PT, RZ, R15, PT, P1 ;  /* 0x0000000fff00720c */ /* 0x000fc40003f26110 */
[----:B------:R-:W-:Y:S02]  /*2240*/  SEL R22, R22, UR20, !P4 ;  /* 0x0000001416167c07 */ /* 0x000fe4000e000000 */
[----:B------:R-:W-:Y:S02]  /*2250*/  IADD3 R26, P4, PT, R8, UR13, RZ ;  /* 0x0000000d081a7c10 */ /* 0x000fe4000ff9e0ff */
[----:B------:R-:W-:Y:S02]  /*2260*/  IADD3 R16, P5, PT, R10, UR13, RZ ;  /* 0x0000000d0a107c10 */ /* 0x000fe4000ffbe0ff */
[----:B------:R-:W-:Y:S01]  /*2270*/  IADD3.X R15, PT, PT, R3, UR10, RZ, P3, !PT ;  /* 0x0000000a030f7c10 */ /* 0x000fe20009ffe4ff */
[----:B------:R-:W3:Y:S01]  /*2280*/  LDG.E R22, desc[UR18][R22.64] ;  /* 0x0000001216167981 */ /* 0x000ee2000c1e1900 */
[----:B-1----:R-:W-:Y:S02]  /*2290*/  SEL R6, R14, UR20, !P2 ;  /* 0x000000140e067c07 */ /* 0x002fe4000d000000 */
[----:B------:R-:W-:-:S02]  /*22a0*/  IADD3.X R27, PT, PT, R4, UR5, RZ, P4, !PT ;  /* 0x00000005041b7c10 */ /* 0x000fc4000a7fe4ff */
[----:B------:R-:W-:Y:S02]  /*22b0*/  IADD3.X R17, PT, PT, R3, UR5, RZ, P5, !PT ;  /* 0x0000000503117c10 */ /* 0x000fe4000affe4ff */
[----:B------:R-:W-:Y:S02]  /*22c0*/  SEL R7, R15, UR21, !P2 ;  /* 0x000000150f077c07 */ /* 0x000fe4000d000000 */
[----:B------:R-:W-:Y:S02]  /*22d0*/  SEL R14, R26, UR16, P0 ;  /* 0x000000101a0e7c07 */ /* 0x000fe40008000000 */
[----:B------:R-:W-:Y:S01]  /*22e0*/  SEL R16, R16, UR20, !P1 ;  /* 0x0000001410107c07 */ /* 0x000fe2000c800000 */
[----:B------:R-:W2:Y:S01]  /*22f0*/  LDG.E R6, desc[UR18][R6.64] ;  /* 0x0000001206067981 */ /* 0x000ea2000c1e1900 */
[----:B------:R-:W-:Y:S02]  /*2300*/  SEL R15, R27, UR17, P0 ;  /* 0x000000111b0f7c07 */ /* 0x000fe40008000000 */
[----:B------:R-:W-:-:S03]  /*2310*/  SEL R17, R17, UR21, !P1 ;  /* 0x0000001511117c07 */ /* 0x000fc6000c800000 */
        /* <DEDUP_REMOVED lines=8> */
.L_x_369:
[----:B------:R-:W-:Y:S05]  /*23a0*/  BRA.U !UP1, `(.L_x_365) ;  /* 0x00000001095c7547 */ /* 0x000fea000b800000 */
.L_x_370:
[----:B------:R-:W-:Y:S01]  /*23b0*/  IMAD.U32 R6, RZ, RZ, UR5 ;  /* 0x00000005ff067e24 */ /* 0x000fe2000f8e00ff */
[----:B0-----:R-:W-:Y:S01]  /*23c0*/  ISETP.LE.U32.AND P1, PT, R20, UR4, PT ;  /* 0x0000000414007c0c */ /* 0x001fe2000bf23070 */
[----:B------:R-:W-:Y:S02]  /*23d0*/  USHF.L.U32 UR7, UR4, 0x2, URZ ;  /* 0x0000000204077899 */ /* 0x000fe400080006ff */
[----:B------:R-:W-:Y:S01]  /*23e0*/  USHF.L.U64.HI UR5, UR4, 0x2, UR5 ;  /* 0x0000000204057899 */ /* 0x000fe20008010205 */
[----:B------:R-:W-:-:S03]  /*23f0*/  ISETP.GE.U32.AND.EX P1, PT, R6, R21, PT, P1 ;  /* 0x000000150600720c */ /* 0x000fc60003f26110 */
[----:B------:R-:W-:Y:S02]  /*2400*/  IADD3 R6, P2, PT, R8, UR7, RZ ;  /* 0x0000000708067c10 */ /* 0x000fe4000ff5e0ff */
[----:B------:R-:W-:Y:S02]  /*2410*/  IADD3 R14, P3, PT, R10, UR7, RZ ;  /* 0x000000070a0e7c10 */ /* 0x000fe4000ff7e0ff */
[----:B------:R-:W-:Y:S02]  /*2420*/  IADD3.X R7, PT, PT, R4, UR5, RZ, P2, !PT ;  /* 0x0000000504077c10 */ /* 0x000fe400097fe4ff */
[----:B------:R-:W-:Y:S01]  /*2430*/  IADD3.X R15, PT, PT, R3, UR5, RZ, P3, !PT ;  /* 0x00000005030f7c10 */ /* 0x000fe20009ffe4ff */
[----:B------:R-:W0:Y:S08]  /*2440*/  @!P0 LDC R6, c[0x0][0x3c8] ;  /* 0x0000f200ff068b82 */ /* 0x000e300000000800 */
[----:B------:R-:W1:Y:S08]  /*2450*/  @P1 LDC R14, c[0x0][0x418] ;  /* 0x00010600ff0e1b82 */ /* 0x000e700000000800 */
[----:B------:R-:W0:Y:S08]  /*2460*/  @!P0 LDC R7, c[0x0][0x3cc] ;  /* 0x0000f300ff078b82 */ /* 0x000e300000000800 */
[----:B------:R-:W1:Y:S01]  /*2470*/  @P1 LDC R15, c[0x0][0x41c] ;  /* 0x00010700ff0f1b82 */ /* 0x000e620000000800 */
[----:B0-----:R-:W2:Y:S04]  /*2480*/  LDG.E R6, desc[UR18][R6.64] ;  /* 0x0000001206067981 */ /* 0x001ea8000c1e1900 */
[----:B-1----:R-:W2:Y:S01]  /*2490*/  LDG.E R14, desc[UR18][R14.64] ;  /* 0x000000120e0e7981 */ /* 0x002ea2000c1e1900 */
[----:B------:R-:W-:-:S02]  /*24a0*/  UIADD3 UR8, UP0, UPT, UR8, -0x1, URZ ;  /* 0xffffffff08087890 */ /* 0x000fc4000ff1e0ff */
[----:B------:R-:W-:Y:S02]  /*24b0*/  UIADD3 UR4, UPT, UPT, UR4, 0x1, URZ ;  /* 0x0000000104047890 */ /* 0x000fe4000fffe0ff */
[----:B------:R-:W-:Y:S02]  /*24c0*/  UIADD3.X UR6, UPT, UPT, UR6, -0x1, URZ, UP0, !UPT ;  /* 0xffffffff06067890 */ /* 0x000fe400087fe4ff */
[----:B------:R-:W-:Y:S01]  /*24d0*/  UISETP.NE.U32.AND UP0, UPT, UR8, URZ, UPT ;  /* 0x000000ff0800728c */ /* 0x000fe2000bf05070 */
[----:B------:R-:W-:-:S03]  /*24e0*/  UMOV UR5, URZ ;  /* 0x000000ff00057c82 */ /* 0x000fc60008000000 */
[----:B------:R-:W-:Y:S01]  /*24f0*/  UISETP.NE.AND.EX UP0, UPT, UR6, URZ, UPT, UP0 ;  /* 0x000000ff0600728c */ /* 0x000fe2000bf05300 */
[----:B--2---:R-:W-:-:S08]  /*2500*/  FFMA R25, R6, R14, R25 ;  /* 0x0000000e06197223 */ /* 0x004fd00000000019 */
[----:B------:R-:W-:Y:S05]  /*2510*/  BRA.U UP0, `(.L_x_370) ;  /* 0xfffffffd00a47547 */ /* 0x000fea000b83ffff */
.L_x_365:
[----:B------:R-:W1:Y:S02]  /*2520*/  LDCU UR4, c[0x0][0x454] ;  /* 0x00008a80ff0477ac */ /* 0x000e640008000800 */
[----:B-1----:R-:W-:-:S09]  /*2530*/  UISETP.NE.U32.AND UP0, UPT, UR4, URZ, UPT ;  /* 0x000000ff0400728c */ /* 0x002fd2000bf05070 */
[----:B------:R-:W-:Y:S05]  /*2540*/  BRA.U UP0, `(.L_x_371) ;  /* 0x0000000100607547 */ /* 0x000fea000b800000 */
[----:B------:R-:W1:Y:S02]  /*2550*/  LDCU UR4, c[0x0][0x450] ;  /* 0x00008a00ff0477ac */ /* 0x000e640008000800 */
[----:B-1----:R-:W1:Y:S01]  /*2560*/  I2F.U32.RP R3, UR4 ;  /* 0x0000000400037d06 */ /* 0x002e620008209000 */
[----:B------:R-:W-:-:S07]  /*2570*/  ISETP.NE.U32.AND P2, PT, RZ, UR4, PT ;  /* 0x00000004ff007c0c */ /* 0x000fce000bf45070 */
[----:B-1----:R-:W1:Y:S02]  /*2580*/  MUFU.RCP R3, R3 ;  /* 0x0000000300037308 */ /* 0x002e640000001000 */
[----:B-1----:R-:W-:Y:S02]  /*2590*/  VIADD R4, R3, 0xffffffe ;  /* 0x0ffffffe03047836 */ /* 0x002fe40000000000 */
[----:B------:R-:W-:-:S04]  /*25a0*/  IMAD.MOV.U32 R3, RZ, RZ, RZ ;  /* 0x000000ffff037224 */ /* 0x000fc800078e00ff */
[----:B------:R1:W2:Y:S02]  /*25b0*/  F2I.FTZ.U32.TRUNC.NTZ R5, R4 ;  /* 0x0000000400057305 */ /* 0x0002a4000021f000 */
[----:B-1----:R-:W-:Y:S02]  /*25c0*/  IMAD.MOV.U32 R4, RZ, RZ, RZ ;  /* 0x000000ffff047224 */ /* 0x002fe400078e00ff */
[----:B--2---:R-:W-:-:S04]  /*25d0*/  IMAD.MOV R7, RZ, RZ, -R5 ;  /* 0x000000ffff077224 */ /* 0x004fc800078e0a05 */
        /* <DEDUP_REMOVED lines=15> */
.L_x_371:
[----:B------:R-:W-:-:S07]  /*26d0*/  MOV R6, 0x26f0 ;  /* 0x000026f000067802 */ /* 0x000fce0000000f00 */
[----:B0-----:R-:W-:Y:S05]  /*26e0*/  CALL.REL.NOINC `($__internal_27_$__cuda_sm20_div_u64) ;  /* 0x0000000000707944 */ /* 0x001fea0003c00000 */
[----:B------:R-:W0:Y:S01]  /*26f0*/  LDCU.64 UR4, c[0x0][0x450] ;  /* 0x00008a00ff0477ac */ /* 0x000e220008000a00 */
[----:B------:R-:W-:Y:S01]  /*2700*/  IADD3 R6, P0, PT, RZ, -R4, RZ ;  /* 0x80000004ff067210 */ /* 0x000fe20007f1e0ff */
[----:B------:R-:W-:-:S04]  /*2710*/  IMAD.MOV.U32 R13, RZ, RZ, RZ ;  /* 0x000000ffff0d7224 */ /* 0x000fc800078e00ff */
[----:B------:R-:W-:-:S04]  /*2720*/  IMAD.X R3, RZ, RZ, ~R5, P0 ;  /* 0x000000ffff037224 */ /* 0x000fc800000e0e05 */
[----:B0-----:R-:W-:Y:S02]  /*2730*/  IMAD R3, R3, UR4, RZ ;  /* 0x0000000403037c24 */ /* 0x001fe4000f8e02ff */
[----:B------:R-:W-:-:S04]  /*2740*/  IMAD.WIDE.U32 R12, R6, UR4, R12 ;  /* 0x00000004060c7c25 */ /* 0x000fc8000f8e000c */
[----:B------:R-:W-:-:S04]  /*2750*/  IMAD R3, R6, UR5, R3 ;  /* 0x0000000506037c24 */ /* 0x000fc8000f8e0203 */
[----:B------:R-:W-:-:S07]  /*2760*/  IMAD.IADD R3, R13, 0x1, R3 ;  /* 0x000000010d037824 */ /* 0x000fce00078e0203 */
.L_x_372:
[----:B------:R-:W1:Y:S01]  /*2770*/  LDCU.64 UR4, c[0x0][0x448] ;  /* 0x00008900ff0477ac */ /* 0x000e620008000a00 */
[----:B------:R-:W2:Y:S01]  /*2780*/  LDCU.64 UR6, c[0x0][0x458] ;  /* 0x00008b00ff0677ac */ /* 0x000ea20008000a00 */
[----:B-1----:R-:W-:Y:S02]  /*2790*/  IMAD R9, R2, UR4, RZ ;  /* 0x0000000402097c24 */ /* 0x002fe4000f8e02ff */
[----:B------:R-:W-:-:S04]  /*27a0*/  IMAD.WIDE.U32 R6, R0, UR4, RZ ;  /* 0x0000000400067c25 */ /* 0x000fc8000f8e00ff */
[----:B------:R-:W-:Y:S01]  /*27b0*/  IMAD R11, R0, UR5, R9 ;  /* 0x00000005000b7c24 */ /* 0x000fe2000f8e0209 */
[----:B------:R-:W1:Y:S01]  /*27c0*/  LDCU.64 UR4, c[0x0][0x420] ;  /* 0x00008400ff0477ac */ /* 0x000e620008000a00 */
[----:B------:R-:W3:Y:S01]  /*27d0*/  LDC.64 R8, c[0x0][0x440] ;  /* 0x00011000ff087b82 */ /* 0x000ee20000000a00 */
[----:B--2---:R-:W-:-:S04]  /*27e0*/  IMAD.WIDE.U32 R4, R6, UR6, R4 ;  /* 0x0000000606047c25 */ /* 0x004fc8000f8e0004 */
[----:B------:R-:W-:-:S04]  /*27f0*/  IMAD.IADD R0, R7, 0x1, R11 ;  /* 0x0000000107007824 */ /* 0x000fc800078e020b */
[----:B------:R-:W-:-:S04]  /*2800*/  IMAD R7, R0, UR6, RZ ;  /* 0x0000000600077c24 */ /* 0x000fc8000f8e02ff */
[----:B------:R-:W-:-:S04]  /*2810*/  IMAD R7, R6, UR7, R7 ;  /* 0x0000000706077c24 */ /* 0x000fc8000f8e0207 */
[----:B------:R-:W-:-:S04]  /*2820*/  IMAD.IADD R0, R5, 0x1, R7 ;  /* 0x0000000105007824 */ /* 0x000fc800078e0207 */
[----:B-1----:R-:W-:Y:S02]  /*2830*/  IMAD R5, R0, UR4, RZ ;  /* 0x0000000400057c24 */ /* 0x002fe4000f8e02ff */
[----:B---3--:R-:W-:-:S04]  /*2840*/  IMAD.WIDE.U32 R6, R4, UR4, R8 ;  /* 0x0000000404067c25 */ /* 0x008fc8000f8e0008 */
[----:B------:R-:W-:Y:S01]  /*2850*/  IMAD R5, R4, UR5, R5 ;  /* 0x0000000504057c24 */ /* 0x000fe2000f8e0205 */
[----:B------:R-:W-:-:S03]  /*2860*/  LEA R2, P0, R12, R6, 0x2 ;  /* 0x000000060c027211 */ /* 0x000fc600078010ff */
[----:B------:R-:W-:-:S05]  /*2870*/  IMAD.IADD R6, R7, 0x1, R5 ;  /* 0x0000000107067824 */ /* 0x000fca00078e0205 */
[----:B------:R-:W-:-:S05]  /*2880*/  LEA.HI.X R3, R12, R6, R3, 0x2, P0 ;  /* 0x000000060c037211 */ /* 0x000fca00000f1403 */
[----:B------:R-:W-:Y:S01]  /*2890*/  STG.E desc[UR18][R2.64], R25 ;  /* 0x0000001902007986 */ /* 0x000fe2000c101912 */
[----:B------:R-:W-:Y:S05]  /*28a0*/  EXIT ;  /* 0x000000000000794d */ /* 0x000fea0003800000 */
        .weak           $__internal_27_$__cuda_sm20_div_u64
        .type           $__internal_27_$__cuda_sm20_div_u64,@function
        .size           $__internal_27_$__cuda_sm20_div_u64,(.L_x_421 - $__internal_27_$__cuda_sm20_div_u64)
$__internal_27_$__cuda_sm20_div_u64:
        /* <DEDUP_REMOVED lines=59> */
[----:B------:R-:W-:Y:S02]  /*2c60*/  ISETP.NE.AND.EX P1, PT, R5, RZ, PT, P1 ;  /* 0x000000ff0500720c */ /* 0x000fe40003f25310 */
[----:B------:R-:W-:-:S04]  /*2c70*/  ISETP.GE.U32.AND.EX P0, PT, R14, R5, PT, P0 ;  /* 0x000000050e00720c */ /* 0x000fc80003f06100 */
[----:B------:R-:W-:Y:S01]  /*2c80*/  SEL R5, R7, R10, P0 ;  /* 0x0000000a07057207 */ /* 0x000fe20000000000 */
[----:B------:R-:W-:Y:S01]  /*2c90*/  IMAD.MOV.U32 R7, RZ, RZ, 0x0 ;  /* 0x00000000ff077424 */ /* 0x000fe200078e00ff */
[----:B------:R-:W-:Y:S02]  /*2ca0*/  SEL R4, R3, R8, P0 ;  /* 0x0000000803047207 */ /* 0x000fe40000000000 */
[----:B------:R-:W-:Y:S02]  /*2cb0*/  SEL R5, R5, 0xffffffff, P1 ;  /* 0xffffffff05057807 */ /* 0x000fe40000800000 */
[----:B------:R-:W-:Y:S01]  /*2cc0*/  SEL R4, R4, 0xffffffff, P1 ;  /* 0xffffffff04047807 */ /* 0x000fe20000800000 */
[----:B------:R-:W-:Y:S06]  /*2cd0*/  RET.REL.NODEC R6 `(_Z16matmulmatTtoconv6TensorS_S_) ;  /* 0xffffffd006c87950 */ /* 0x000fec0003c3ffff */
.L_x_373:
        /* <DEDUP_REMOVED lines=10> */
.L_x_421:


//--------------------- .text._Z10matmulmatT6TensorS_S_ --------------------------
	.section	.text._Z10matmulmatT6TensorS_S_,"ax",@progbits
	.align	128
        .global         _Z10matmulmatT6TensorS_S_
        .type           _Z10matmulmatT6TensorS_S_,@function
        .size           _Z10matmulmatT6TensorS_S_,(.L_x_453 - _Z10matmulmatT6TensorS_S_)
        .other          _Z10matmulmatT6TensorS_S_,@"STO_CUDA_ENTRY STV_DEFAULT"
_Z10matmulmatT6TensorS_S_:
.text._Z10matmulmatT6TensorS_S_:
        /* <DEDUP_REMOVED lines=37> */
[----:B------:R-:W1:Y:S06]  /*0250*/  LDCU.64 UR14, c[0x0][0x3d0] ;  /* 0x00007a00ff0e77ac */ /* 0x000e6c0008000a00 */
        /* <DEDUP_REMOVED lines=14> */
[----:B------:R-:W-:Y:S02]  /*0340*/  IMAD.MOV.U32 R5, RZ, RZ, RZ ;  /* 0x000000ffff057224 */ /* 0x000fe400078e00ff */
[----:B------:R-:W-:Y:S02]  /*0350*/  IMAD.X R3, RZ, RZ, R3, P1 ;  /* 0x000000ffff037224 */ /* 0x000fe400008e0603 */
[----:B--234-:R-:W-:-:S08]  /*0360*/  IMAD.X R7, RZ, RZ, R7, P2 ;  /* 0x000000ffff077224 */ /* 0x01cfd000010e0607 */
.L_x_376:
[----:B------:R-:W-:Y:S01]  /*0370*/  UIADD3 UR14, UP1, UPT, UR6, 0x1, URZ ;  /* 0x00000001060e7890 */ /* 0x000fe2000ff3e0ff */
[----:B------:R-:W-:Y:S01]  /*0380*/  IMAD.U32 R8, RZ, RZ, UR7 ;  /* 0x00000007ff087e24 */ /* 0x000fe2000f8e00ff */
[----:B------:R-:W-:Y:S02]  /*0390*/  ISETP.LE.U32.AND P1, PT, R12, UR6, PT ;  /* 0x000000060c007c0c */ /* 0x000fe4000bf23070 */
[----:B------:R-:W-:Y:S01]  /*03a0*/  UIADD3.X UR15, UPT, UPT, URZ, UR7, URZ, UP1, !UPT ;  /* 0x00000007ff0f7290 */ /* 0x000fe20008ffe4ff */
[----:B------:R-:W-:Y:S01]  /*03b0*/  IADD3 R22, P5, PT, R6, -0x20, RZ ;  /* 0xffffffe006167810 */ /* 0x000fe20007fbe0ff */
[----:B------:R-:W-:Y:S01]  /*03c0*/  UIADD3 UR9, UP1, UPT, UR6, 0x2, URZ ;  /* 0x0000000206097890 */ /* 0x000fe2000ff3e0ff */
[----:B------:R-:W-:Y:S02]  /*03d0*/  ISETP.LE.U32.AND P2, PT, R12, UR14, PT ;  /* 0x0000000e0c007c0c */ /* 0x000fe4000bf43070 */
[----:B------:R-:W-:Y:S01]  /*03e0*/  ISETP.GE.U32.AND.EX P1, PT, R8, R13, PT, P1 ;  /* 0x0000000d0800720c */ /* 0x000fe20003f26110 */
[----:B------:R-:W-:Y:S01]  /*03f0*/  IMAD.U32 R10, RZ, RZ, UR15 ;  /* 0x0000000fff0a7e24 */ /* 0x000fe2000f8e00ff */
[----:B------:R-:W-:Y:S01]  /*0400*/  UIADD3.X UR14, UPT, UPT, URZ, UR7, URZ, UP1, !UPT ;  /* 0x00000007ff0e7290 */ /* 0x000fe20008ffe4ff */
[----:B------:R-:W-:-:S02]  /*0410*/  ISETP.LE.U32.AND P3, PT, R12, UR9, PT ;  /* 0x000000090c007c0c */ /* 0x000fc4000bf63070 */
[----:B------:R-:W-:Y:S02]  /*0420*/  IADD3 R14, P4, PT, R6, -0x1c, RZ ;  /* 0xffffffe4060e7810 */ /* 0x000fe40007f9e0ff */
[----:B------:R-:W-:Y:S01]  /*0430*/  ISETP.GE.U32.AND.EX P2, PT, R10, R13, PT, P2 ;  /* 0x0000000d0a00720c */ /* 0x000fe20003f46120 */
[----:B------:R-:W-:Y:S01]  /*0440*/  IMAD.U32 R8, RZ, RZ, UR14 ;  /* 0x0000000eff087e24 */ /* 0x000fe2000f8e00ff */
[----:B------:R-:W-:Y:S02]  /*0450*/  IADD3 R10, P6, PT, R4, -0x20, RZ ;  /* 0xffffffe0040a7810 */ /* 0x000fe40007fde0ff */
[----:B------:R-:W-:Y:S02]  /*0460*/  IADD3.X R15, PT, PT, R3, -0x1, RZ, P5, !PT ;  /* 0xffffffff030f7810 */ /* 0x000fe40002ffe4ff */
[----:B------:R-:W-:Y:S02]  /*0470*/  IADD3.X R9, PT, PT, R7, -0x1, RZ, P6, !PT ;  /* 0xffffffff07097810 */ /* 0x000fe400037fe4ff */
[----:B------:R-:W-:-:S02]  /*0480*/  SEL R10, R10, UR12, !P1 ;  /* 0x0000000c0a0a7c07 */ /* 0x000fc4000c800000 */
[----:B------:R-:W-:Y:S02]  /*0490*/  SEL R11, R9, UR13, !P1 ;  /* 0x0000000d090b7c07 */ /* 0x000fe4000c800000 */
[----:B------:R-:W-:Y:S02]  /*04a0*/  ISETP.GE.U32.AND.EX P1, PT, R8, R13, PT, P3 ;  /* 0x0000000d0800720c */ /* 0x000fe40003f26130 */
[----:B------:R-:W-:Y:S01]  /*04b0*/  IADD3 R28, P3, PT, R4, -0x1c, RZ ;  /* 0xffffffe4041c7810 */ /* 0x000fe20007f7e0ff */
[----:B------:R-:W2:Y:S01]  /*04c0*/  LDG.E R10, desc[UR20][R10.64] ;  /* 0x000000140a0a7981 */ /* 0x000ea2000c1e1900 */
[----:B------:R-:W-:Y:S02]  /*04d0*/  SEL R22, R22, UR10, P0 ;  /* 0x0000000a16167c07 */ /* 0x000fe40008000000 */
[----:B------:R-:W-:Y:S02]  /*04e0*/  IADD3.X R8, PT, PT, R3, -0x1, RZ, P4, !PT ;  /* 0xffffffff03087810 */ /* 0x000fe400027fe4ff */
[----:B------:R-:W-:-:S02]  /*04f0*/  SEL R23, R15, UR11, P0 ;  /* 0x0000000b0f177c07 */ /* 0x000fc40008000000 */
[----:B------:R-:W-:Y:S02]  /*0500*/  IADD3.X R17, PT, PT, R7, -0x1, RZ, P3, !PT ;  /* 0xffffffff07117810 */ /* 0x000fe40001ffe4ff */
[----:B------:R-:W-:Y:S01]  /*0510*/  SEL R28, R28, UR12, !P2 ;  /* 0x0000000c1c1c7c07 */ /* 0x000fe2000d000000 */
[----:B------:R-:W2:Y:S01]  /*0520*/  LDG.E R22, desc[UR20][R22.64] ;  /* 0x0000001416167981 */ /* 0x000ea2000c1e1900 */
[----:B------:R-:W-:Y:S02]  /*0530*/  SEL R14, R14, UR10, P0 ;  /* 0x0000000a0e0e7c07 */ /* 0x000fe40008000000 */
[----:B------:R-:W-:Y:S02]  /*0540*/  SEL R15, R8, UR11, P0 ;  /* 0x0000000b080f7c07 */ /* 0x000fe40008000000 */
[----:B------:R-:W-:Y:S02]  /*0550*/  SEL R29, R17, UR13, !P2 ;  /* 0x0000000d111d7c07 */ /* 0x000fe4000d000000 */
[----:B------:R-:W-:Y:S01]  /*0560*/  IADD3 R8, P5, PT, R4, -0x18, RZ ;  /* 0xffffffe804087810 */ /* 0x000fe20007fbe0ff */
[----:B------:R0:W3:Y:S01]  /*0570*/  LDG.E R25, desc[UR20][R14.64] ;  /* 0x000000140e197981 */ /* 0x0000e2000c1e1900 */
[----:B------:R-:W-:-:S03]  /*0580*/  IADD3 R26, P4, PT, R6, -0x18, RZ ;  /* 0xffffffe8061a7810 */ /* 0x000fc60007f9e0ff */
[----:B------:R-:W3:Y:S01]  /*0590*/  LDG.E R28, desc[UR20][R28.64] ;  /* 0x000000141c1c7981 */ /* 0x000ee2000c1e1900 */
[----:B------:R-:W-:Y:S02]  /*05a0*/  IADD3.X R9, PT, PT, R7, -0x1, RZ, P5, !PT ;  /* 0xffffffff07097810 */ /* 0x000fe40002ffe4ff */
[----:B------:R-:W-:Y:S02]  /*05b0*/  IADD3.X R16, PT, PT, R3, -0x1, RZ, P4, !PT ;  /* 0xffffffff03107810 */ /* 0x000fe400027fe4ff */
[----:B------:R-:W-:Y:S01]  /*05c0*/  SEL R26, R26, UR10, P0 ;  /* 0x0000000a1a1a7c07 */ /* 0x000fe20008000000 */
[----:B------:R-:W-:Y:S01]  /*05d0*/  UIADD3 UR14, UP1, UPT, UR6, 0x3, URZ ;  /* 0x00000003060e7890 */ /* 0x000fe2000ff3e0ff */
[----:B------:R-:W-:Y:S02]  /*05e0*/  SEL R27, R16, UR11, P0 ;  /* 0x0000000b101b7c07 */ /* 0x000fe40008000000 */
[----:B------:R-:W-:Y:S02]  /*05f0*/  SEL R8, R8, UR12, !P1 ;  /* 0x0000000c08087c07 */ /* 0x000fe4000c800000 */
[----:B------:R-:W-:Y:S01]  /*0600*/  SEL R9, R9, UR13, !P1 ;  /* 0x0000000d09097c07 */ /* 0x000fe2000c800000 */
[----:B------:R-:W4:Y:S01]  /*0610*/  LDG.E R26, desc[UR20][R26.64] ;  /* 0x000000141a1a7981 */ /* 0x000f22000c1e1900 */
[----:B------:R-:W-:-:S03]  /*0620*/  UIADD3.X UR15, UPT, UPT, URZ, UR7, URZ, UP1, !UPT ;  /* 0x00000007ff0f7290 */ /* 0x000fc60008ffe4ff */
[----:B------:R1:W4:Y:S01]  /*0630*/  LDG.E R11, desc[UR20][R8.64] ;  /* 0x00000014080b7981 */ /* 0x000322000c1e1900 */
[----:B------:R-:W-:Y:S01]  /*0640*/  UIADD3 UR9, UP1, UPT, UR6, 0x4, URZ ;  /* 0x0000000406097890 */ /* 0x000fe2000ff3e0ff */
[----:B------:R-:W-:Y:S01]  /*0650*/  ISETP.LE.U32.AND P1, PT, R12, UR14, PT ;  /* 0x0000000e0c007c0c */ /* 0x000fe2000bf23070 */
[----:B0-----:R-:W-:Y:S02]  /*0660*/  IMAD.U32 R14, RZ, RZ, UR15 ;  /* 0x0000000fff0e7e24 */ /* 0x001fe4000f8e00ff */
[----:B------:R-:W-:Y:S01]  /*0670*/  UIADD3.X UR14, UPT, UPT, URZ, UR7, URZ, UP1, !UPT ;  /* 0x00000007ff0e7290 */ /* 0x000fe20008ffe4ff */
[----:B------:R-:W-:Y:S02]  /*0680*/  IADD3 R18, P2, PT, R6, -0x14, RZ ;  /* 0xffffffec06127810 */ /* 0x000fe40007f5e0ff */
[----:B------:R-:W-:Y:S02]  /*0690*/  IADD3 R16, P3, PT, R4, -0x14, RZ ;  /* 0xffffffec04107810 */ /* 0x000fe40007f7e0ff */
[----:B------:R-:W-:Y:S01]  /*06a0*/  ISETP.GE.U32.AND.EX P1, PT, R14, R13, PT, P1 ;  /* 0x0000000d0e00720c */ /* 0x000fe20003f26110 */
[----:B-1----:R-:W-:Y:S01]  /*06b0*/  IMAD.U32 R8, RZ, RZ, UR14 ;  /* 0x0000000eff087e24 */ /* 0x002fe2000f8e00ff */
[----:B------:R-:W-:-:S02]  /*06c0*/  IADD3.X R14, PT, PT, R3, -0x1, RZ, P2, !PT ;  /* 0xffffffff030e7810 */ /* 0x000fc400017fe4ff */
[----:B------:R-:W-:Y:S02]  /*06d0*/  ISETP.LE.U32.AND P2, PT, R12, UR9, PT ;  /* 0x000000090c007c0c */ /* 0x000fe4000bf43070 */
[----:B------:R-:W-:Y:S02]  /*06e0*/  IADD3.X R9, PT, PT, R7, -0x1, RZ, P3, !PT ;  /* 0xffffffff07097810 */ /* 0x000fe40001ffe4ff */
[----:B------:R-:W-:Y:S02]  /*06f0*/  SEL R19, R14, UR11, P0 ;  /* 0x0000000b0e137c07 */ /* 0x000fe40008000000 */
[----:B------:R-:W-:Y:S02]  /*0700*/  ISETP.GE.U32.AND.EX P2, PT, R8, R13, PT, P2 ;  /* 0x0000000d0800720c */ /* 0x000fe40003f46120 */
[----:B------:R-:W-:Y:S02]  /*0710*/  SEL R16, R16, UR12, !P1 ;  /* 0x0000000c10107c07 */ /* 0x000fe4000c800000 */
[----:B------:R-:W-:Y:S01]  /*0720*/  SEL R17, R9, UR13, !P1 ;  /* 0x0000000d09117c07 */ /* 0x000fe2000c800000 */
[----:B------:R-:W-:Y:S01]  /*0730*/  UIADD3 UR9, UP1, UPT, UR6, 0x5, URZ ;  /* 0x0000000506097890 */ /* 0x000fe2000ff3e0ff */
[----:B------:R-:W-:-:S02]  /*0740*/  IADD3 R14, P1, PT, R6, -0x10, RZ ;  /* 0xfffffff0060e7810 */ /* 0x000fc40007f3e0ff */
[----:B------:R-:W-:Y:S01]  /*0750*/  IADD3 R8, P3, PT, R4, -0x10, RZ ;  /* 0xfffffff004087810 */ /* 0x000fe20007f7e0ff */
[----:B------:R-:W-:Y:S01]  /*0760*/  UIADD3.X UR14, UPT, UPT, URZ, UR7, URZ, UP1, !UPT ;  /* 0x00000007ff0e7290 */ /* 0x000fe20008ffe4ff */
[----:B------:R-:W-:Y:S01]  /*0770*/  SEL R18, R18, UR10, P0 ;  /* 0x0000000a12127c07 */ /* 0x000fe20008000000 */
[----:B------:R0:W5:Y:S01]  /*0780*/  LDG.E R24, desc[UR20][R16.64] ;  /* 0x0000001410187981 */ /* 0x000162000c1e1900 */
[----:B------:R-:W-:Y:S02]  /*0790*/  IADD3.X R15, PT, PT, R3, -0x1, RZ, P1, !PT ;  /* 0xffffffff030f7810 */ /* 0x000fe40000ffe4ff */
[----:B------:R-:W-:Y:S01]  /*07a0*/  IADD3.X R9, PT, PT, R7, -0x1, RZ, P3, !PT ;  /* 0xffffffff07097810 */ /* 0x000fe20001ffe4ff */
[----:B------:R1:W5:Y:S01]  /*07b0*/  LDG.E R19, desc[UR20][R18.64] ;  /* 0x0000001412137981 */ /* 0x000362000c1e1900 */
[----:B------:R-:W-:Y:S02]  /*07c0*/  SEL R8, R8, UR12, !P2 ;  /* 0x0000000c08087c07 */ /* 0x000fe4000d000000 */
[----:B------:R-:W-:-:S02]  /*07d0*/  SEL R14, R14, UR10, P0 ;  /* 0x0000000a0e0e7c07 */ /* 0x000fc40008000000 */
[----:B------:R-:W-:Y:S02]  /*07e0*/  SEL R15, R15, UR11, P0 ;  /* 0x0000000b0f0f7c07 */ /* 0x000fe40008000000 */
[----:B------:R-:W-:Y:S01]  /*07f0*/  SEL R9, R9, UR13, !P2 ;  /* 0x0000000d09097c07 */ /* 0x000fe2000d000000 */
[----:B------:R-:W-:Y:S01]  /*0800*/  IMAD.U32 R20, RZ, RZ, UR14 ;  /* 0x0000000eff147e24 */ /* 0x000fe2000f8e00ff */
[----:B------:R-:W-:Y:S01]  /*0810*/  ISETP.LE.U32.AND P1, PT, R12, UR9, PT ;  /* 0x000000090c007c0c */ /* 0x000fe2000bf23070 */
[----:B------:R1:W5:Y:S01]  /*0820*/  LDG.E R23, desc[UR20][R14.64] ;  /* 0x000000140e177981 */ /* 0x000362000c1e1900 */
[----:B0-----:R-:W-:Y:S02]  /*0830*/  IADD3 R16, P2, PT, R6, -0xc, RZ ;  /* 0xfffffff406107810 */ /* 0x001fe40007f5e0ff */
[----:B-1----:R-:W-:Y:S01]  /*0840*/  IADD3 R18, P3, PT, R4, -0xc, RZ ;  /* 0xfffffff404127810 */ /* 0x002fe20007f7e0ff */
[----:B------:R-:W5:Y:S01]  /*0850*/  LDG.E R8, desc[UR20][R8.64] ;  /* 0x0000001408087981 */ /* 0x000f62000c1e1900 */
[----:B------:R-:W-:-:S02]  /*0860*/  ISETP.GE.U32.AND.EX P1, PT, R20, R13, PT, P1 ;  /* 0x0000000d1400720c */ /* 0x000fc40003f26110 */
[----:B------:R-:W-:Y:S02]  /*0870*/  IADD3.X R17, PT, PT, R3, -0x1, RZ, P2, !PT ;  /* 0xffffffff03117810 */ /* 0x000fe400017fe4ff */
[----:B------:R-:W-:Y:S01]  /*0880*/  IADD3.X R20, PT, PT, R7, -0x1, RZ, P3, !PT ;  /* 0xffffffff07147810 */ /* 0x000fe20001ffe4ff */
[----:B------:R-:W-:Y:S01]  /*0890*/  UIADD3 UR9, UP1, UPT, UR6, 0x6, URZ ;  /* 0x0000000606097890 */ /* 0x000fe2000ff3e0ff */
[----:B------:R-:W-:Y:S02]  /*08a0*/  SEL R16, R16, UR10, P0 ;  /* 0x0000000a10107c07 */ /* 0x000fe40008000000 */
[----:B------:R-:W-:Y:S02]  /*08b0*/  SEL R17, R17, UR11, P0 ;  /* 0x0000000b11117c07 */ /* 0x000fe40008000000 */
[----:B------:R-:W-:Y:S02]  /*08c0*/  SEL R14, R18, UR12, !P1 ;  /* 0x0000000c120e7c07 */ /* 0x000fe4000c800000 */
[----:B------:R-:W-:Y:S01]  /*08d0*/  SEL R15, R20, UR13, !P1 ;  /* 0x0000000d140f7c07 */ /* 0x000fe2000c800000 */
[----:B------:R0:W5:Y:S01]  /*08e0*/  LDG.E R9, desc[UR20][R16.64] ;  /* 0x0000001410097981 */ /* 0x000162000c1e1900 */
[----:B------:R-:W-:-:S03]  /*08f0*/  UIADD3.X UR14, UPT, UPT, URZ, UR7, URZ, UP1, !UPT ;  /* 0x00000007ff0e7290 */ /* 0x000fc60008ffe4ff */
[----:B------:R1:W5:Y:S01]  /*0900*/  LDG.E R18, desc[UR20][R14.64] ;  /* 0x000000140e127981 */ /* 0x000362000c1e1900 */
[----:B------:R-:W-:Y:S01]  /*0910*/  ISETP.LE.U32.AND P1, PT, R12, UR9, PT ;  /* 0x000000090c007c0c */ /* 0x000fe2000bf23070 */
[----:B------:R-:W-:Y:S01]  /*0920*/  UIADD3 UR9, UP1, UPT, UR6, 0x7, URZ ;  /* 0x0000000706097890 */ /* 0x000fe2000ff3e0ff */
[----:B------:R-:W-:Y:S01]  /*0930*/  IMAD.U32 R27, RZ, RZ, UR14 ;  /* 0x0000000eff1b7e24 */ /* 0x000fe2000f8e00ff */
[----:B------:R-:W-:Y:S02]  /*0940*/  IADD3 R20, P3, PT, R4, -0x8, RZ ;  /* 0xfffffff804147810 */ /* 0x000fe40007f7e0ff */
[----:B------:R-:W-:Y:S01]  /*0950*/  UIADD3.X UR14, UPT, UPT, URZ, UR7, URZ, UP1, !UPT ;  /* 0x00000007ff0e7290 */ /* 0x000fe20008ffe4ff */
[----:B------:R-:W-:Y:S02]  /*0960*/  IADD3 R21, P2, PT, R6, -0x8, RZ ;  /* 0xfffffff806157810 */ /* 0x000fe40007f5e0ff */
[----:B------:R-:W-:Y:S02]  /*0970*/  ISETP.GE.U32.AND.EX P1, PT, R27, R13, PT, P1 ;  /* 0x0000000d1b00720c */ /* 0x000fe40003f26110 */
[----:B0-----:R-:W-:-:S02]  /*0980*/  IADD3.X R17, PT, PT, R7, -0x1, RZ, P3, !PT ;  /* 0xffffffff07117810 */ /* 0x001fc40001ffe4ff */
[----:B-1----:R-:W-:Y:S01]  /*0990*/  SEL R14, R21, UR10, P0 ;  /* 0x0000000a150e7c07 */ /* 0x002fe20008000000 */
[----:B------:R-:W-:Y:S01]  /*09a0*/  IMAD.U32 R21, RZ, RZ, UR14 ;  /* 0x0000000eff157e24 */ /* 0x000fe2000f8e00ff */
[----:B------:R-:W-:Y:S02]  /*09b0*/  SEL R16, R20, UR12, !P1 ;  /* 0x0000000c14107c07 */ /* 0x000fe4000c800000 */
[----:B------:R-:W-:Y:S02]  /*09c0*/  SEL R17, R17, UR13, !P1 ;  /* 0x0000000d11117c07 */ /* 0x000fe4000c800000 */
[----:B------:R-:W-:Y:S02]  /*09d0*/  IADD3.X R27, PT, PT, R3, -0x1, RZ, P2, !PT ;  /* 0xffffffff031b7810 */ /* 0x000fe400017fe4ff */
[----:B------:R-:W-:Y:S01]  /*09e0*/  ISETP.LE.U32.AND P1, PT, R12, UR9, PT ;  /* 0x000000090c007c0c */ /* 0x000fe2000bf23070 */
[----:B------:R-:W5:Y:S01]  /*09f0*/  LDG.E R16, desc[UR20][R16.64] ;  /* 0x0000001410107981 */ /* 0x000f62000c1e1900 */
[----:B------:R-:W-:-:S02]  /*0a00*/  IADD3 R20, P2, PT, R4, -0x4, RZ ;  /* 0xfffffffc04147810 */ /* 0x000fc40007f5e0ff */
[----:B------:R-:W-:Y:S02]  /*0a10*/  ISETP.GE.U32.AND.EX P1, PT, R21, R13, PT, P1 ;  /* 0x0000000d1500720c */ /* 0x000fe40003f26110 */
[----:B------:R-:W-:Y:S02]  /*0a20*/  IADD3.X R21, PT, PT, R7, -0x1, RZ, P2, !PT ;  /* 0xffffffff07157810 */ /* 0x000fe400017fe4ff */
[----:B------:R-:W-:Y:S02]  /*0a30*/  SEL R15, R27, UR11, P0 ;  /* 0x0000000b1b0f7c07 */ /* 0x000fe40008000000 */
[----:B------:R-:W-:Y:S02]  /*0a40*/  SEL R20, R20, UR12, !P1 ;  /* 0x0000000c14147c07 */ /* 0x000fe4000c800000 */
[----:B------:R-:W-:Y:S01]  /*0a50*/  SEL R21, R21, UR13, !P1 ;  /* 0x0000000d15157c07 */ /* 0x000fe2000c800000 */
[----:B------:R0:W5:Y:S01]  /*0a60*/  LDG.E R27, desc[UR20][R14.64] ;  /* 0x000000140e1b7981 */ /* 0x000162000c1e1900 */
[----:B------:R-:W-:-:S03]  /*0a70*/  IADD3 R29, P1, PT, R6, -0x4, RZ ;  /* 0xfffffffc061d7810 */ /* 0x000fc60007f3e0ff */
[----:B------:R1:W5:Y:S01]  /*0a80*/  LDG.E R20, desc[UR20][R20.64] ;  /* 0x0000001414147981 */ /* 0x000362000c1e1900 */
[----:B0-----:R-:W-:Y:S02]  /*0a90*/  IADD3.X R15, PT, PT, R3, -0x1, RZ, P1, !PT ;  /* 0xffffffff030f7810 */ /* 0x001fe40000ffe4ff */
[----:B------:R-:W-:Y:S02]  /*0aa0*/  SEL R14, R29, UR10, P0 ;  /* 0x0000000a1d0e7c07 */ /* 0x000fe40008000000 */
[----:B------:R-:W-:-:S05]  /*0ab0*/  SEL R15, R15, UR11, P0 ;  /* 0x0000000b0f0f7c07 */ /* 0x000fca0008000000 */
[----:B------:R0:W5:Y:S01]  /*0ac0*/  LDG.E R17, desc[UR20][R14.64] ;  /* 0x000000140e117981 */ /* 0x000162000c1e1900 */
[----:B------:R-:W-:Y:S01]  /*0ad0*/  SEL R29, R3, UR11, P0 ;  /* 0x0000000b031d7c07 */ /* 0x000fe20008000000 */
[----:B------:R-:W-:Y:S02]  /*0ae0*/  UIADD3 UR14, UP1, UPT, UR6, 0x8, URZ ;  /* 0x00000008060e7890 */ /* 0x000fe4000ff3e0ff */
[----:B------:R-:W-:Y:S02]  /*0af0*/  UIADD3 UR9, UP2, UPT, UR6, 0xa, URZ ;  /* 0x0000000a06097890 */ /* 0x000fe4000ff5e0ff */
[----:B------:R-:W-:Y:S02]  /*0b00*/  UIADD3.X UR16, UPT, UPT, URZ, UR7, URZ, UP1, !UPT ;  /* 0x00000007ff107290 */ /* 0x000fe40008ffe4ff */
[----:B------:R-:W-:Y:S01]  /*0b10*/  UIADD3 UR15, UP1, UPT, UR6, 0x9, URZ ;  /* 0x00000009060f7890 */ /* 0x000fe2000ff3e0ff */
[----:B------:R-:W-:Y:S01]  /*0b20*/  ISETP.LE.U32.AND P3, PT, R12, UR14, PT ;  /* 0x0000000e0c007c0c */ /* 0x000fe2000bf63070 */
[----:B------:R-:W-:-:S04]  /*0b30*/  UIADD3.X UR14, UPT, UPT, URZ, UR7, URZ, UP2, !UPT ;  /* 0x00000007ff0e7290 */ /* 0x000fc800097fe4ff */
[----:B------:R-:W-:Y:S01]  /*0b40*/  ISETP.LE.U32.AND P2, PT, R12, UR15, PT ;  /* 0x0000000f0c007c0c */ /* 0x000fe2000bf43070 */
[----:B--2---:R-:W-:-:S04]  /*0b50*/  FFMA R10, R22, R10, R5 ;  /* 0x0000000a160a7223 */ /* 0x004fc80000000005 */
[----:B---3--:R-:W-:Y:S01]  /*0b60*/  FFMA R25, R25, R28, R10 ;  /* 0x0000001c19197223 */ /* 0x008fe2000000000a */
[----:B------:R-:W-:-:S05]  /*0b70*/  IADD3 R10, P1, PT, R6, 0x4, RZ ;  /* 0x00000004060a7810 */ /* 0x000fca0007f3e0ff */
[----:B------:R-:W-:Y:S01]  /*0b80*/  IMAD.X R5, RZ, RZ, R3, P1 ;  /* 0x000000ffff057224 */ /* 0x000fe200008e0603 */
[C---:B-1----:R-:W-:Y:S02]  /*0b90*/  IADD3 R21, P1, PT, R6.reuse, 0x8, RZ ;  /* 0x0000000806157810 */ /* 0x042fe40007f3e0ff */
[----:B------:R-:W-:-:S03]  /*0ba0*/  SEL R28, R6, UR10, P0 ;  /* 0x0000000a061c7c07 */ /* 0x000fc60008000000 */
[----:B0-----:R-:W-:Y:S02]  /*0bb0*/  IMAD.X R14, RZ, RZ, R3, P1 ;  /* 0x000000ffff0e7224 */ /* 0x001fe400008e0603 */
[----:B----4-:R-:W-:Y:S01]  /*0bc0*/  FFMA R26, R26, R11, R25 ;  /* 0x0000000b1a1a7223 */ /* 0x010fe20000000019 */
[----:B------:R-:W-:Y:S02]  /*0bd0*/  SEL R11, R5, UR11, P0 ;  /* 0x0000000b050b7c07 */ /* 0x000fe40008000000 */
[----:B------:R0:W2:Y:S02]  /*0be0*/  LDG.E R5, desc[UR20][R28.64] ;  /* 0x000000141c057981 */ /* 0x0000a4000c1e1900 */
[----:B0-----:R-:W-:Y:S02]  /*0bf0*/  SEL R29, R14, UR11, P0 ;  /* 0x0000000b0e1d7c07 */ /* 0x001fe40008000000 */
[----:B------:R-:W-:-:S05]  /*0c00*/  IADD3 R14, P1, PT, R6, 0xc, RZ ;  /* 0x0000000c060e7810 */ /* 0x000fca0007f3e0ff */
[----:B------:R-:W-:Y:S01]  /*0c10*/  IMAD.X R15, RZ, RZ, R3, P1 ;  /* 0x000000ffff0f7224 */ /* 0x000fe200008e0603 */
[----:B------:R-:W-:Y:S02]  /*0c20*/  IADD3 R22, P1, PT, R6, 0x10, RZ ;  /* 0x0000001006167810 */ /* 0x000fe40007f3e0ff */
[----:B------:R-:W-:-:S03]  /*0c30*/  SEL R10, R10, UR10, P0 ;  /* 0x0000000a0a0a7c07 */ /* 0x000fc60008000000 */
[----:B------:R-:W-:Y:S01]  /*0c40*/  IMAD.X R25, RZ, RZ, R3, P1 ;  /* 0x000000ffff197224 */ /* 0x000fe200008e0603 */
[----:B------:R-:W-:Y:S02]  /*0c50*/  SEL R28, R21, UR10, P0 ;  /* 0x0000000a151c7c07 */ /* 0x000fe40008000000 */
[----:B------:R0:W3:Y:S01]  /*0c60*/  LDG.E R21, desc[UR20][R10.64] ;  /* 0x000000140a157981 */ /* 0x0000e2000c1e1900 */
[----:B------:R-:W-:-:S03]  /*0c70*/  SEL R14, R14, UR10, P0 ;  /* 0x0000000a0e0e7c07 */ /* 0x000fc60008000000 */
[----:B------:R1:W4:Y:S01]  /*0c80*/  LDG.E R28, desc[UR20][R28.64] ;  /* 0x000000141c1c7981 */ /* 0x000322000c1e1900 */
[----:B0-----:R-:W-:Y:S02]  /*0c90*/  SEL R10, R22, UR10, P0 ;  /* 0x0000000a160a7c07 */ /* 0x001fe40008000000 */
[----:B------:R-:W-:Y:S01]  /*0ca0*/  SEL R11, R25, UR11, P0 ;  /* 0x0000000b190b7c07 */ /* 0x000fe20008000000 */
[----:B-1----:R-:W-:Y:S01]  /*0cb0*/  IMAD.U32 R29, RZ, RZ, UR16 ;  /* 0x00000010ff1d7e24 */ /* 0x002fe2000f8e00ff */
[----:B------:R-:W-:Y:S01]  /*0cc0*/  SEL R15, R15, UR11, P0 ;  /* 0x0000000b0f0f7c07 */ /* 0x000fe20008000000 */
[----:B------:R-:W-:Y:S02]  /*0cd0*/  UIADD3.X UR16, UPT, UPT, URZ, UR7, URZ, UP1, !UPT ;  /* 0x00000007ff107290 */ /* 0x000fe40008ffe4ff */
[----:B------:R0:W4:Y:S01]  /*0ce0*/  LDG.E R25, desc[UR20][R10.64] ;  /* 0x000000140a197981 */ /* 0x000122000c1e1900 */
[----:B-----5:R-:W-:Y:S01]  /*0cf0*/  FFMA R24, R19, R24, R26 ;  /* 0x0000001813187223 */ /* 0x020fe2000000001a */
[----:B------:R-:W-:Y:S01]  /*0d00*/  ISETP.LE.U32.AND P1, PT, R12, UR9, PT ;  /* 0x000000090c007c0c */ /* 0x000fe2000bf23070 */
[----:B------:R-:W-:Y:S01]  /*0d10*/  UIADD3 UR9, UP1, UPT, UR6, 0xb, URZ ;  /* 0x0000000b06097890 */ /* 0x000fe2000ff3e0ff */
[----:B------:R1:W5:Y:S01]  /*0d20*/  LDG.E R22, desc[UR20][R14.64] ;  /* 0x000000140e167981 */ /* 0x000362000c1e1900 */
[----:B------:R-:W-:Y:S01]  /*0d30*/  IMAD.U32 R26, RZ, RZ, UR14 ;  /* 0x0000000eff1a7e24 */ /* 0x000fe2000f8e00ff */
[----:B0-----:R-:W-:Y:S01]  /*0d40*/  IADD3 R10, P4, PT, R6, 0x14, RZ ;  /* 0x00000014060a7810 */ /* 0x001fe20007f9e0ff */
[----:B------:R-:W-:Y:S01]  /*0d50*/  FFMA R8, R23, R8, R24 ;  /* 0x0000000817087223 */ /* 0x000fe20000000018 */
[----:B------:R-:W-:Y:S01]  /*0d60*/  UIADD3.X UR14, UPT, UPT, URZ, UR7, URZ, UP1, !UPT ;  /* 0x00000007ff0e7290 */ /* 0x000fe20008ffe4ff */
[----:B-1----:R-:W-:-:S02]  /*0d70*/  IMAD.U32 R14, RZ, RZ, UR16 ;  /* 0x00000010ff0e7e24 */ /* 0x002fc4000f8e00ff */
[----:B------:R-:W-:Y:S01]  /*0d80*/  IMAD.X R11, RZ, RZ, R3, P4 ;  /* 0x000000ffff0b7224 */ /* 0x000fe200020e0603 */
[----:B------:R-:W-:Y:S02]  /*0d90*/  IADD3 R23, P4, PT, R4, 0x4, RZ ;  /* 0x0000000404177810 */ /* 0x000fe40007f9e0ff */
[-C--:B------:R-:W-:Y:S02]  /*0da0*/  ISETP.GE.U32.AND.EX P3, PT, R29, R13.reuse, PT, P3 ;  /* 0x0000000d1d00720c */ /* 0x080fe40003f66130 */
[-C--:B------:R-:W-:Y:S01]  /*0db0*/  ISETP.GE.U32.AND.EX P1, PT, R26, R13.reuse, PT, P1 ;  /* 0x0000000d1a00720c */ /* 0x080fe20003f26110 */
[----:B------:R-:W-:Y:S01]  /*0dc0*/  IMAD.X R26, RZ, RZ, R7, P4 ;  /* 0x000000ffff1a7224 */ /* 0x000fe200020e0607 */
[----:B------:R-:W-:Y:S02]  /*0dd0*/  SEL R10, R10, UR10, P0 ;  /* 0x0000000a0a0a7c07 */ /* 0x000fe40008000000 */
[----:B------:R-:W-:Y:S01]  /*0de0*/  SEL R11, R11, UR11, P0 ;  /* 0x0000000b0b0b7c07 */ /* 0x000fe20008000000 */
[----:B------:R-:W-:Y:S01]  /*0df0*/  IMAD.U32 R29, RZ, RZ, UR14 ;  /* 0x0000000eff1d7e24 */ /* 0x000fe2000f8e00ff */
[----:B------:R-:W-:-:S02]  /*0e00*/  ISETP.GE.U32.AND.EX P2, PT, R14, R13, PT, P2 ;  /* 0x0000000d0e00720c */ /* 0x000fc40003f46120 */
[----:B------:R-:W-:Y:S01]  /*0e10*/  SEL R14, R4, UR12, !P3 ;  /* 0x0000000c040e7c07 */ /* 0x000fe2000d800000 */
[----:B------:R0:W5:Y:S01]  /*0e20*/  LDG.E R19, desc[UR20][R10.64] ;  /* 0x000000140a137981 */ /* 0x000162000c1e1900 */
[----:B------:R-:W-:Y:S02]  /*0e30*/  SEL R15, R7, UR13, !P3 ;  /* 0x0000000d070f7c07 */ /* 0x000fe4000d800000 */
[----:B------:R-:W-:Y:S01]  /*0e40*/  ISETP.LE.U32.AND P3, PT, R12, UR9, PT ;  /* 0x000000090c007c0c */ /* 0x000fe2000bf63070 */
[----:B------:R-:W-:Y:S02]  /*0e50*/  UIADD3 UR9, UP1, UPT, UR6, 0xc, URZ ;  /* 0x0000000c06097890 */ /* 0x000fe4000ff3e0ff */
[----:B------:R1:W2:Y:S01]  /*0e60*/  LDG.E R24, desc[UR20][R14.64] ;  /* 0x000000140e187981 */ /* 0x0002a2000c1e1900 */
[----:B0-----:R-:W-:Y:S02]  /*0e70*/  SEL R10, R23, UR12, !P2 ;  /* 0x0000000c170a7c07 */ /* 0x001fe4000d000000 */
[----:B------:R-:W-:Y:S01]  /*0e80*/  SEL R11, R26, UR13, !P2 ;  /* 0x0000000d1a0b7c07 */ /* 0x000fe2000d000000 */
[----:B------:R-:W-:Y:S01]  /*0e90*/  FFMA R26, R9, R18, R8 ;  /* 0x00000012091a7223 */ /* 0x000fe20000000008 */
[----:B------:R-:W-:-:S02]  /*0ea0*/  ISETP.GE.U32.AND.EX P2, PT, R29, R13, PT, P3 ;  /* 0x0000000d1d00720c */ /* 0x000fc40003f46130 */
[C---:B------:R-:W-:Y:S01]  /*0eb0*/  IADD3 R23, P3, PT, R4.reuse, 0x8, RZ ;  /* 0x0000000804177810 */ /* 0x040fe20007f7e0ff */
[----:B------:R-:W-:Y:S01]  /*0ec0*/  UIADD3.X UR14, UPT, UPT, URZ, UR7, URZ, UP1, !UPT ;  /* 0x00000007ff0e7290 */ /* 0x000fe20008ffe4ff */
[----:B------:R-:W-:Y:S01]  /*0ed0*/  IADD3 R8, P4, PT, R4, 0xc, RZ ;  /* 0x0000000c04087810 */ /* 0x000fe20007f9e0ff */
[----:B------:R0:W3:Y:S02]  /*0ee0*/  LDG.E R18, desc[UR20][R10.64] ;  /* 0x000000140a127981 */ /* 0x0000e4000c1e1900 */
[--C-:B-1----:R-:W-:Y:S02]  /*0ef0*/  IMAD.X R15, RZ, RZ, R7.reuse, P3 ;  /* 0x000000ffff0f7224 */ /* 0x102fe400018e0607 */
[----:B------:R-:W-:Y:S01]  /*0f00*/  IMAD.X R9, RZ, RZ, R7, P4 ;  /* 0x000000ffff097224 */ /* 0x000fe200020e0607 */
[----:B------:R-:W-:Y:S02]  /*0f10*/  SEL R14, R23, UR12, !P1 ;  /* 0x0000000c170e7c07 */ /* 0x000fe4000c800000 */
[----:B------:R-:W-:-:S02]  /*0f20*/  SEL R15, R15, UR13, !P1 ;  /* 0x0000000d0f0f7c07 */ /* 0x000fc4000c800000 */
[----:B------:R-:W-:Y:S01]  /*0f30*/  SEL R8, R8, UR12, !P2 ;  /* 0x0000000c08087c07 */ /* 0x000fe2000d000000 */
[----:B0-----:R-:W-:Y:S01]  /*0f40*/  IMAD.U32 R11, RZ, RZ, UR14 ;  /* 0x0000000eff0b7e24 */ /* 0x001fe2000f8e00ff */
[----:B------:R-:W-:Y:S02]  /*0f50*/  SEL R9, R9, UR13, !P2 ;  /* 0x0000000d09097c07 */ /* 0x000fe4000d000000 */
[----:B------:R-:W-:Y:S01]  /*0f60*/  ISETP.LE.U32.AND P1, PT, R12, UR9, PT ;  /* 0x000000090c007c0c */ /* 0x000fe2000bf23070 */
[----:B------:R-:W-:Y:S01]  /*0f70*/  UIADD3 UR9, UP1, UPT, UR6, 0xd, URZ ;  /* 0x0000000d06097890 */ /* 0x000fe2000ff3e0ff */
[----:B------:R-:W-:Y:S01]  /*0f80*/  IADD3 R10, P2, PT, R4, 0x10, RZ ;  /* 0x00000010040a7810 */ /* 0x000fe20007f5e0ff */
[----:B------:R0:W5:Y:S01]  /*0f90*/  LDG.E R23, desc[UR20][R8.64] ;  /* 0x0000001408177981 */ /* 0x000162000c1e1900 */
[----:B------:R-:W-:Y:S01]  /*0fa0*/  ISETP.GE.U32.AND.EX P1, PT, R11, R13, PT, P1 ;  /* 0x0000000d0b00720c */ /* 0x000fe20003f26110 */
[----:B------:R-:W-:Y:S02]  /*0fb0*/  UIADD3.X UR14, UPT, UPT, URZ, UR7, URZ, UP1, !UPT ;  /* 0x00000007ff0e7290 */ /* 0x000fe40008ffe4ff */
[----:B------:R-:W-:Y:S01]  /*0fc0*/  IMAD.X R11, RZ, RZ, R7, P2 ;  /* 0x000000ffff0b7224 */ /* 0x000fe200010e0607 */
[----:B------:R-:W-:Y:S01]  /*0fd0*/  SEL R10, R10, UR12, !P1 ;  /* 0x0000000c0a0a7c07 */ /* 0x000fe2000c800000 */
[----:B------:R-:W-:Y:S01]  /*0fe0*/  FFMA R26, R27, R16, R26 ;  /* 0x000000101b1a7223 */ /* 0x000fe2000000001a */
[----:B------:R-:W4:Y:S02]  /*0ff0*/  LDG.E R15, desc[UR20][R14.64] ;  /* 0x000000140e0f7981 */ /* 0x000f24000c1e1900 */
[----:B------:R-:W-:Y:S01]  /*1000*/  SEL R11, R11, UR13, !P1 ;  /* 0x0000000d0b0b7c07 */ /* 0x000fe2000c800000 */
[----:B0-----:R-:W-:Y:S01]  /*1010*/  IMAD.U32 R9, RZ, RZ, UR14 ;  /* 0x0000000eff097e24 */ /* 0x001fe2000f8e00ff */
[----:B------:R-:W-:-:S02]  /*1020*/  ISETP.LE.U32.AND P1, PT, R12, UR9, PT ;  /* 0x000000090c007c0c */ /* 0x000fc4000bf23070 */
[----:B------:R-:W-:Y:S02]  /*1030*/  IADD3 R8, P3, PT, R6, 0x18, RZ ;  /* 0x0000001806087810 */ /* 0x000fe40007f7e0ff */
[----:B------:R-:W-:Y:S02]  /*1040*/  ISETP.GE.U32.AND.EX P1, PT, R9, R13, PT, P1 ;  /* 0x0000000d0900720c */ /* 0x000fe40003f26110 */
[----:B------:R-:W-:Y:S01]  /*1050*/  IADD3 R16, P2, PT, R4, 0x14, RZ ;  /* 0x0000001404107810 */ /* 0x000fe20007f5e0ff */
[----:B------:R-:W-:Y:S01]  /*1060*/  IMAD.X R9, RZ, RZ, R3, P3 ;  /* 0x000000ffff097224 */ /* 0x000fe200018e0603 */
[----:B------:R-:W-:Y:S01]  /*1070*/  UIADD3 UR15, UP1, UPT, UR6, 0xe, URZ ;  /* 0x0000000e060f7890 */ /* 0x000fe2000ff3e0ff */
[----:B------:R-:W-:Y:S01]  /*1080*/  SEL R8, R8, UR10, P0 ;  /* 0x0000000a08087c07 */ /* 0x000fe20008000000 */
[----:B------:R0:W5:Y:S01]  /*1090*/  LDG.E R14, desc[UR20][R10.64] ;  /* 0x000000140a0e7981 */ /* 0x000162000c1e1900 */
[----:B------:R-:W-:Y:S01]  /*10a0*/  IMAD.X R27, RZ, RZ, R7, P2 ;  /* 0x000000ffff1b7224 */ /* 0x000fe200010e0607 */
[----:B------:R-:W-:Y:S01]  /*10b0*/  SEL R9, R9, UR11, P0 ;  /* 0x0000000b09097c07 */ /* 0x000fe20008000000 */
[----:B------:R-:W-:Y:S01]  /*10c0*/  UIADD3.X UR16, UPT, UPT, URZ, UR7, URZ, UP1, !UPT ;  /* 0x00000007ff107290 */ /* 0x000fe20008ffe4ff */
[----:B------:R-:W-:Y:S01]  /*10d0*/  FFMA R20, R17, R20, R26 ;  /* 0x0000001411147223 */ /* 0x000fe2000000001a */
[----:B------:R-:W-:Y:S01]  /*10e0*/  UIADD3 UR9, UP2, UPT, UR6, 0xf, URZ ;  /* 0x0000000f06097890 */ /* 0x000fe2000ff5e0ff */
[----:B0-----:R-:W-:-:S02]  /*10f0*/  SEL R10, R16, UR12, !P1 ;  /* 0x0000000c100a7c07 */ /* 0x001fc4000c800000 */
[----:B------:R-:W-:Y:S01]  /*1100*/  SEL R11, R27, UR13, !P1 ;  /* 0x0000000d1b0b7c07 */ /* 0x000fe2000c800000 */
[----:B------:R0:W5:Y:S01]  /*1110*/  LDG.E R16, desc[UR20][R8.64] ;  /* 0x0000001408107981 */ /* 0x000162000c1e1900 */
[----:B------:R-:W-:Y:S01]  /*1120*/  IMAD.U32 R26, RZ, RZ, UR16 ;  /* 0x00000010ff1a7e24 */ /* 0x000fe2000f8e00ff */
[----:B------:R-:W-:Y:S01]  /*1130*/  ISETP.LE.U32.AND P1, PT, R12, UR15, PT ;  /* 0x0000000f0c007c0c */ /* 0x000fe2000bf23070 */
[----:B------:R-:W-:Y:S01]  /*1140*/  UIADD3.X UR14, UPT, UPT, URZ, UR7, URZ, UP2, !UPT ;  /* 0x00000007ff0e7290 */ /* 0x000fe200097fe4ff */
[----:B------:R1:W5:Y:S01]  /*1150*/  LDG.E R29, desc[UR20][R10.64] ;  /* 0x000000140a1d7981 */ /* 0x000362000c1e1900 */
[----:B0-----:R-:W-:Y:S02]  /*1160*/  IADD3 R9, P3, PT, R4, 0x18, RZ ;  /* 0x0000001804097810 */ /* 0x001fe40007f7e0ff */
[----:B------:R-:W-:-:S03]  /*1170*/  ISETP.GE.U32.AND.EX P1, PT, R26, R13, PT, P1 ;  /* 0x0000000d1a00720c */ /* 0x000fc60003f26110 */
[----:B-1----:R-:W-:Y:S01]  /*1180*/  IMAD.X R11, RZ, RZ, R7, P3 ;  /* 0x000000ffff0b7224 */ /* 0x002fe200018e0607 */
[----:B------:R-:W-:Y:S01]  /*1190*/  SEL R10, R9, UR12, !P1 ;  /* 0x0000000c090a7c07 */ /* 0x000fe2000c800000 */
[----:B------:R-:W-:Y:S01]  /*11a0*/  IMAD.U32 R17, RZ, RZ, UR14 ;  /* 0x0000000eff117e24 */ /* 0x000fe2000f8e00ff */
[----:B------:R-:W-:Y:S02]  /*11b0*/  ISETP.LE.U32.AND P2, PT, R12, UR9, PT ;  /* 0x000000090c007c0c */ /* 0x000fe4000bf43070 */
[----:B------:R-:W-:Y:S02]  /*11c0*/  SEL R11, R11, UR13, !P1 ;  /* 0x0000000d0b0b7c07 */ /* 0x000fe4000c800000 */
[----:B------:R-:W-:Y:S02]  /*11d0*/  IADD3 R26, P1, PT, R6, 0x1c, RZ ;  /* 0x0000001c061a7810 */ /* 0x000fe40007f3e0ff */
[----:B------:R-:W-:Y:S02]  /*11e0*/  IADD3 R8, P4, PT, R4, 0x1c, RZ ;  /* 0x0000001c04087810 */ /* 0x000fe40007f9e0ff */
[----:B------:R-:W-:Y:S01]  /*11f0*/  ISETP.GE.U32.AND.EX P2, PT, R17, R13, PT, P2 ;  /* 0x0000000d1100720c */ /* 0x000fe20003f46120 */
[----:B------:R-:W-:Y:S01]  /*1200*/  IMAD.X R17, RZ, RZ, R3, P1 ;  /* 0x000000ffff117224 */ /* 0x000fe200008e0603 */
[----:B------:R-:W5:Y:S01]  /*1210*/  LDG.E R11, desc[UR20][R10.64] ;  /* 0x000000140a0b7981 */ /* 0x000f62000c1e1900 */
[----:B------:R-:W-:Y:S01]  /*1220*/  IMAD.X R9, RZ, RZ, R7, P4 ;  /* 0x000000ffff097224 */ /* 0x000fe200020e0607 */
[----:B------:R-:W-:-:S02]  /*1230*/  SEL R8, R8, UR12, !P2 ;  /* 0x0000000c08087c07 */ /* 0x000fc4000d000000 */
[----:B------:R-:W-:Y:S02]  /*1240*/  SEL R27, R17, UR11, P0 ;  /* 0x0000000b111b7c07 */ /* 0x000fe40008000000 */
[----:B------:R-:W-:Y:S02]  /*1250*/  SEL R9, R9, UR13, !P2 ;  /* 0x0000000d09097c07 */ /* 0x000fe4000d000000 */
[----:B------:R-:W-:-:S03]  /*1260*/  SEL R26, R26, UR10, P0 ;  /* 0x0000000a1a1a7c07 */ /* 0x000fc60008000000 */
[----:B------:R-:W5:Y:S04]  /*1270*/  LDG.E R8, desc[UR20][R8.64] ;  /* 0x0000001408087981 */ /* 0x000f68000c1e1900 */
[----:B------:R-:W5:Y:S01]  /*1280*/  LDG.E R27, desc[UR20][R26.64] ;  /* 0x000000141a1b7981 */ /* 0x000f62000c1e1900 */
        /* <DEDUP_REMOVED lines=8> */
[----:B--2---:R-:W-:-:S04]  /*1310*/  FFMA R20, R5, R24, R20 ;  /* 0x0000001805147223 */ /* 0x004fc80000000014 */
[----:B---3--:R-:W-:-:S04]  /*1320*/  FFMA R21, R21, R18, R20 ;  /* 0x0000001215157223 */ /* 0x008fc80000000014 */
[----:B----4-:R-:W-:-:S04]  /*1330*/  FFMA R15, R28, R15, R21 ;  /* 0x0000000f1c0f7223 */ /* 0x010fc80000000015 */
[----:B-----5:R-:W-:-:S04]  /*1340*/  FFMA R22, R22, R23, R15 ;  /* 0x0000001716167223 */ /* 0x020fc8000000000f */
[----:B------:R-:W-:-:S04]  /*1350*/  FFMA R14, R25, R14, R22 ;  /* 0x0000000e190e7223 */ /* 0x000fc80000000016 */
[----:B------:R-:W-:-:S04]  /*1360*/  FFMA R19, R19, R29, R14 ;  /* 0x0000001d13137223 */ /* 0x000fc8000000000e */
[----:B------:R-:W-:-:S04]  /*1370*/  FFMA R16, R16, R11, R19 ;  /* 0x0000000b10107223 */ /* 0x000fc80000000013 */
[----:B------:R-:W-:Y:S01]  /*1380*/  FFMA R5, R27, R8, R16 ;  /* 0x000000081b057223 */ /* 0x000fe20000000010 */
[----:B------:R-:W-:Y:S06]  /*1390*/  BRA.U UP1, `(.L_x_376) ;  /* 0xffffffed01f47547 */ /* 0x000fec000b83ffff */
.L_x_375:
        /* <DEDUP_REMOVED lines=15> */
[----:B------:R-:W-:Y:S01]  /*1490*/  UIADD3 UR31, UP1, UPT, UR4, 0x1, URZ ;  /* 0x00000001041f7890 */ /* 0x000fe2000ff3e0ff */
[----:B------:R-:W0:Y:S01]  /*14a0*/  LDC.64 R16, c[0x0][0x400] ;  /* 0x00010000ff107b82 */ /* 0x000e220000000a00 */
[----:B------:R-:W1:Y:S02]  /*14b0*/  LDCU.64 UR22, c[0x0][0x3c8] ;  /* 0x00007900ff1677ac */ /* 0x000e640008000a00 */
[----:B------:R-:W-:Y:S02]  /*14c0*/  UIADD3.X UR25, UPT, UPT, URZ, UR5, URZ, UP1, !UPT ;  /* 0x00000005ff197290 */ /* 0x000fe40008ffe4ff */
[----:B------:R-:W-:Y:S02]  /*14d0*/  USHF.L.U32 UR24, UR31, 0x2, URZ ;  /* 0x000000021f187899 */ /* 0x000fe400080006ff */
[----:B------:R-:W-:Y:S02]  /*14e0*/  UIADD3 UR30, UP2, UPT, UR4, 0x2, URZ ;  /* 0x00000002041e7890 */ /* 0x000fe4000ff5e0ff */
[----:B------:R-:W-:-:S02]  /*14f0*/  USHF.L.U64.HI UR25, UR31, 0x2, UR25 ;  /* 0x000000021f197899 */ /* 0x000fc40008010219 */
[----:B------:R-:W-:Y:S02]  /*1500*/  ULOP3.LUT UR24, UR24, 0xfffffffc, URZ, 0xc0, !UPT ;  /* 0xfffffffc18187892 */ /* 0x000fe4000f8ec0ff */
[----:B------:R-:W-:Y:S02]  /*1510*/  USHF.L.U32 UR32, UR4, 0x2, URZ ;  /* 0x0000000204207899 */ /* 0x000fe400080006ff */
[----:B------:R-:W-:Y:S02]  /*1520*/  UIADD3 UR29, UP3, UPT, UR4, 0x3, URZ ;  /* 0x00000003041d7890 */ /* 0x000fe4000ff7e0ff */
[----:B------:R-:W-:Y:S01]  /*1530*/  UIADD3.X UR17, UPT, UPT, URZ, UR5, URZ, UP2, !UPT ;  /* 0x00000005ff117290 */ /* 0x000fe200097fe4ff */
[C---:B------:R-:W-:Y:S01]  /*1540*/  IADD3 R6, P2, PT, R12.reuse, UR24, RZ ;  /* 0x000000180c067c10 */ /* 0x040fe2000ff5e0ff */
[----:B------:R-:W-:Y:S01]  /*1550*/  USHF.L.U32 UR16, UR30, 0x2, URZ ;  /* 0x000000021e107899 */ /* 0x000fe200080006ff */
[----:B------:R-:W-:Y:S01]  /*1560*/  IADD3 R22, P1, PT, R12, UR32, RZ ;  /* 0x000000200c167c10 */ /* 0x000fe2000ff3e0ff */
[----:B------:R-:W-:Y:S01]  /*1570*/  UIADD3 UR28, UP4, UPT, UR4, 0x4, URZ ;  /* 0x00000004041c7890 */ /* 0x000fe2000ff9e0ff */
[----:B-1----:R-:W-:Y:S01]  /*1580*/  SEL R6, R6, UR22, P0 ;  /* 0x0000001606067c07 */ /* 0x002fe20008000000 */
[----:B------:R-:W-:Y:S01]  /*1590*/  ULOP3.LUT UR25, UR25, 0x3, URZ, 0xc0, !UPT ;  /* 0x0000000319197892 */ /* 0x000fe2000f8ec0ff */
[----:B------:R-:W-:Y:S01]  /*15a0*/  SEL R22, R22, UR22, P0 ;  /* 0x0000001616167c07 */ /* 0x000fe20008000000 */
[----:B------:R-:W-:-:S02]  /*15b0*/  USHF.L.U64.HI UR33, UR4, 0x2, UR5 ;  /* 0x0000000204217899 */ /* 0x000fc40008010205 */
[----:B------:R-:W-:Y:S02]  /*15c0*/  USHF.L.U32 UR14, UR29, 0x2, URZ ;  /* 0x000000021d0e7899 */ /* 0x000fe400080006ff */
[----:B------:R-:W-:Y:S01]  /*15d0*/  USHF.L.U64.HI UR17, UR30, 0x2, UR17 ;  /* 0x000000021e117899 */ /* 0x000fe20008010211 */
[C---:B------:R-:W-:Y:S01]  /*15e0*/  IADD3.X R7, PT, PT, R4.reuse, UR25, RZ, P2, !PT ;  /* 0x0000001904077c10 */ /* 0x040fe200097fe4ff */
[----:B------:R-:W-:Y:S01]  /*15f0*/  ULOP3.LUT UR16, UR16, 0xfffffffc, URZ, 0xc0, !UPT ;  /* 0xfffffffc10107892 */ /* 0x000fe2000f8ec0ff */
[----:B------:R-:W-:Y:S01]  /*1600*/  IADD3.X R8, PT, PT, R4, UR33, RZ, P1, !PT ;  /* 0x0000002104087c10 */ /* 0x000fe20008ffe4ff */
[----:B------:R-:W-:Y:S01]  /*1610*/  UIADD3.X UR15, UPT, UPT, URZ, UR5, URZ, UP3, !UPT ;  /* 0x00000005ff0f7290 */ /* 0x000fe20009ffe4ff */
[----:B------:R-:W-:Y:S01]  /*1620*/  SEL R7, R7, UR23, P0 ;  /* 0x0000001707077c07 */ /* 0x000fe20008000000 */
[----:B------:R-:W-:Y:S01]  /*1630*/  UIADD3.X UR13, UPT, UPT, URZ, UR5, URZ, UP4, !UPT ;  /* 0x00000005ff0d7290 */ /* 0x000fe2000a7fe4ff */
[----:B------:R-:W-:Y:S01]  /*1640*/  SEL R23, R8, UR23, P0 ;  /* 0x0000001708177c07 */ /* 0x000fe20008000000 */
[----:B------:R-:W-:-:S02]  /*1650*/  USHF.L.U32 UR7, UR28, 0x2, URZ ;  /* 0x000000021c077899 */ /* 0x000fc400080006ff */
[----:B------:R-:W-:Y:S02]  /*1660*/  UIADD3 UR26, UP6, UPT, UR4, 0x6, URZ ;  /* 0x00000006041a7890 */ /* 0x000fe4000ffde0ff */
[----:B------:R-:W-:Y:S02]  /*1670*/  ULOP3.LUT UR14, UR14, 0xfffffffc, URZ, 0xc0, !UPT ;  /* 0xfffffffc0e0e7892 */ /* 0x000fe4000f8ec0ff */
[----:B------:R-:W-:Y:S01]  /*1680*/  ULOP3.LUT UR17, UR17, 0x3, URZ, 0xc0, !UPT ;  /* 0x0000000311117892 */ /* 0x000fe2000f8ec0ff */
[----:B------:R-:W-:Y:S01]  /*1690*/  IADD3 R18, P1, PT, R12, UR16, RZ ;  /* 0x000000100c127c10 */ /* 0x000fe2000ff3e0ff */
[----:B------:R-:W-:Y:S01]  /*16a0*/  USHF.L.U64.HI UR15, UR29, 0x2, UR15 ;  /* 0x000000021d0f7899 */ /* 0x000fe2000801020f */
[----:B------:R1:W2:Y:S01]  /*16b0*/  LDG.E R11, desc[UR20][R6.64] ;  /* 0x00000014060b7981 */ /* 0x0002a2000c1e1900 */
[----:B------:R-:W-:Y:S02]  /*16c0*/  USHF.L.U64.HI UR13, UR28, 0x2, UR13 ;  /* 0x000000021c0d7899 */ /* 0x000fe4000801020d */
[----:B------:R-:W-:Y:S01]  /*16d0*/  ULOP3.LUT UR7, UR7, 0xfffffffc, URZ, 0xc0, !UPT ;  /* 0xfffffffc07077892 */ /* 0x000fe2000f8ec0ff */
[----:B------:R3:W4:Y:S01]  /*16e0*/  LDG.E R22, desc[UR20][R22.64] ;  /* 0x0000001416167981 */ /* 0x000722000c1e1900 */
[----:B------:R-:W-:-:S02]  /*16f0*/  UIADD3 UR27, UP5, UPT, UR4, 0x5, URZ ;  /* 0x00000005041b7890 */ /* 0x000fc4000ffbe0ff */
[----:B------:R-:W-:Y:S02]  /*1700*/  UIADD3.X UR10, UPT, UPT, URZ, UR5, URZ, UP6, !UPT ;  /* 0x00000005ff0a7290 */ /* 0x000fe4000b7fe4ff */
[----:B------:R-:W-:Y:S01]  /*1710*/  USHF.L.U32 UR9, UR26, 0x2, URZ ;  /* 0x000000021a097899 */ /* 0x000fe200080006ff */
[----:B------:R-:W-:Y:S01]  /*1720*/  IADD3 R8, P2, PT, R12, UR14, RZ ;  /* 0x0000000e0c087c10 */ /* 0x000fe2000ff5e0ff */
[----:B------:R-:W-:Y:S01]  /*1730*/  ULOP3.LUT UR15, UR15, 0x3, URZ, 0xc0, !UPT ;  /* 0x000000030f0f7892 */ /* 0x000fe2000f8ec0ff */
[----:B------:R-:W-:Y:S01]  /*1740*/  IADD3.X R10, PT, PT, R4, UR17, RZ, P1, !PT ;  /* 0x00000011040a7c10 */ /* 0x000fe20008ffe4ff */
[----:B------:R-:W-:Y:S01]  /*1750*/  ULOP3.LUT UR13, UR13, 0x3, URZ, 0xc0, !UPT ;  /* 0x000000030d0d7892 */ /* 0x000fe2000f8ec0ff */
[----:B------:R-:W-:Y:S01]  /*1760*/  IADD3 R24, P1, PT, R12, UR7, RZ ;  /* 0x000000070c187c10 */ /* 0x000fe2000ff3e0ff */
[----:B------:R-:W-:Y:S02]  /*1770*/  UIADD3.X UR12, UPT, UPT, URZ, UR5, URZ, UP5, !UPT ;  /* 0x00000005ff0c7290 */ /* 0x000fe4000affe4ff */
[----:B------:R-:W-:-:S02]  /*1780*/  USHF.L.U32 UR11, UR27, 0x2, URZ ;  /* 0x000000021b0b7899 */ /* 0x000fc400080006ff */
[----:B------:R-:W-:Y:S02]  /*1790*/  USHF.L.U64.HI UR10, UR26, 0x2, UR10 ;  /* 0x000000021a0a7899 */ /* 0x000fe4000801020a */
[----:B------:R-:W-:Y:S01]  /*17a0*/  ULOP3.LUT UR9, UR9, 0xfffffffc, URZ, 0xc0, !UPT ;  /* 0xfffffffc09097892 */ /* 0x000fe2000f8ec0ff */
[----:B------:R-:W-:Y:S01]  /*17b0*/  SEL R18, R18, UR22, P0 ;  /* 0x0000001612127c07 */ /* 0x000fe20008000000 */
[----:B------:R-:W-:Y:S01]  /*17c0*/  USHF.L.U64.HI UR12, UR27, 0x2, UR12 ;  /* 0x000000021b0c7899 */ /* 0x000fe2000801020c */
[----:B------:R-:W-:Y:S01]  /*17d0*/  SEL R19, R10, UR23, P0 ;  /* 0x000000170a137c07 */ /* 0x000fe20008000000 */
[----:B------:R-:W-:Y:S01]  /*17e0*/  ULOP3.LUT UR11, UR11, 0xfffffffc, URZ, 0xc0, !UPT ;  /* 0xfffffffc0b0b7892 */ /* 0x000fe2000f8ec0ff */
[----:B-1----:R-:W-:Y:S01]  /*17f0*/  SEL R6, R8, UR22, P0 ;  /* 0x0000001608067c07 */ /* 0x002fe20008000000 */
[----:B------:R-:W-:Y:S01]  /*1800*/  ULOP3.LUT UR10, UR10, 0x3, URZ, 0xc0, !UPT ;  /* 0x000000030a0a7892 */ /* 0x000fe2000f8ec0ff */
[C---:B------:R-:W-:Y:S01]  /*1810*/  IADD3.X R9, PT, PT, R4.reuse, UR15, RZ, P2, !PT ;  /* 0x0000000f04097c10 */ /* 0x040fe200097fe4ff */
[----:B------:R-:W1:Y:S01]  /*1820*/  LDCU.64 UR36, c[0x0][0x418] ;  /* 0x00008300ff2477ac */ /* 0x000e620008000a00 */
[----:B------:R-:W-:Y:S01]  /*1830*/  IADD3.X R8, PT, PT, R4, UR13, RZ, P1, !PT ;  /* 0x0000000d04087c10 */ /* 0x000fe20008ffe4ff */
[----:B------:R5:W2:Y:S01]  /*1840*/  LDG.E R10, desc[UR20][R18.64] ;  /* 0x00000014120a7981 */ /* 0x000aa2000c1e1900 */
[----:B---3--:R-:W-:Y:S01]  /*1850*/  IADD3 R23, P2, PT, R12, UR9, RZ ;  /* 0x000000090c177c10 */ /* 0x008fe2000ff5e0ff */
[----:B------:R-:W-:Y:S01]  /*1860*/  ULOP3.LUT UR12, UR12, 0x3, URZ, 0xc0, !UPT ;  /* 0x000000030c0c7892 */ /* 0x000fe2000f8ec0ff */
[----:B------:R-:W-:-:S02]  /*1870*/  SEL R24, R24, UR22, P0 ;  /* 0x0000001618187c07 */ /* 0x000fc40008000000 */
[----:B------:R-:W-:Y:S02]  /*1880*/  SEL R25, R8, UR23, P0 ;  /* 0x0000001708197c07 */ /* 0x000fe40008000000 */
[----:B------:R-:W-:Y:S02]  /*1890*/  IADD3 R20, P1, PT, R12, UR11, RZ ;  /* 0x0000000b0c147c10 */ /* 0x000fe4000ff3e0ff */
[----:B------:R-:W-:Y:S01]  /*18a0*/  IADD3 R28, P6, PT, R14, UR32, RZ ;  /* 0x000000200e1c7c10 */ /* 0x000fe2000ffde0ff */
[----:B------:R3:W2:Y:S01]  /*18b0*/  LDG.E R8, desc[UR20][R24.64] ;  /* 0x0000001418087981 */ /* 0x0006a2000c1e1900 */
[C---:B-----5:R-:W-:Y:S02]  /*18c0*/  IADD3.X R19, PT, PT, R4.reuse, UR10, RZ, P2, !PT ;  /* 0x0000000a04137c10 */ /* 0x060fe400097fe4ff */
[----:B------:R-:W-:Y:S02]  /*18d0*/  SEL R7, R9, UR23, P0 ;  /* 0x0000001709077c07 */ /* 0x000fe40008000000 */
[----:B------:R-:W-:-:S02]  /*18e0*/  IADD3.X R21, PT, PT, R4, UR12, RZ, P1, !PT ;  /* 0x0000000c04157c10 */ /* 0x000fc40008ffe4ff */
[----:B------:R-:W-:Y:S01]  /*18f0*/  SEL R18, R23, UR22, P0 ;  /* 0x0000001617127c07 */ /* 0x000fe20008000000 */
[----:B------:R-:W5:Y:S01]  /*1900*/  LDG.E R9, desc[UR20][R6.64] ;  /* 0x0000001406097981 */ /* 0x000f62000c1e1900 */
[----:B------:R-:W-:Y:S02]  /*1910*/  SEL R19, R19, UR23, P0 ;  /* 0x0000001713137c07 */ /* 0x000fe40008000000 */
[----:B---3--:R-:W-:Y:S02]  /*1920*/  IADD3.X R24, PT, PT, R3, UR33, RZ, P6, !PT ;  /* 0x0000002103187c10 */ /* 0x008fe4000b7fe4ff */
[----:B0-----:R-:W-:Y:S02]  /*1930*/  ISETP.LE.U32.AND P1, PT, R16, UR31, PT ;  /* 0x0000001f10007c0c */ /* 0x001fe4000bf23070 */
[----:B------:R-:W-:Y:S02]  /*1940*/  IADD3 R23, P6, PT, R14, UR24, RZ ;  /* 0x000000180e177c10 */ /* 0x000fe4000ffde0ff */
[----:B------:R-:W-:Y:S01]  /*1950*/  SEL R20, R20, UR22, P0 ;  /* 0x0000001614147c07 */ /* 0x000fe20008000000 */
[----:B------:R0:W3:Y:S01]  /*1960*/  LDG.E R6, desc[UR20][R18.64] ;  /* 0x0000001412067981 */ /* 0x0000e2000c1e1900 */
[----:B------:R-:W-:Y:S01]  /*1970*/  SEL R21, R21, UR23, P0 ;  /* 0x0000001715157c07 */ /* 0x000fe20008000000 */
[----:B------:R-:W-:Y:S01]  /*1980*/  IMAD.U32 R26, RZ, RZ, UR5 ;  /* 0x00000005ff1a7e24 */ /* 0x000fe2000f8e00ff */
[----:B------:R-:W-:-:S02]  /*1990*/  ISETP.GE.U32.AND.EX P1, PT, RZ, R17, PT, P1 ;  /* 0x00000011ff00720c */ /* 0x000fc40003f26110 */
[C---:B------:R-:W-:Y:S01]  /*19a0*/  ISETP.LE.U32.AND P2, PT, R16.reuse, UR4, PT ;  /* 0x0000000410007c0c */ /* 0x040fe2000bf43070 */
[----:B------:R1:W3:Y:S01]  /*19b0*/  LDG.E R7, desc[UR20][R20.64] ;  /* 0x0000001414077981 */ /* 0x0002e2000c1e1900 */
[----:B------:R-:W-:Y:S02]  /*19c0*/  ISETP.LE.U32.AND P5, PT, R16, UR30, PT ;  /* 0x0000001e10007c0c */ /* 0x000fe4000bfa3070 */
[----:B0-----:R-:W-:Y:S02]  /*19d0*/  IADD3.X R19, PT, PT, R3, UR25, RZ, P6, !PT ;  /* 0x0000001903137c10 */ /* 0x001fe4000b7fe4ff */
[----:B------:R-:W-:Y:S02]  /*19e0*/  IADD3 R18, P6, PT, R14, UR16, RZ ;  /* 0x000000100e127c10 */ /* 0x000fe4000ffde0ff */
[----:B------:R-:W-:Y:S02]  /*19f0*/  ISETP.GE.U32.AND.EX P2, PT, R26, R17, PT, P2 ;  /* 0x000000111a00720c */ /* 0x000fe40003f46120 */
[----:B-1----:R-:W-:-:S02]  /*1a00*/  SEL R21, R19, UR37, !P1 ;  /* 0x0000002513157c07 */ /* 0x002fc4000c800000 */
[----:B------:R-:W-:Y:S02]  /*1a10*/  ISETP.GE.U32.AND.EX P5, PT, RZ, R17, PT, P5 ;  /* 0x00000011ff00720c */ /* 0x000fe40003fa6150 */
[----:B------:R-:W-:Y:S01]  /*1a20*/  IADD3.X R19, PT, PT, R3, UR17, RZ, P6, !PT ;  /* 0x0000001103137c10 */ /* 0x000fe2000b7fe4ff */
[----:B------:R-:W-:Y:S01]  /*1a30*/  UIADD3 UR6, UP1, UPT, UR4, 0x7, URZ ;  /* 0x0000000704067890 */ /* 0x000fe2000ff3e0ff */
[----:B------:R-:W-:Y:S02]  /*1a40*/  SEL R20, R23, UR36, !P1 ;  /* 0x0000002417147c07 */ /* 0x000fe4000c800000 */
[----:B------:R-:W-:Y:S02]  /*1a50*/  SEL R29, R24, UR37, !P2 ;  /* 0x00000025181d7c07 */ /* 0x000fe4000d000000 */
[----:B------:R-:W-:Y:S01]  /*1a60*/  SEL R18, R18, UR36, !P5 ;  /* 0x0000002412127c07 */ /* 0x000fe2000e800000 */
[----:B------:R0:W2:Y:S01]  /*1a70*/  LDG.E R26, desc[UR20][R20.64] ;  /* 0x00000014141a7981 */ /* 0x0000a2000c1e1900 */
[----:B------:R-:W-:-:S02]  /*1a80*/  SEL R19, R19, UR37, !P5 ;  /* 0x0000002513137c07 */ /* 0x000fc4000e800000 */
[----:B------:R-:W-:Y:S02]  /*1a90*/  IADD3 R24, P5, PT, R14, UR14, RZ ;  /* 0x0000000e0e187c10 */ /* 0x000fe4000ffbe0ff */
[----:B------:R-:W-:Y:S01]  /*1aa0*/  SEL R28, R28, UR36, !P2 ;  /* 0x000000241c1c7c07 */ /* 0x000fe2000d000000 */
[----:B------:R-:W5:Y:S01]  /*1ab0*/  LDG.E R25, desc[UR20][R18.64] ;  /* 0x0000001412197981 */ /* 0x000f62000c1e1900 */
[C---:B------:R-:W-:Y:S02]  /*1ac0*/  ISETP.LE.U32.AND P4, PT, R16.reuse, UR29, PT ;  /* 0x0000001d10007c0c */ /* 0x040fe4000bf83070 */
[C---:B------:R-:W-:Y:S01]  /*1ad0*/  ISETP.LE.U32.AND P3, PT, R16.reuse, UR28, PT ;  /* 0x0000001c10007c0c */ /* 0x040fe2000bf63070 */
[----:B------:R1:W4:Y:S01]  /*1ae0*/  LDG.E R27, desc[UR20][R28.64] ;  /* 0x000000141c1b7981 */ /* 0x000322000c1e1900 */
[C---:B------:R-:W-:Y:S02]  /*1af0*/  ISETP.LE.U32.AND P2, PT, R16.reuse, UR27, PT ;  /* 0x0000001b10007c0c */ /* 0x040fe4000bf43070 */
[----:B------:R-:W-:-:S02]  /*1b00*/  ISETP.LE.U32.AND P1, PT, R16, UR26, PT ;  /* 0x0000001a10007c0c */ /* 0x000fc4000bf23070 */
[----:B------:R-:W-:Y:S02]  /*1b10*/  ISETP.LE.U32.AND P6, PT, R16, UR6, PT ;  /* 0x0000000610007c0c */ /* 0x000fe4000bfc3070 */
[C---:B0-----:R-:W-:Y:S02]  /*1b20*/  IADD3.X R20, PT, PT, R3.reuse, UR15, RZ, P5, !PT ;  /* 0x0000000f03147c10 */ /* 0x041fe4000affe4ff */
[----:B------:R-:W-:Y:S02]  /*1b30*/  IADD3 R16, P5, PT, R14, UR7, RZ ;  /* 0x000000070e107c10 */ /* 0x000fe4000ffbe0ff */
[-C--:B------:R-:W-:Y:S02]  /*1b40*/  ISETP.GE.U32.AND.EX P4, PT, RZ, R17.reuse, PT, P4 ;  /* 0x00000011ff00720c */ /* 0x080fe40003f86140 */
[----:B------:R-:W-:Y:S02]  /*1b50*/  ISETP.GE.U32.AND.EX P3, PT, RZ, R17, PT, P3 ;  /* 0x00000011ff00720c */ /* 0x000fe40003f66130 */
[----:B------:R-:W-:-:S02]  /*1b60*/  IADD3.X R23, PT, PT, R3, UR13, RZ, P5, !PT ;  /* 0x0000000d03177c10 */ /* 0x000fc4000affe4ff */
[----:B-1----:R-:W-:Y:S02]  /*1b70*/  SEL R29, R20, UR37, !P4 ;  /* 0x00000025141d7c07 */ /* 0x002fe4000e000000 */
[----:B------:R-:W-:Y:S02]  /*1b80*/  SEL R20, R16, UR36, !P3 ;  /* 0x0000002410147c07 */ /* 0x000fe4000d800000 */
[----:B------:R-:W-:Y:S02]  /*1b90*/  SEL R21, R23, UR37, !P3 ;  /* 0x0000002517157c07 */ /* 0x000fe4000d800000 */
[----:B------:R-:W-:Y:S02]  /*1ba0*/  IADD3 R16, P3, PT, R14, UR11, RZ ;  /* 0x0000000b0e107c10 */ /* 0x000fe4000ff7e0ff */
[----:B------:R-:W-:Y:S01]  /*1bb0*/  ISETP.GE.U32.AND.EX P2, PT, RZ, R17, PT, P2 ;  /* 0x00000011ff00720c */ /* 0x000fe20003f46120 */
[----:B------:R-:W-:Y:S01]  /*1bc0*/  UIADD3.X UR7, UPT, UPT, URZ, UR5, URZ, UP1, !UPT ;  /* 0x00000005ff077290 */ /* 0x000fe20008ffe4ff */
[----:B------:R-:W-:Y:S01]  /*1bd0*/  IADD3.X R19, PT, PT, R3, UR12, RZ, P3, !PT ;  /* 0x0000000c03137c10 */ /* 0x000fe20009ffe4ff */
[----:B------:R-:W-:Y:S01]  /*1be0*/  USHF.L.U32 UR5, UR6, 0x2, URZ ;  /* 0x0000000206057899 */ /* 0x000fe200080006ff */
[----:B------:R0:W3:Y:S01]  /*1bf0*/  LDG.E R23, desc[UR20][R20.64] ;  /* 0x0000001414177981 */ /* 0x0000e2000c1e1900 */
[----:B------:R-:W-:-:S02]  /*1c00*/  SEL R18, R16, UR36, !P2 ;  /* 0x0000002410127c07 */ /* 0x000fc4000d000000 */
[----:B------:R-:W-:Y:S01]  /*1c10*/  SEL R19, R19, UR37, !P2 ;  /* 0x0000002513137c07 */ /* 0x000fe2000d000000 */
[----:B------:R-:W-:Y:S01]  /*1c20*/  USHF.L.U64.HI UR6, UR6, 0x2, UR7 ;  /* 0x0000000206067899 */ /* 0x000fe20008010207 */
[----:B------:R-:W-:Y:S01]  /*1c30*/  SEL R28, R24, UR36, !P4 ;  /* 0x00000024181c7c07 */ /* 0x000fe2000e000000 */
[----:B------:R-:W-:Y:S01]  /*1c40*/  ULOP3.LUT UR5, UR5, 0xfffffffc, URZ, 0xc0, !UPT ;  /* 0xfffffffc05057892 */ /* 0x000fe2000f8ec0ff */
[----:B0-----:R-:W-:-:S03]  /*1c50*/  IADD3 R20, P2, PT, R14, UR9, RZ ;  /* 0x000000090e147c10 */ /* 0x001fc6000ff5e0ff */
[----:B------:R0:W3:Y:S01]  /*1c60*/  LDG.E R24, desc[UR20][R28.64] ;  /* 0x000000141c187981 */ /* 0x0000e2000c1e1900 */
[----:B------:R-:W-:Y:S02]  /*1c70*/  ISETP.GE.U32.AND.EX P1, PT, RZ, R17, PT, P1 ;  /* 0x00000011ff00720c */ /* 0x000fe40003f26110 */
[----:B------:R-:W-:Y:S01]  /*1c80*/  IADD3.X R21, PT, PT, R3, UR10, RZ, P2, !PT ;  /* 0x0000000a03157c10 */ /* 0x000fe200097fe4ff */
[----:B------:R-:W-:Y:S01]  /*1c90*/  ULOP3.LUT UR6, UR6, 0x3, URZ, 0xc0, !UPT ;  /* 0x0000000306067892 */ /* 0x000fe2000f8ec0ff */
[----:B------:R-:W-:Y:S02]  /*1ca0*/  SEL R20, R20, UR36, !P1 ;  /* 0x0000002414147c07 */ /* 0x000fe4000c800000 */
[----:B------:R-:W-:Y:S02]  /*1cb0*/  SEL R21, R21, UR37, !P1 ;  /* 0x0000002515157c07 */ /* 0x000fe4000c800000 */
[----:B------:R-:W-:Y:S01]  /*1cc0*/  IADD3 R16, P3, PT, R12, UR5, RZ ;  /* 0x000000050c107c10 */ /* 0x000fe2000ff7e0ff */
[----:B------:R1:W3:Y:S01]  /*1cd0*/  LDG.E R28, desc[UR20][R18.64] ;  /* 0x00000014121c7981 */ /* 0x0002e2000c1e1900 */
[----:B0-----:R-:W-:-:S02]  /*1ce0*/  IADD3 R29, P1, PT, R14, UR5, RZ ;  /* 0x000000050e1d7c10 */ /* 0x001fc4000ff3e0ff */
[----:B------:R-:W-:Y:S01]  /*1cf0*/  ISETP.GE.U32.AND.EX P6, PT, RZ, R17, PT, P6 ;  /* 0x00000011ff00720c */ /* 0x000fe20003fc6160 */
[----:B------:R-:W3:Y:S01]  /*1d00*/  LDG.E R21, desc[UR20][R20.64] ;  /* 0x0000001414157981 */ /* 0x000ee2000c1e1900 */
[----:B------:R-:W-:Y:S02]  /*1d10*/  IADD3.X R17, PT, PT, R4, UR6, RZ, P3, !PT ;  /* 0x0000000604117c10 */ /* 0x000fe40009ffe4ff */
[----:B-1----:R-:W-:Y:S02]  /*1d20*/  IADD3.X R19, PT, PT, R3, UR6, RZ, P1, !PT ;  /* 0x0000000603137c10 */ /* 0x002fe40008ffe4ff */
[----:B------:R-:W-:Y:S02]  /*1d30*/  SEL R16, R16, UR22, P0 ;  /* 0x0000001610107c07 */ /* 0x000fe40008000000 */
[----:B------:R-:W-:Y:S02]  /*1d40*/  SEL R19, R19, UR37, !P6 ;  /* 0x0000002513137c07 */ /* 0x000fe4000f000000 */
[----:B------:R-:W-:-:S02]  /*1d50*/  SEL R17, R17, UR23, P0 ;  /* 0x0000001711117c07 */ /* 0x000fc40008000000 */
[----:B------:R-:W-:-:S03]  /*1d60*/  SEL R18, R29, UR36, !P6 ;  /* 0x000000241d127c07 */ /* 0x000fc6000f000000 */
[----:B------:R-:W3:Y:S04]  /*1d70*/  LDG.E R16, desc[UR20][R16.64] ;  /* 0x0000001410107981 */ /* 0x000ee8000c1e1900 */
[----:B------:R-:W3:Y:S01]  /*1d80*/  LDG.E R19, desc[UR20][R18.64] ;  /* 0x0000001412137981 */ /* 0x000ee2000c1e1900 */
[----:B------:R-:W-:Y:S01]  /*1d90*/  UIADD3 UR4, UPT, UPT, UR4, 0x8, URZ ;  /* 0x0000000804047890 */ /* 0x000fe2000fffe0ff */
[----:B------:R-:W-:Y:S01]  /*1da0*/  UMOV UR5, URZ ;  /* 0x000000ff00057c82 */ /* 0x000fe20008000000 */
[----:B----4-:R-:W-:-:S04]  /*1db0*/  FFMA R22, R22, R27, R5 ;  /* 0x0000001b16167223 */ /* 0x010fc80000000005 */
[----:B--2---:R-:W-:-:S04]  /*1dc0*/  FFMA R11, R11, R26, R22 ;  /* 0x0000001a0b0b7223 */ /* 0x004fc80000000016 */
[----:B-----5:R-:W-:-:S04]  /*1dd0*/  FFMA R10, R10, R25, R11 ;  /* 0x000000190a0a7223 */ /* 0x020fc8000000000b */
[----:B---3--:R-:W-:-:S04]  /*1de0*/  FFMA R9, R9, R24, R10 ;  /* 0x0000001809097223 */ /* 0x008fc8000000000a */
[----:B------:R-:W-:-:S04]  /*1df0*/  FFMA R8, R8, R23, R9 ;  /* 0x0000001708087223 */ /* 0x000fc80000000009 */
[----:B------:R-:W-:-:S04]  /*1e00*/  FFMA R7, R7, R28, R8 ;  /* 0x0000001c07077223 */ /* 0x000fc80000000008 */
[----:B------:R-:W-:-:S04]  /*1e10*/  FFMA R7, R6, R21, R7 ;  /* 0x0000001506077223 */ /* 0x000fc80000000007 */
[----:B------:R-:W-:-:S07]  /*1e20*/  FFMA R5, R16, R19, R7 ;  /* 0x0000001310057223 */ /* 0x000fce0000000007 */
.L_x_377:
        /* <DEDUP_REMOVED lines=11> */
[----:B------:R-:W-:Y:S02]  /*1ee0*/  USHF.L.U32 UR13, UR4, 0x2, URZ ;  /* 0x00000002040d7899 */ /* 0x000fe400080006ff */
[----:B------:R-:W-:Y:S02]  /*1ef0*/  UIADD3 UR15, UP0, UPT, UR4, 0x1, URZ ;  /* 0x00000001040f7890 */ /* 0x000fe4000ff1e0ff */
[----:B------:R-:W-:Y:S02]  /*1f00*/  UIADD3 UR24, UP2, UPT, UR4, 0x2, URZ ;  /* 0x0000000204187890 */ /* 0x000fe4000ff5e0ff */
[----:B------:R-:W-:Y:S01]  /*1f10*/  USHF.L.U64.HI UR14, UR4, 0x2, UR5 ;  /* 0x00000002040e7899 */ /* 0x000fe20008010205 */
[----:B------:R-:W-:Y:S01]  /*1f20*/  IADD3 R6, P1, PT, R12, UR13, RZ ;  /* 0x0000000d0c067c10 */ /* 0x000fe2000ff3e0ff */
[----:B------:R-:W-:-:S02]  /*1f30*/  UIADD3.X UR7, UPT, UPT, URZ, UR5, URZ, UP0, !UPT ;  /* 0x00000005ff077290 */ /* 0x000fc400087fe4ff */
[----:B------:R-:W-:Y:S02]  /*1f40*/  USHF.L.U32 UR9, UR15, 0x2, URZ ;  /* 0x000000020f097899 */ /* 0x000fe400080006ff */
[----:B------:R-:W-:Y:S01]  /*1f50*/  UIADD3.X UR10, UPT, UPT, URZ, UR5, URZ, UP2, !UPT ;  /* 0x00000005ff0a7290 */ /* 0x000fe200097fe4ff */
[----:B------:R-:W-:Y:S01]  /*1f60*/  IADD3.X R7, PT, PT, R4, UR14, RZ, P1, !PT ;  /* 0x0000000e04077c10 */ /* 0x000fe20008ffe4ff */
[----:B------:R-:W-:Y:S01]  /*1f70*/  USHF.L.U32 UR11, UR24, 0x2, URZ ;  /* 0x00000002180b7899 */ /* 0x000fe200080006ff */
[----:B-1----:R-:W-:Y:S01]  /*1f80*/  SEL R6, R6, UR16, P0 ;  /* 0x0000001006067c07 */ /* 0x002fe20008000000 */
[----:B------:R-:W-:Y:S01]  /*1f90*/  USHF.L.U64.HI UR7, UR15, 0x2, UR7 ;  /* 0x000000020f077899 */ /* 0x000fe20008010207 */
[----:B------:R-:W-:Y:S01]  /*1fa0*/  SEL R7, R7, UR17, P0 ;  /* 0x0000001107077c07 */ /* 0x000fe20008000000 */
[----:B------:R-:W-:Y:S02]  /*1fb0*/  ULOP3.LUT UR9, UR9, 0xfffffffc, URZ, 0xc0, !UPT ;  /* 0xfffffffc09097892 */ /* 0x000fe4000f8ec0ff */
[----:B------:R-:W-:-:S02]  /*1fc0*/  USHF.L.U64.HI UR10, UR24, 0x2, UR10 ;  /* 0x00000002180a7899 */ /* 0x000fc4000801020a */
[----:B------:R-:W-:Y:S01]  /*1fd0*/  ULOP3.LUT UR11, UR11, 0xfffffffc, URZ, 0xc0, !UPT ;  /* 0xfffffffc0b0b7892 */ /* 0x000fe2000f8ec0ff */
[----:B------:R1:W3:Y:S01]  /*1fe0*/  LDG.E R16, desc[UR20][R6.64] ;  /* 0x0000001406107981 */ /* 0x0002e2000c1e1900 */
[----:B------:R-:W-:Y:S01]  /*1ff0*/  ULOP3.LUT UR7, UR7, 0x3, URZ, 0xc0, !UPT ;  /* 0x0000000307077892 */ /* 0x000fe2000f8ec0ff */
[C---:B------:R-:W-:Y:S01]  /*2000*/  IADD3 R10, P1, PT, R12.reuse, UR9, RZ ;  /* 0x000000090c0a7c10 */ /* 0x040fe2000ff3e0ff */
[----:B------:R-:W-:Y:S01]  /*2010*/  ULOP3.LUT UR10, UR10, 0x3, URZ, 0xc0, !UPT ;  /* 0x000000030a0a7892 */ /* 0x000fe2000f8ec0ff */
[----:B------:R-:W4:Y:S01]  /*2020*/  LDCU.64 UR22, c[0x0][0x418] ;  /* 0x00008300ff1677ac */ /* 0x000f220008000a00 */
[----:B------:R-:W-:Y:S02]  /*2030*/  IADD3 R18, P2, PT, R12, UR11, RZ ;  /* 0x0000000b0c127c10 */ /* 0x000fe4000ff5e0ff */
[----:B------:R-:W-:Y:S01]  /*2040*/  IADD3.X R11, PT, PT, R4, UR7, RZ, P1, !PT ;  /* 0x00000007040b7c10 */ /* 0x000fe20008ffe4ff */
[----:B------:R-:W-:Y:S01]  /*2050*/  UIADD3 UR12, UP0, UPT, UR4, 0x3, URZ ;  /* 0x00000003040c7890 */ /* 0x000fe2000ff1e0ff */
[----:B-1----:R-:W-:-:S02]  /*2060*/  IADD3 R6, P5, PT, R14, UR13, RZ ;  /* 0x0000000d0e067c10 */ /* 0x002fc4000ffbe0ff */
[----:B------:R-:W-:Y:S02]  /*2070*/  IADD3.X R17, PT, PT, R4, UR10, RZ, P2, !PT ;  /* 0x0000000a04117c10 */ /* 0x000fe400097fe4ff */
[C---:B--2---:R-:W-:Y:S02]  /*2080*/  ISETP.LE.U32.AND P4, PT, R8.reuse, UR4, PT ;  /* 0x0000000408007c0c */ /* 0x044fe4000bf83070 */
[C---:B------:R-:W-:Y:S02]  /*2090*/  ISETP.LE.U32.AND P1, PT, R8.reuse, UR15, PT ;  /* 0x0000000f08007c0c */ /* 0x040fe4000bf23070 */
[C---:B------:R-:W-:Y:S02]  /*20a0*/  ISETP.LE.U32.AND P3, PT, R8.reuse, UR24, PT ;  /* 0x0000001808007c0c */ /* 0x040fe4000bf63070 */
[----:B------:R-:W-:Y:S01]  /*20b0*/  ISETP.LE.U32.AND P2, PT, R8, UR12, PT ;  /* 0x0000000c08007c0c */ /* 0x000fe2000bf43070 */
[----:B------:R-:W-:Y:S01]  /*20c0*/  IMAD.U32 R8, RZ, RZ, UR5 ;  /* 0x00000005ff087e24 */ /* 0x000fe2000f8e00ff */
[----:B------:R-:W-:-:S02]  /*20d0*/  IADD3.X R7, PT, PT, R3, UR14, RZ, P5, !PT ;  /* 0x0000000e03077c10 */ /* 0x000fc4000affe4ff */
[----:B------:R-:W-:Y:S01]  /*20e0*/  IADD3 R22, P5, PT, R14, UR9, RZ ;  /* 0x000000090e167c10 */ /* 0x000fe2000ffbe0ff */
[----:B------:R-:W-:Y:S01]  /*20f0*/  UIADD3.X UR5, UPT, UPT, URZ, UR5, URZ, UP0, !UPT ;  /* 0x00000005ff057290 */ /* 0x000fe200087fe4ff */
[-C--:B------:R-:W-:Y:S01]  /*2100*/  ISETP.GE.U32.AND.EX P4, PT, R8, R9.reuse, PT, P4 ;  /* 0x000000090800720c */ /* 0x080fe20003f86140 */
[----:B------:R-:W-:Y:S01]  /*2110*/  USHF.L.U32 UR13, UR12, 0x2, URZ ;  /* 0x000000020c0d7899 */ /* 0x000fe200080006ff */
[----:B------:R-:W-:Y:S02]  /*2120*/  ISETP.GE.U32.AND.EX P1, PT, RZ, R9, PT, P1 ;  /* 0x00000009ff00720c */ /* 0x000fe40003f26110 */
[----:B------:R-:W-:Y:S01]  /*2130*/  IADD3.X R8, PT, PT, R3, UR7, RZ, P5, !PT ;  /* 0x0000000703087c10 */ /* 0x000fe2000affe4ff */
[----:B------:R-:W-:Y:S01]  /*2140*/  USHF.L.U64.HI UR5, UR12, 0x2, UR5 ;  /* 0x000000020c057899 */ /* 0x000fe20008010205 */
[----:B------:R-:W-:Y:S01]  /*2150*/  SEL R10, R10, UR16, P0 ;  /* 0x000000100a0a7c07 */ /* 0x000fe20008000000 */
[----:B------:R-:W-:Y:S01]  /*2160*/  ULOP3.LUT UR13, UR13, 0xfffffffc, URZ, 0xc0, !UPT ;  /* 0xfffffffc0d0d7892 */ /* 0x000fe2000f8ec0ff */
[----:B------:R-:W-:-:S02]  /*2170*/  SEL R11, R11, UR17, P0 ;  /* 0x000000110b0b7c07 */ /* 0x000fc40008000000 */
[----:B------:R-:W-:Y:S02]  /*2180*/  SEL R18, R18, UR16, P0 ;  /* 0x0000001012127c07 */ /* 0x000fe40008000000 */
[----:B------:R-:W-:Y:S02]  /*2190*/  SEL R19, R17, UR17, P0 ;  /* 0x0000001111137c07 */ /* 0x000fe40008000000 */
[----:B----4-:R-:W-:Y:S02]  /*21a0*/  SEL R22, R22, UR22, !P1 ;  /* 0x0000001616167c07 */ /* 0x010fe4000c800000 */
[----:B------:R-:W-:Y:S01]  /*21b0*/  SEL R23, R8, UR23, !P1 ;  /* 0x0000001708177c07 */ /* 0x000fe2000c800000 */
[----:B------:R-:W-:Y:S01]  /*21c0*/  ULOP3.LUT UR5, UR5, 0x3, URZ, 0xc0, !UPT ;  /* 0x0000000305057892 */ /* 0x000fe2000f8ec0ff */
[----:B------:R-:W-:Y:S01]  /*21d0*/  SEL R6, R6, UR22, !P4 ;  /* 0x0000001606067c07 */ /* 0x000fe2000e000000 */
[----:B------:R1:W2:Y:S01]  /*21e0*/  LDG.E R17, desc[UR20][R10.64] ;  /* 0x000000140a117981 */ /* 0x0002a2000c1e1900 */
[----:B------:R-:W-:-:S02]  /*21f0*/  SEL R7, R7, UR23, !P4 ;  /* 0x0000001707077c07 */ /* 0x000fc4000e000000 */
[C---:B------:R-:W-:Y:S01]  /*2200*/  IADD3 R8, P1, PT, R14.reuse, UR11, RZ ;  /* 0x0000000b0e087c10 */ /* 0x040fe2000ff3e0ff */
[----:B------:R-:W4:Y:S01]  /*2210*/  LDG.E R18, desc[UR20][R18.64] ;  /* 0x0000001412127981 */ /* 0x000f22000c1e1900 */
[-C--:B------:R-:W-:Y:S02]  /*2220*/  ISETP.GE.U32.AND.EX P3, PT, RZ, R9.reuse, PT, P3 ;  /* 0x00000009ff00720c */ /* 0x080fe40003f66130 */
[----:B------:R-:W-:Y:S01]  /*2230*/  ISETP.GE.U32.AND.EX P2, PT, RZ, R9, PT, P2 ;  /* 0x00000009ff00720c */ /* 0x000fe20003f46120 */
[----:B------:R-:W2:Y:S01]  /*2240*/  LDG.E R22, desc[UR20][R22.64] ;  /* 0x0000001416167981 */ /* 0x000ea2000c1e1900 */
[----:B------:R-:W-:Y:S02]  /*2250*/  IADD3 R24, P5, PT, R14, UR13, RZ ;  /* 0x0000000d0e187c10 */ /* 0x000fe4000ffbe0ff */
[----:B-1----:R-:W-:Y:S02]  /*2260*/  IADD3 R10, P4, PT, R12, UR13, RZ ;  /* 0x0000000d0c0a7c10 */ /* 0x002fe4000ff9e0ff */
[----:B------:R-:W-:Y:S01]  /*2270*/  IADD3.X R9, PT, PT, R3, UR10, RZ, P1, !PT ;  /* 0x0000000a03097c10 */ /* 0x000fe20008ffe4ff */
[----:B------:R1:W3:Y:S01]  /*2280*/  LDG.E R19, desc[UR20][R6.64] ;  /* 0x0000001406137981 */ /* 0x0002e2000c1e1900 */
[----:B------:R-:W-:-:S02]  /*2290*/  IADD3.X R11, PT, PT, R4, UR5, RZ, P4, !PT ;  /* 0x00000005040b7c10 */ /* 0x000fc4000a7fe4ff */
[----:B------:R-:W-:Y:S02]  /*22a0*/  IADD3.X R25, PT, PT, R3, UR5, RZ, P5, !PT ;  /* 0x0000000503197c10 */ /* 0x000fe4000affe4ff */
[----:B-1----:R-:W-:Y:S02]  /*22b0*/  SEL R6, R8, UR22, !P3 ;  /* 0x0000001608067c07 */ /* 0x002fe4000d800000 */
[----:B------:R-:W-:Y:S02]  /*22c0*/  SEL R7, R9, UR23, !P3 ;  /* 0x0000001709077c07 */ /* 0x000fe4000d800000 */
[----:B------:R-:W-:Y:S02]  /*22d0*/  SEL R8, R10, UR16, P0 ;  /* 0x000000100a087c07 */ /* 0x000fe40008000000 */
[----:B------:R-:W-:Y:S01]  /*22e0*/  SEL R9, R11, UR17, P0 ;  /* 0x000000110b097c07 */ /* 0x000fe20008000000 */
[----:B------:R-:W4:Y:S01]  /*22f0*/  LDG.E R6, desc[UR20][R6.64] ;  /* 0x0000001406067981 */ /* 0x000f22000c1e1900 */
[----:B------:R-:W-:-:S02]  /*2300*/  SEL R10, R24, UR22, !P2 ;  /* 0x00000016180a7c07 */ /* 0x000fc4000d000000 */
[----:B------:R-:W-:Y:S01]  /*2310*/  SEL R11, R25, UR23, !P2 ;  /* 0x00000017190b7c07 */ /* 0x000fe2000d000000 */
[----:B------:R-:W5:Y:S04]  /*2320*/  LDG.E R8, desc[UR20][R8.64] ;  /* 0x0000001408087981 */ /* 0x000f68000c1e1900 */
[----:B------:R-:W5:Y:S01]  /*2330*/  LDG.E R10, desc[UR20][R10.64] ;  /* 0x000000140a0a7981 */ /* 0x000f62000c1e1900 */
[----:B------:R-:W-:Y:S01]  /*2340*/  UIADD3 UR4, UPT, UPT, UR4, 0x4, URZ ;  /* 0x0000000404047890 */ /* 0x000fe2000fffe0ff */
[----:B------:R-:W-:Y:S01]  /*2350*/  UMOV UR5, URZ ;  /* 0x000000ff00057c82 */ /* 0x000fe20008000000 */
[----:B---3--:R-:W-:-:S04]  /*2360*/  FFMA R16, R16, R19, R5 ;  /* 0x0000001310107223 */ /* 0x008fc80000000005 */
[----:B--2---:R-:W-:-:S04]  /*2370*/  FFMA R17, R17, R22, R16 ;  /* 0x0000001611117223 */ /* 0x004fc80000000010 */
[----:B----4-:R-:W-:-:S04]  /*2380*/  FFMA R17, R18, R6, R17 ;  /* 0x0000000612117223 */ /* 0x010fc80000000011 */
[----:B-----5:R-:W-:-:S07]  /*2390*/  FFMA R5, R8, R10, R17 ;  /* 0x0000000a08057223 */ /* 0x020fce0000000011 */
.L_x_378:
[----:B------:R-:W-:Y:S05]  /*23a0*/  BRA.U !UP1, `(.L_x_374) ;  /* 0x00000001095c7547 */ /* 0x000fea000b800000 */
.L_x_379:
        /* <DEDUP_REMOVED lines=23> */
.L_x_374:
[----:B------:R-:W1:Y:S01]  /*2520*/  LDC.64 R6, c[0x0][0x440] ;  /* 0x00011000ff067b82 */ /* 0x000e620000000a00 */
[----:B------:R-:W1:Y:S01]  /*2530*/  LDCU.64 UR8, c[0x0][0x420] ;  /* 0x00008400ff0877ac */ /* 0x000e620008000a00 */
[----:B------:R-:W-:Y:S01]  /*2540*/  ISETP.GT.AND P2, PT, R2, -0x1, PT ;  /* 0xffffffff0200780c */ /* 0x000fe20003f44270 */
[----:B------:R-:W2:Y:S05]  /*2550*/  LDCU.64 UR6, c[0x0][0x450] ;  /* 0x00008a00ff0677ac */ /* 0x000eaa0008000a00 */
[----:B------:R-:W3:Y:S01]  /*2560*/  LDC.64 R8, c[0x0][0x468] ;  /* 0x00011a00ff087b82 */ /* 0x000ee20000000a00 */
[----:B------:R-:W4:Y:S01]  /*2570*/  LDCU.64 UR4, c[0x0][0x448] ;  /* 0x00008900ff0477ac */ /* 0x000f220008000a00 */
[----:B--2---:R-:W-:Y:S01]  /*2580*/  ISETP.GE.U32.AND P1, PT, R0, UR6, PT ;  /* 0x0000000600007c0c */ /* 0x004fe2000bf26070 */
[C---:B-1----:R-:W-:Y:S01]  /*2590*/  IMAD.WIDE.U32 R6, R2.reuse, UR8, R6 ;  /* 0x0000000802067c25 */ /* 0x042fe2000f8e0006 */
[----:B----4-:R-:W-:-:S03]  /*25a0*/  ISETP.GE.U32.AND P0, PT, R2, UR4, PT ;  /* 0x0000000402007c0c */ /* 0x010fc6000bf06070 */
[----:B------:R-:W-:Y:S01]  /*25b0*/  IMAD R7, R2, UR9, R7 ;  /* 0x0000000902077c24 */ /* 0x000fe2000f8e0207 */
[C---:B------:R-:W-:Y:S02]  /*25c0*/  LEA R3, P3, R0.reuse, R6, 0x2 ;  /* 0x0000000600037211 */ /* 0x040fe400078610ff */
[----:B------:R-:W-:Y:S02]  /*25d0*/  ISETP.GE.U32.AND.EX P1, PT, RZ, UR7, PT, P1 ;  /* 0x00000007ff007c0c */ /* 0x000fe4000bf26110 */
[----:B------:R-:W-:Y:S02]  /*25e0*/  LEA.HI.X R0, R0, R7, RZ, 0x2, P3 ;  /* 0x0000000700007211 */ /* 0x000fe400018f14ff */
[----:B------:R-:W-:Y:S02]  /*25f0*/  ISETP.GE.U32.AND.EX P0, PT, RZ, UR5, PT, P0 ;  /* 0x00000005ff007c0c */ /* 0x000fe4000bf06100 */
[----:B---3--:R-:W-:Y:S02]  /*2600*/  SEL R3, R3, R8, !P1 ;  /* 0x0000000803037207 */ /* 0x008fe40004800000 */
[----:B------:R-:W-:-:S02]  /*2610*/  SEL R0, R0, R9, !P1 ;  /* 0x0000000900007207 */ /* 0x000fc40004800000 */
[----:B------:R-:W-:Y:S02]  /*2620*/  @P2 SEL R8, R3, R8, !P0 ;  /* 0x0000000803082207 */ /* 0x000fe40004000000 */
[----:B------:R-:W-:-:S03]  /*2630*/  @P2 SEL R9, R0, R9, !P0 ;  /* 0x0000000900092207 */ /* 0x000fc60004000000 */
[----:B------:R-:W-:Y:S02]  /*2640*/  IMAD.MOV.U32 R2, RZ, RZ, R8 ;  /* 0x000000ffff027224 */ /* 0x000fe400078e0008 */
[----:B------:R-:W-:-:S05]  /*2650*/  IMAD.MOV.U32 R3, RZ, RZ, R9 ;  /* 0x000000ffff037224 */ /* 0x000fca00078e0009 */
[----:B------:R-:W-:Y:S01]  /*2660*/  STG.E desc[UR20][R2.64], R5 ;  /* 0x0000000502007986 */ /* 0x000fe2000c101914 */
[----:B------:R-:W-:Y:S05]  /*2670*/  EXIT ;  /* 0x000000000000794d */ /* 0x000fea0003800000 */
.L_x_380:
        /* <DEDUP_REMOVED lines=16> */
.L_x_453:


//--------------------- .text._Z9matmulmat6TensorS_S_ --------------------------
	.section	.text._Z9matmulmat6TensorS_S_,"ax",@progbits
	.align	128
        .global         _Z9matmulmat6TensorS_S_
        .type           _Z9matmulmat6TensorS_S_,@function
        .size           _Z9matmulmat6TensorS_S_,(.L_x_454 - _Z9matmulmat6TensorS_S_)
        .other          _Z9matmulmat6TensorS_S_,@"STO_CUDA_ENTRY STV_DEFAULT"
_Z9matmulmat6TensorS_S_:
.text._Z9matmulmat6TensorS_S_:
        /* <DEDUP_REMOVED lines=23> */
[----:B------:R-:W0:Y:S01]  /*0170*/  LDCU.64 UR4, c[0x0][0x3f0] ;  /* 0x00007e00ff0477ac */ /* 0x000e220008000a00 */
[C---:B------:R-:W-:Y:S01]  /*0180*/  ISETP.GE.U32.AND P0, PT, R2.reuse, UR8, PT ;  /* 0x0000000802007c0c */ /* 0x040fe2000bf06070 */
[----:B------:R-:W-:Y:S01]  /*0190*/  IMAD.MOV.U32 R27, RZ, RZ, RZ ;  /* 0x000000ffff1b7224 */ /* 0x000fe200078e00ff */
[----:B------:R-:W-:Y:S01]  /*01a0*/  CS2R R4, SRZ ;  /* 0x0000000000047805 */ /* 0x000fe2000001ff00 */
[----:B------:R-:W-:Y:S01]  /*01b0*/  UISETP.GE.U32.AND UP1, UPT, UR6, 0x8, UPT ;  /* 0x000000080600788c */ /* 0x000fe2000bf26070 */
[----:B------:R-:W-:Y:S01]  /*01c0*/  ISETP.GE.U32.AND.EX P0, PT, RZ, UR9, PT, P0 ;  /* 0x00000009ff007c0c */ /* 0x000fe2000bf06100 */
[----:B------:R-:W-:Y:S02]  /*01d0*/  ULOP3.LUT UR15, UR6, 0x7, URZ, 0xc0, !UPT ;  /* 0x00000007060f7892 */ /* 0x000fe4000f8ec0ff */
[----:B------:R-:W-:Y:S01]  /*01e0*/  UISETP.GE.U32.AND.EX UP1, UPT, UR7, URZ, UPT, UP1 ;  /* 0x000000ff0700728c */ /* 0x000fe2000bf26110 */
[----:B------:R-:W-:Y:S01]  /*01f0*/  ISETP.GT.AND P0, PT, R2, -0x1, !P0 ;  /* 0xffffffff0200780c */ /* 0x000fe20004704270 */
[----:B------:R-:W-:-:S04]  /*0200*/  UISETP.NE.U32.AND UP0, UPT, UR15, URZ, UPT ;  /* 0x000000ff0f00728c */ /* 0x000fc8000bf05070 */
[----:B------:R-:W-:Y:S01]  /*0210*/  UISETP.NE.AND.EX UP0, UPT, URZ, URZ, UPT, UP0 ;  /* 0x000000ffff00728c */ /* 0x000fe2000bf05300 */
[----:B0-----:R-:W-:-:S04]  /*0220*/  LEA R10, P1, R0, UR4, 0x2 ;  /* 0x00000004000a7c11 */ /* 0x001fc8000f8210ff */
[----:B------:R-:W-:Y:S01]  /*0230*/  LEA.HI.X R11, R0, UR5, RZ, 0x2, P1 ;  /* 0x00000005000b7c11 */ /* 0x000fe200088f14ff */
[----:B------:R-:W-:Y:S08]  /*0240*/  BRA.U !UP1, `(.L_x_382) ;  /* 0x0000000909587547 */ /* 0x000ff0000b800000 */
[----:B------:R-:W0:Y:S01]  /*0250*/  LDC.64 R6, c[0x0][0x3a0] ;  /* 0x0000e800ff067b82 */ /* 0x000e220000000a00 */
[----:B------:R-:W0:Y:S01]  /*0260*/  LDCU.64 UR4, c[0x0][0x380] ;  /* 0x00007000ff0477ac */ /* 0x000e220008000a00 */
[----:B------:R-:W-:Y:S02]  /*0270*/  IMAD.MOV.U32 R27, RZ, RZ, RZ ;  /* 0x000000ffff1b7224 */ /* 0x000fe400078e00ff */
[----:B------:R-:W-:Y:S01]  /*0280*/  IMAD.MOV.U32 R8, RZ, RZ, R11 ;  /* 0x000000ffff087224 */ /* 0x000fe200078e000b */
[----:B------:R-:W1:Y:S03]  /*0290*/  LDCU.64 UR16, c[0x0][0x3c8] ;  /* 0x00007900ff1077ac */ /* 0x000e660008000a00 */
[----:B------:R-:W2:Y:S01]  /*02a0*/  LDC.64 R12, c[0x0][0x3d0] ;  /* 0x0000f400ff0c7b82 */ /* 0x000ea20000000a00 */
[----:B------:R-:W3:Y:S07]  /*02b0*/  LDCU.64 UR18, c[0x0][0x418] ;  /* 0x00008300ff1277ac */ /* 0x000eee0008000a00 */
[----:B------:R-:W4:Y:S08]  /*02c0*/  LDC R5, c[0x0][0x3b4] ;  /* 0x0000ed00ff057b82 */ /* 0x000f300000000800 */
[----:B------:R-:W1:Y:S01]  /*02d0*/  LDC.64 R14, c[0x0][0x3f8] ;  /* 0x0000fe00ff0e7b82 */ /* 0x000e620000000a00 */
[----:B0-----:R-:W-:Y:S01]  /*02e0*/  IMAD.WIDE.U32 R6, R2, UR4, R6 ;  /* 0x0000000402067c25 */ /* 0x001fe2000f8e0006 */
[----:B------:R-:W-:-:S03]  /*02f0*/  ULOP3.LUT UR4, UR6, 0xfffffff8, URZ, 0xc0, !UPT ;  /* 0xfffffff806047892 */ /* 0x000fc6000f8ec0ff */
[----:B------:R-:W-:Y:S01]  /*0300*/  IMAD R3, R2, UR5, R7 ;  /* 0x0000000502037c24 */ /* 0x000fe2000f8e0207 */
[----:B------:R-:W-:Y:S01]  /*0310*/  IADD3 R6, P1, PT, R6, 0x10, RZ ;  /* 0x0000001006067810 */ /* 0x000fe20007f3e0ff */
[----:B------:R-:W-:Y:S01]  /*0320*/  IMAD.MOV.U32 R7, RZ, RZ, R10 ;  /* 0x000000ffff077224 */ /* 0x000fe200078e000a */
[----:B--2---:R-:W-:Y:S01]  /*0330*/  SHF.L.U64.HI R9, R12, 0x3, R13 ;  /* 0x000000030c097819 */ /* 0x004fe2000001020d */
[----:B------:R-:W-:Y:S01]  /*0340*/  IMAD.U32 R4, RZ, RZ, UR4 ;  /* 0x00000004ff047e24 */ /* 0x000fe2000f8e00ff */
[----:B------:R-:W-:Y:S01]  /*0350*/  UMOV UR4, URZ ;  /* 0x000000ff00047c82 */ /* 0x000fe20008000000 */
[----:B------:R-:W-:Y:S01]  /*0360*/  IMAD.X R3, RZ, RZ, R3, P1 ;  /* 0x000000ffff037224 */ /* 0x000fe200008e0603 */
[----:B---3--:R-:W-:-:S07]  /*0370*/  UMOV UR5, URZ ;  /* 0x000000ff00057c82 */ /* 0x008fce0008000000 */
.L_x_383:
[----:B------:R-:W-:Y:S01]  /*0380*/  IMAD.U32 R18, RZ, RZ, UR5 ;  /* 0x00000005ff127e24 */ /* 0x000fe2000f8e00ff */
[----:B-1----:R-:W-:Y:S02]  /*0390*/  ISETP.LE.U32.AND P1, PT, R14, UR4, PT ;  /* 0x000000040e007c0c */ /* 0x002fe4000bf23070 */
[----:B------:R-:W-:Y:S02]  /*03a0*/  IADD3 R16, P2, PT, R6, -0x10, RZ ;  /* 0xfffffff006107810 */ /* 0x000fe40007f5e0ff */
[----:B------:R-:W-:Y:S02]  /*03b0*/  ISETP.GE.U32.AND.EX P1, PT, R18, R15, PT, P1 ;  /* 0x0000000f1200720c */ /* 0x000fe40003f26110 */
[----:B------:R-:W-:Y:S02]  /*03c0*/  IADD3.X R17, PT, PT, R3, -0x1, RZ, P2, !PT ;  /* 0xffffffff03117810 */ /* 0x000fe400017fe4ff */
[----:B------:R-:W-:Y:S02]  /*03d0*/  SEL R16, R16, UR16, P0 ;  /* 0x0000001010107c07 */ /* 0x000fe40008000000 */
[----:B------:R-:W-:-:S02]  /*03e0*/  SEL R18, R7, UR18, !P1 ;  /* 0x0000001207127c07 */ /* 0x000fc4000c800000 */
[----:B------:R-:W-:Y:S02]  /*03f0*/  SEL R19, R8, UR19, !P1 ;  /* 0x0000001308137c07 */ /* 0x000fe4000c800000 */
[----:B------:R-:W-:-:S03]  /*0400*/  SEL R17, R17, UR17, P0 ;  /* 0x0000001111117c07 */ /* 0x000fc60008000000 */
[----:B------:R0:W2:Y:S04]  /*0410*/  LDG.E R25, desc[UR10][R18.64] ;  /* 0x0000000a12197981 */ /* 0x0000a8000c1e1900 */
[----:B------:R1:W2:Y:S01]  /*0420*/  LDG.E R26, desc[UR10][R16.64] ;  /* 0x0000000a101a7981 */ /* 0x0002a2000c1e1900 */
[----:B------:R-:W-:Y:S01]  /*0430*/  UIADD3 UR7, UP1, UPT, UR4, 0x1, URZ ;  /* 0x0000000104077890 */ /* 0x000fe2000ff3e0ff */
[----:B------:R-:W-:Y:S02]  /*0440*/  IADD3 R29, P3, PT, R7, R12, RZ ;  /* 0x0000000c071d7210 */ /* 0x000fe40007f7e0ff */
[----:B------:R-:W-:Y:S01]  /*0450*/  IADD3 R20, P2, PT, R6, -0xc, RZ ;  /* 0xfffffff406147810 */ /* 0x000fe20007f5e0ff */
[----:B------:R-:W-:Y:S02]  /*0460*/  UIADD3.X UR12, UPT, UPT, URZ, UR5, URZ, UP1, !UPT ;  /* 0x00000005ff0c7290 */ /* 0x000fe40008ffe4ff */
[----:B------:R-:W-:Y:S01]  /*0470*/  ISETP.LE.U32.AND P1, PT, R14, UR7, PT ;  /* 0x000000070e007c0c */ /* 0x000fe2000bf23070 */
[----:B------:R-:W-:Y:S01]  /*0480*/  IMAD.X R28, R8, 0x1, R13, P3 ;  /* 0x00000001081c7824 */ /* 0x000fe200018e060d */
[----:B------:R-:W-:Y:S01]  /*0490*/  IADD3.X R21, PT, PT, R3, -0x1, RZ, P2, !PT ;  /* 0xffffffff03157810 */ /* 0x000fe200017fe4ff */
[----:B------:R-:W-:Y:S01]  /*04a0*/  UIADD3 UR7, UP1, UPT, UR4, 0x2, URZ ;  /* 0x0000000204077890 */ /* 0x000fe2000ff3e0ff */
[----:B------:R-:W-:Y:S01]  /*04b0*/  IMAD.U32 R22, RZ, RZ, UR12 ;  /* 0x0000000cff167e24 */ /* 0x000fe2000f8e00ff */
[----:B0-----:R-:W-:-:S02]  /*04c0*/  SEL R18, R20, UR16, P0 ;  /* 0x0000001014127c07 */ /* 0x001fc40008000000 */
[----:B------:R-:W-:Y:S01]  /*04d0*/  SEL R19, R21, UR17, P0 ;  /* 0x0000001115137c07 */ /* 0x000fe20008000000 */
[----:B------:R-:W-:Y:S01]  /*04e0*/  UIADD3.X UR12, UPT, UPT, URZ, UR5, URZ, UP1, !UPT ;  /* 0x00000005ff0c7290 */ /* 0x000fe20008ffe4ff */
[----:B------:R-:W-:Y:S02]  /*04f0*/  ISETP.GE.U32.AND.EX P1, PT, R22, R15, PT, P1 ;  /* 0x0000000f1600720c */ /* 0x000fe40003f26110 */
[----:B-1----:R-:W-:Y:S01]  /*0500*/  IADD3 R16, P2, PT, R6, -0x8, RZ ;  /* 0xfffffff806107810 */ /* 0x002fe20007f5e0ff */
[----:B------:R-:W3:Y:S01]  /*0510*/  LDG.E R22, desc[UR10][R18.64] ;  /* 0x0000000a12167981 */ /* 0x000ee2000c1e1900 */
[----:B------:R-:W-:Y:S02]  /*0520*/  SEL R20, R29, UR18, !P1 ;  /* 0x000000121d147c07 */ /* 0x000fe4000c800000 */
[----:B------:R-:W-:Y:S01]  /*0530*/  SEL R21, R28, UR19, !P1 ;  /* 0x000000131c157c07 */ /* 0x000fe2000c800000 */
[----:B------:R-:W-:Y:S01]  /*0540*/  IMAD.U32 R24, RZ, RZ, UR12 ;  /* 0x0000000cff187e24 */ /* 0x000fe2000f8e00ff */
[----:B------:R-:W-:-:S03]  /*0550*/  ISETP.LE.U32.AND P1, PT, R14, UR7, PT ;  /* 0x000000070e007c0c */ /* 0x000fc6000bf23070 */
[----:B------:R0:W3:Y:S01]  /*0560*/  LDG.E R23, desc[UR10][R20.64] ;  /* 0x0000000a14177981 */ /* 0x0000e2000c1e1900 */
[----:B------:R-:W-:Y:S01]  /*0570*/  ISETP.GE.U32.AND.EX P1, PT, R24, R15, PT, P1 ;  /* 0x0000000f1800720c */ /* 0x000fe20003f26110 */
[----:B------:R-:W-:Y:S01]  /*0580*/  UIADD3 UR7, UP1, UPT, UR4, 0x3, URZ ;  /* 0x0000000304077890 */ /* 0x000fe2000ff3e0ff */
[----:B------:R-:W-:Y:S02]  /*0590*/  IADD3.X R17, PT, PT, R3, -0x1, RZ, P2, !PT ;  /* 0xffffffff03117810 */ /* 0x000fe400017fe4ff */
[----:B0-----:R-:W-:-:S05]  /*05a0*/  IADD3 R21, P3, PT, R29, R12, RZ ;  /* 0x0000000c1d157210 */ /* 0x001fca0007f7e0ff */
[----:B------:R-:W-:Y:S01]  /*05b0*/  IMAD.X R28, R28, 0x1, R13, P3 ;  /* 0x000000011c1c7824 */ /* 0x000fe200018e060d */
[----:B------:R-:W-:Y:S01]  /*05c0*/  SEL R16, R16, UR16, P0 ;  /* 0x0000001010107c07 */ /* 0x000fe20008000000 */
[----:B------:R-:W-:Y:S01]  /*05d0*/  UIADD3.X UR12, UPT, UPT, URZ, UR5, URZ, UP1, !UPT ;  /* 0x00000005ff0c7290 */ /* 0x000fe20008ffe4ff */
[----:B------:R-:W-:Y:S02]  /*05e0*/  SEL R17, R17, UR17, P0 ;  /* 0x0000001111117c07 */ /* 0x000fe40008000000 */
[----:B------:R-:W-:Y:S02]  /*05f0*/  SEL R19, R28, UR19, !P1 ;  /* 0x000000131c137c07 */ /* 0x000fe4000c800000 */
[----:B------:R-:W-:Y:S01]  /*0600*/  SEL R18, R21, UR18, !P1 ;  /* 0x0000001215127c07 */ /* 0x000fe2000c800000 */
[----:B------:R0:W5:Y:S01]  /*0610*/  LDG.E R24, desc[UR10][R16.64] ;  /* 0x0000000a10187981 */ /* 0x000162000c1e1900 */
[----:B------:R-:W-:-:S03]  /*0620*/  ISETP.LE.U32.AND P1, PT, R14, UR7, PT ;  /* 0x000000070e007c0c */ /* 0x000fc6000bf23070 */
[----:B------:R1:W5:Y:S01]  /*0630*/  LDG.E R19, desc[UR10][R18.64] ;  /* 0x0000000a12137981 */ /* 0x000362000c1e1900 */
[----:B------:R-:W-:-:S04]  /*0640*/  IADD3 R20, P2, PT, R6, -0x4, RZ ;  /* 0xfffffffc06147810 */ /* 0x000fc80007f5e0ff */
[----:B------:R-:W-:Y:S01]  /*0650*/  SEL R20, R20, UR16, P0 ;  /* 0x0000001014147c07 */ /* 0x000fe20008000000 */
[----:B--2---:R-:W-:Y:S01]  /*0660*/  FFMA R29, R26, R25, R27 ;  /* 0x000000191a1d7223 */ /* 0x004fe2000000001b */
[----:B------:R-:W-:Y:S01]  /*0670*/  IMAD.U32 R26, RZ, RZ, UR12 ;  /* 0x0000000cff1a7e24 */ /* 0x000fe2000f8e00ff */
[----:B------:R-:W-:Y:S02]  /*0680*/  IADD3 R27, P3, PT, R21, R12, RZ ;  /* 0x0000000c151b7210 */ /* 0x000fe40007f7e0ff */
[----:B------:R-:W-:Y:S02]  /*0690*/  IADD3.X R21, PT, PT, R3, -0x1, RZ, P2, !PT ;  /* 0xffffffff03157810 */ /* 0x000fe400017fe4ff */
[----:B------:R-:W-:Y:S01]  /*06a0*/  ISETP.GE.U32.AND.EX P1, PT, R26, R15, PT, P1 ;  /* 0x0000000f1a00720c */ /* 0x000fe20003f26110 */
[----:B------:R-:W-:Y:S01]  /*06b0*/  IMAD.X R26, R28, 0x1, R13, P3 ;  /* 0x000000011c1a7824 */ /* 0x000fe200018e060d */
[----:B------:R-:W-:Y:S02]  /*06c0*/  SEL R21, R21, UR17, P0 ;  /* 0x0000001115157c07 */ /* 0x000fe40008000000 */
[----:B0-----:R-:W-:-:S02]  /*06d0*/  SEL R16, R27, UR18, !P1 ;  /* 0x000000121b107c07 */ /* 0x001fc4000c800000 */
[----:B------:R-:W-:Y:S01]  /*06e0*/  SEL R17, R26, UR19, !P1 ;  /* 0x000000131a117c07 */ /* 0x000fe2000c800000 */
[----:B------:R-:W2:Y:S04]  /*06f0*/  LDG.E R25, desc[UR10][R20.64] ;  /* 0x0000000a14197981 */ /* 0x000ea8000c1e1900 */
[----:B------:R-:W2:Y:S01]  /*0700*/  LDG.E R28, desc[UR10][R16.64] ;  /* 0x0000000a101c7981 */ /* 0x000ea2000c1e1900 */
[----:B-1----:R-:W-:Y:S01]  /*0710*/  IADD3 R18, P1, PT, R6, 0x4, RZ ;  /* 0x0000000406127810 */ /* 0x002fe20007f3e0ff */
[----:B------:R-:W-:Y:S01]  /*0720*/  UIADD3 UR7, UP1, UPT, UR4, 0x4, URZ ;  /* 0x0000000404077890 */ /* 0x000fe2000ff3e0ff */
[----:B---3--:R-:W-:Y:S01]  /*0730*/  FFMA R29, R22, R23, R29 ;  /* 0x00000017161d7223 */ /* 0x008fe2000000001d */
[----:B------:R-:W-:Y:S02]  /*0740*/  SEL R22, R6, UR16, P0 ;  /* 0x0000001006167c07 */ /* 0x000fe40008000000 */
[----:B------:R-:W-:Y:S01]  /*0750*/  UIADD3.X UR12, UPT, UPT, URZ, UR5, URZ, UP1, !UPT ;  /* 0x00000005ff0c7290 */ /* 0x000fe20008ffe4ff */
[----:B------:R-:W-:-:S02]  /*0760*/  SEL R23, R3, UR17, P0 ;  /* 0x0000001103177c07 */ /* 0x000fc40008000000 */
[----:B------:R-:W-:Y:S01]  /*0770*/  SEL R18, R18, UR16, P0 ;  /* 0x0000001012127c07 */ /* 0x000fe20008000000 */
[----:B------:R-:W-:Y:S02]  /*0780*/  UIADD3 UR13, UP1, UPT, UR4, 0x5, URZ ;  /* 0x00000005040d7890 */ /* 0x000fe4000ff3e0ff */
[----:B------:R0:W3:Y:S01]  /*0790*/  LDG.E R20, desc[UR10][R22.64] ;  /* 0x0000000a16147981 */ /* 0x0000e2000c1e1900 */
[----:B------:R-:W-:Y:S01]  /*07a0*/  ISETP.LE.U32.AND P2, PT, R14, UR7, PT ;  /* 0x000000070e007c0c */ /* 0x000fe2000bf43070 */
[----:B------:R-:W-:Y:S02]  /*07b0*/  UIADD3 UR7, UP2, UPT, UR4, 0x6, URZ ;  /* 0x0000000604077890 */ /* 0x000fe4000ff5e0ff */
[----:B------:R-:W-:Y:S01]  /*07c0*/  UIADD3.X UR14, UPT, UPT, URZ, UR5, URZ, UP1, !UPT ;  /* 0x00000005ff0e7290 */ /* 0x000fe20008ffe4ff */
[----:B0-----:R-:W-:Y:S01]  /*07d0*/  IADD3 R23, P4, PT, R27, R12, RZ ;  /* 0x0000000c1b177210 */ /* 0x001fe20007f9e0ff */
[----:B-----5:R-:W-:Y:S01]  /*07e0*/  FFMA R29, R24, R19, R29 ;  /* 0x00000013181d7223 */ /* 0x020fe2000000001d */
[----:B------:R-:W-:-:S02]  /*07f0*/  IMAD.X R19, RZ, RZ, R3, P1 ;  /* 0x000000ffff137224 */ /* 0x000fc400008e0603 */
[----:B------:R-:W-:-:S03]  /*0800*/  IMAD.U32 R24, RZ, RZ, UR12 ;  /* 0x0000000cff187e24 */ /* 0x000fc6000f8e00ff */
[----:B------:R-:W-:Y:S02]  /*0810*/  SEL R19, R19, UR17, P0 ;  /* 0x0000001113137c07 */ /* 0x000fe40008000000 */
[----:B------:R-:W-:Y:S01]  /*0820*/  IADD3 R16, P1, PT, R6, 0x8, RZ ;  /* 0x0000000806107810 */ /* 0x000fe20007f3e0ff */
[----:B------:R-:W-:Y:S01]  /*0830*/  UIADD3.X UR12, UPT, UPT, URZ, UR5, URZ, UP2, !UPT ;  /* 0x00000005ff0c7290 */ /* 0x000fe200097fe4ff */
[----:B------:R-:W-:Y:S01]  /*0840*/  ISETP.GE.U32.AND.EX P2, PT, R24, R15, PT, P2 ;  /* 0x0000000f1800720c */ /* 0x000fe20003f46120 */
[----:B------:R0:W5:Y:S02]  /*0850*/  LDG.E R21, desc[UR10][R18.64] ;  /* 0x0000000a12157981 */ /* 0x000164000c1e1900 */
[----:B------:R-:W-:Y:S01]  /*0860*/  IMAD.X R17, RZ, RZ, R3, P1 ;  /* 0x000000ffff117224 */ /* 0x000fe200008e0603 */
[C---:B------:R-:W-:Y:S01]  /*0870*/  SEL R22, R23.reuse, UR18, !P2 ;  /* 0x0000001217167c07 */ /* 0x040fe2000d000000 */
[----:B0-----:R-:W-:Y:S01]  /*0880*/  IMAD.X R18, R26, 0x1, R13, P4 ;  /* 0x000000011a127824 */ /* 0x001fe200020e060d */
[----:B------:R-:W-:Y:S01]  /*0890*/  IADD3 R19, P4, PT, R23, R12, RZ ;  /* 0x0000000c17137210 */ /* 0x000fe20007f9e0ff */
[----:B------:R-:W-:Y:S01]  /*08a0*/  IMAD.U32 R26, RZ, RZ, UR12 ;  /* 0x0000000cff1a7e24 */ /* 0x000fe2000f8e00ff */
[----:B------:R-:W-:-:S02]  /*08b0*/  ISETP.LE.U32.AND P3, PT, R14, UR13, PT ;  /* 0x0000000d0e007c0c */ /* 0x000fc4000bf63070 */
[C---:B------:R-:W-:Y:S01]  /*08c0*/  SEL R23, R18.reuse, UR19, !P2 ;  /* 0x0000001312177c07 */ /* 0x040fe2000d000000 */
[----:B------:R-:W-:Y:S01]  /*08d0*/  IMAD.X R18, R18, 0x1, R13, P4 ;  /* 0x0000000112127824 */ /* 0x000fe200020e060d */
[----:B------:R-:W-:Y:S02]  /*08e0*/  IADD3 R27, P2, PT, R19, R12, RZ ;  /* 0x0000000c131b7210 */ /* 0x000fe40007f5e0ff */
[----:B------:R-:W-:Y:S02]  /*08f0*/  ISETP.LE.U32.AND P1, PT, R14, UR7, PT ;  /* 0x000000070e007c0c */ /* 0x000fe4000bf23070 */
[----:B------:R-:W-:Y:S02]  /*0900*/  SEL R16, R16, UR16, P0 ;  /* 0x0000001010107c07 */ /* 0x000fe40008000000 */
[----:B------:R-:W-:Y:S02]  /*0910*/  SEL R17, R17, UR17, P0 ;  /* 0x0000001111117c07 */ /* 0x000fe40008000000 */
[----:B------:R-:W-:-:S02]  /*0920*/  ISETP.GE.U32.AND.EX P1, PT, R26, R15, PT, P1 ;  /* 0x0000000f1a00720c */ /* 0x000fc40003f26110 */
[----:B------:R-:W3:Y:S04]  /*0930*/  LDG.E R26, desc[UR10][R22.64] ;  /* 0x0000000a161a7981 */ /* 0x000ee8000c1e1900 */
[----:B------:R0:W5:Y:S01]  /*0940*/  LDG.E R24, desc[UR10][R16.64] ;  /* 0x0000000a10187981 */ /* 0x000162000c1e1900 */
[----:B------:R-:W-:-:S04]  /*0950*/  UIADD3 UR7, UP1, UPT, UR4, 0x7, URZ ;  /* 0x0000000704077890 */ /* 0x000fc8000ff3e0ff */
[----:B------:R-:W-:Y:S01]  /*0960*/  UIADD3.X UR12, UPT, UPT, URZ, UR5, URZ, UP1, !UPT ;  /* 0x00000005ff0c7290 */ /* 0x000fe20008ffe4ff */
[----:B--2---:R-:W-:Y:S01]  /*0970*/  FFMA R25, R25, R28, R29 ;  /* 0x0000001c19197223 */ /* 0x004fe2000000001d */
[----:B------:R-:W-:Y:S02]  /*0980*/  IMAD.U32 R28, RZ, RZ, UR14 ;  /* 0x0000000eff1c7e24 */ /* 0x000fe4000f8e00ff */
[----:B------:R-:W-:-:S03]  /*0990*/  IMAD.X R29, R18, 0x1, R13, P2 ;  /* 0x00000001121d7824 */ /* 0x000fc600010e060d */
[----:B------:R-:W-:-:S04]  /*09a0*/  ISETP.GE.U32.AND.EX P3, PT, R28, R15, PT, P3 ;  /* 0x0000000f1c00720c */ /* 0x000fc80003f66130 */
[----:B0-----:R-:W-:Y:S02]  /*09b0*/  SEL R16, R19, UR18, !P3 ;  /* 0x0000001213107c07 */ /* 0x001fe4000d800000 */
[----:B------:R-:W-:Y:S02]  /*09c0*/  SEL R17, R18, UR19, !P3 ;  /* 0x0000001312117c07 */ /* 0x000fe4000d800000 */
[----:B------:R-:W-:Y:S02]  /*09d0*/  SEL R18, R27, UR18, !P1 ;  /* 0x000000121b127c07 */ /* 0x000fe4000c800000 */
[----:B------:R-:W-:Y:S01]  /*09e0*/  SEL R19, R29, UR19, !P1 ;  /* 0x000000131d137c07 */ /* 0x000fe2000c800000 */
[----:B------:R0:W5:Y:S01]  /*09f0*/  LDG.E R28, desc[UR10][R16.64] ;  /* 0x0000000a101c7981 */ /* 0x000162000c1e1900 */
[----:B------:R-:W-:Y:S02]  /*0a00*/  IADD3 R22, P1, PT, R6, 0xc, RZ ;  /* 0x0000000c06167810 */ /* 0x000fe40007f3e0ff */
[----:B------:R-:W-:-:S02]  /*0a10*/  IADD3 R27, P2, PT, R27, R12, RZ ;  /* 0x0000000c1b1b7210 */ /* 0x000fc40007f5e0ff */
[----:B------:R-:W2:Y:S01]  /*0a20*/  LDG.E R19, desc[UR10][R18.64] ;  /* 0x0000000a12137981 */ /* 0x000ea2000c1e1900 */
[----:B0-----:R-:W-:Y:S01]  /*0a30*/  IMAD.X R16, RZ, RZ, R3, P1 ;  /* 0x000000ffff107224 */ /* 0x001fe200008e0603 */
[----:B------:R-:W-:-:S04]  /*0a40*/  ISETP.LE.U32.AND P1, PT, R14, UR7, PT ;  /* 0x000000070e007c0c */ /* 0x000fc8000bf23070 */
[----:B------:R-:W-:Y:S01]  /*0a50*/  SEL R23, R16, UR17, P0 ;  /* 0x0000001110177c07 */ /* 0x000fe20008000000 */
[----:B------:R-:W-:Y:S02]  /*0a60*/  IMAD.U32 R16, RZ, RZ, UR12 ;  /* 0x0000000cff107e24 */ /* 0x000fe4000f8e00ff */
[----:B------:R-:W-:-:S03]  /*0a70*/  IMAD.X R29, R29, 0x1, R13, P2 ;  /* 0x000000011d1d7824 */ /* 0x000fc600010e060d */
[----:B------:R-:W-:Y:S02]  /*0a80*/  ISETP.GE.U32.AND.EX P1, PT, R16, R15, PT, P1 ;  /* 0x0000000f1000720c */ /* 0x000fe40003f26110 */
[----:B------:R-:W-:Y:S02]  /*0a90*/  SEL R22, R22, UR16, P0 ;  /* 0x0000001016167c07 */ /* 0x000fe40008000000 */
[----:B------:R-:W-:Y:S02]  /*0aa0*/  SEL R16, R27, UR18, !P1 ;  /* 0x000000121b107c07 */ /* 0x000fe4000c800000 */
[----:B------:R-:W-:Y:S02]  /*0ab0*/  SEL R17, R29, UR19, !P1 ;  /* 0x000000131d117c07 */ /* 0x000fe4000c800000 */
[----:B------:R-:W2:Y:S04]  /*0ac0*/  LDG.E R22, desc[UR10][R22.64] ;  /* 0x0000000a16167981 */ /* 0x000ea8000c1e1900 */
[----:B------:R-:W2:Y:S01]  /*0ad0*/  LDG.E R16, desc[UR10][R16.64] ;  /* 0x0000000a10107981 */ /* 0x000ea2000c1e1900 */
[----:B------:R-:W-:-:S04]  /*0ae0*/  UIADD3 UR4, UP1, UPT, UR4, 0x8, URZ ;  /* 0x0000000804047890 */ /* 0x000fc8000ff3e0ff */
[----:B------:R-:W-:Y:S02]  /*0af0*/  UIADD3.X UR5, UPT, UPT, URZ, UR5, URZ, UP1, !UPT ;  /* 0x00000005ff057290 */ /* 0x000fe40008ffe4ff */
[----:B------:R-:W-:-:S04]  /*0b00*/  ISETP.NE.U32.AND P1, PT, R4, UR4, PT ;  /* 0x0000000404007c0c */ /* 0x000fc8000bf25070 */
[----:B----4-:R-:W-:Y:S02]  /*0b10*/  ISETP.NE.AND.EX P1, PT, R5, UR5, PT, P1 ;  /* 0x0000000505007c0c */ /* 0x010fe4000bf25310 */
[----:B------:R-:W-:Y:S02]  /*0b20*/  IADD3 R6, P2, PT, R6, 0x20, RZ ;  /* 0x0000002006067810 */ /* 0x000fe40007f5e0ff */
[----:B------:R-:W-:Y:S01]  /*0b30*/  LEA R7, P3, R12, R7, 0x3 ;  /* 0x000000070c077211 */ /* 0x000fe200078618ff */
[----:B---3--:R-:W-:Y:S02]  /*0b40*/  FFMA R20, R20, R26, R25 ;  /* 0x0000001a14147223 */ /* 0x008fe40000000019 */
[----:B------:R-:W-:Y:S02]  /*0b50*/  IMAD.X R3, RZ, RZ, R3, P2 ;  /* 0x000000ffff037224 */ /* 0x000fe400010e0603 */
[----:B------:R-:W-:Y:S02]  /*0b60*/  IMAD.X R8, R8, 0x1, R9, P3 ;  /* 0x0000000108087824 */ /* 0x000fe400018e0609 */
[----:B-----5:R-:W-:-:S04]  /*0b70*/  FFMA R21, R21, R28, R20 ;  /* 0x0000001c15157223 */ /* 0x020fc80000000014 */
[----:B--2---:R-:W-:-:S04]  /*0b80*/  FFMA R19, R24, R19, R21 ;  /* 0x0000001318137223 */ /* 0x004fc80000000015 */
[----:B------:R-:W-:Y:S01]  /*0b90*/  FFMA R27, R22, R16, R19 ;  /* 0x00000010161b7223 */ /* 0x000fe20000000013 */
[----:B------:R-:W-:Y:S06]  /*0ba0*/  @P1 BRA `(.L_x_383) ;  /* 0xfffffff400f41947 */ /* 0x000fec000383ffff */
.L_x_382:
[----:B------:R-:W-:Y:S05]  /*0bb0*/  BRA.U !UP0, `(.L_x_381) ;  /* 0x0000000908747547 */ /* 0x000fea000b800000 */
[----:B------:R-:W0:Y:S01]  /*0bc0*/  LDC.64 R6, c[0x0][0x3a0] ;  /* 0x0000e800ff067b82 */ /* 0x000e220000000a00 */
[----:B------:R-:W0:Y:S01]  /*0bd0*/  LDCU.64 UR12, c[0x0][0x380] ;  /* 0x00007000ff0c77ac */ /* 0x000e220008000a00 */
[----:B------:R-:W-:Y:S02]  /*0be0*/  UISETP.GE.U32.AND UP0, UPT, UR15, 0x4, UPT ;  /* 0x000000040f00788c */ /* 0x000fe4000bf06070 */
[----:B------:R-:W-:Y:S02]  /*0bf0*/  ULOP3.LUT UR5, UR6, 0x3, URZ, 0xc0, !UPT ;  /* 0x0000000306057892 */ /* 0x000fe4000f8ec0ff */
[----:B------:R-:W-:Y:S02]  /*0c00*/  UISETP.GE.U32.AND.EX UP0, UPT, URZ, URZ, UPT, UP0 ;  /* 0x000000ffff00728c */ /* 0x000fe4000bf06100 */
[----:B------:R-:W-:-:S04]  /*0c10*/  UISETP.NE.U32.AND UP1, UPT, UR5, URZ, UPT ;  /* 0x000000ff0500728c */ /* 0x000fc8000bf25070 */
[----:B------:R-:W-:Y:S01]  /*0c20*/  UISETP.NE.AND.EX UP1, UPT, URZ, URZ, UPT, UP1 ;  /* 0x000000ffff00728c */ /* 0x000fe2000bf25310 */
[----:B0-----:R-:W-:-:S04]  /*0c30*/  IMAD.WIDE.U32 R6, R2, UR12, R6 ;  /* 0x0000000c02067c25 */ /* 0x001fc8000f8e0006 */
[----:B------:R-:W-:Y:S01]  /*0c40*/  IMAD R3, R2, UR13, R7 ;  /* 0x0000000d02037c24 */ /* 0x000fe2000f8e0207 */
[----:B------:R-:W-:Y:S06]  /*0c50*/  BRA.U !UP0, `(.L_x_384) ;  /* 0x0000000508387547 */ /* 0x000fec000b800000 */
[C---:B------:R-:W-:Y:S01]  /*0c60*/  IADD3 R17, P2, PT, R4.reuse, 0x1, RZ ;  /* 0x0000000104117810 */ /* 0x040fe20007f5e0ff */
[----:B------:R-:W0:Y:S01]  /*0c70*/  LDCU.64 UR12, c[0x0][0x3c8] ;  /* 0x00007900ff0c77ac */ /* 0x000e220008000a00 */
[C---:B------:R-:W-:Y:S01]  /*0c80*/  LEA R22, P1, R4.reuse, R6, 0x2 ;  /* 0x0000000604167211 */ /* 0x040fe200078210ff */
[----:B------:R-:W1:Y:S01]  /*0c90*/  LDC.64 R8, c[0x0][0x418] ;  /* 0x00010600ff087b82 */ /* 0x000e620000000a00 */
[C---:B------:R-:W-:Y:S01]  /*0ca0*/  IADD3 R21, P3, PT, R4.reuse, 0x2, RZ ;  /* 0x0000000204157810 */ /* 0x040fe20007f7e0ff */
[----:B------:R-:W-:Y:S01]  /*0cb0*/  IMAD.SHL.U32 R13, R17, 0x4, RZ ;  /* 0x00000004110d7824 */ /* 0x000fe200078e00ff */
[----:B------:R-:W2:Y:S01]  /*0cc0*/  LDCU.64 UR16, c[0x0][0x3d0] ;  /* 0x00007a00ff1077ac */ /* 0x000ea20008000a00 */
[--C-:B------:R-:W-:Y:S01]  /*0cd0*/  IMAD.X R16, RZ, RZ, R5.reuse, P2 ;  /* 0x000000ffff107224 */ /* 0x100fe200010e0605 */
[--C-:B------:R-:W-:Y:S01]  /*0ce0*/  LEA.HI.X R15, R4, R3, R5.reuse, 0x2, P1 ;  /* 0x00000003040f7211 */ /* 0x100fe200008f1405 */
[----:B------:R-:W-:Y:S01]  /*0cf0*/  IMAD.X R12, RZ, RZ, R5, P3 ;  /* 0x000000ffff0c7224 */ /* 0x000fe200018e0605 */
[----:B------:R-:W-:Y:S01]  /*0d00*/  LOP3.LUT R13, R13, 0xfffffffc, RZ, 0xc0, !PT ;  /* 0xfffffffc0d0d7812 */ /* 0x000fe200078ec0ff */
[----:B------:R-:W3:Y:S01]  /*0d10*/  LDCU.64 UR14, c[0x0][0x3f8] ;  /* 0x00007f00ff0e77ac */ /* 0x000ee20008000a00 */
[----:B------:R-:W-:-:S02]  /*0d20*/  SHF.L.U64.HI R16, R17, 0x2, R16 ;  /* 0x0000000211107819 */ /* 0x000fc40000010210 */
[----:B------:R-:W-:Y:S01]  /*0d30*/  IADD3 R14, P1, PT, R13, R6, RZ ;  /* 0x000000060d0e7210 */ /* 0x000fe20007f3e0ff */
[C---:B------:R-:W-:Y:S01]  /*0d40*/  IMAD.SHL.U32 R13, R21.reuse, 0x4, RZ ;  /* 0x00000004150d7824 */ /* 0x040fe200078e00ff */
[----:B------:R-:W-:Y:S02]  /*0d50*/  LOP3.LUT R16, R16, 0x3, RZ, 0xc0, !PT ;  /* 0x0000000310107812 */ /* 0x000fe400078ec0ff */
[----:B------:R-:W-:Y:S02]  /*0d60*/  SHF.L.U64.HI R12, R21, 0x2, R12 ;  /* 0x00000002150c7819 */ /* 0x000fe4000001020c */
[----:B0-----:R-:W-:Y:S01]  /*0d70*/  SEL R23, R15, UR13, P0 ;  /* 0x0000000d0f177c07 */ /* 0x001fe20008000000 */
[----:B------:R-:W-:Y:S01]  /*0d80*/  IMAD.X R15, R16, 0x1, R3, P1 ;  /* 0x00000001100f7824 */ /* 0x000fe200008e0603 */
[----:B------:R-:W-:Y:S02]  /*0d90*/  LOP3.LUT R13, R13, 0xfffffffc, RZ, 0xc0, !PT ;  /* 0xfffffffc0d0d7812 */ /* 0x000fe400078ec0ff */
[----:B------:R-:W-:-:S02]  /*0da0*/  LOP3.LUT R12, R12, 0x3, RZ, 0xc0, !PT ;  /* 0x000000030c0c7812 */ /* 0x000fc400078ec0ff */
[----:B------:R-:W-:Y:S02]  /*0db0*/  IADD3 R24, P1, PT, R13, R6, RZ ;  /* 0x000000060d187210 */ /* 0x000fe40007f3e0ff */
[----:B------:R-:W-:Y:S02]  /*0dc0*/  SEL R14, R14, UR12, P0 ;  /* 0x0000000c0e0e7c07 */ /* 0x000fe40008000000 */
[----:B------:R-:W-:Y:S01]  /*0dd0*/  SEL R15, R15, UR13, P0 ;  /* 0x0000000d0f0f7c07 */ /* 0x000fe20008000000 */
[----:B------:R-:W-:Y:S01]  /*0de0*/  IMAD.X R12, R12, 0x1, R3, P1 ;  /* 0x000000010c0c7824 */ /* 0x000fe200008e0603 */
[----:B---3--:R-:W-:Y:S02]  /*0df0*/  ISETP.GE.U32.AND P3, PT, R17, UR14, PT ;  /* 0x0000000e11007c0c */ /* 0x008fe4000bf66070 */
[----:B------:R-:W-:Y:S01]  /*0e00*/  SEL R22, R22, UR12, P0 ;  /* 0x0000000c16167c07 */ /* 0x000fe20008000000 */
[----:B------:R0:W3:Y:S01]  /*0e10*/  LDG.E R19, desc[UR10][R14.64] ;  /* 0x0000000a0e137981 */ /* 0x0000e2000c1e1900 */
[----:B------:R-:W-:-:S02]  /*0e20*/  SEL R24, R24, UR12, P0 ;  /* 0x0000000c18187c07 */ /* 0x000fc40008000000 */
[----:B------:R-:W-:Y:S01]  /*0e30*/  SEL R25, R12, UR13, P0 ;  /* 0x0000000d0c197c07 */ /* 0x000fe20008000000 */
[----:B--2---:R-:W-:Y:S01]  /*0e40*/  IMAD R29, R5, UR16, RZ ;  /* 0x00000010051d7c24 */ /* 0x004fe2000f8e02ff */
[----:B------:R-:W-:Y:S01]  /*0e50*/  ISETP.GE.U32.AND.EX P3, PT, RZ, UR15, PT, P3 ;  /* 0x0000000fff007c0c */ /* 0x000fe2000bf66130 */
[----:B------:R-:W2:Y:S01]  /*0e60*/  LDG.E R20, desc[UR10][R22.64] ;  /* 0x0000000a16147981 */ /* 0x000ea2000c1e1900 */
[----:B0-----:R-:W-:-:S03]  /*0e70*/  IMAD.WIDE.U32 R14, R17, UR16, R10 ;  /* 0x00000010110e7c25 */ /* 0x001fc6000f8e000a */
[----:B------:R0:W4:Y:S01]  /*0e80*/  LDG.E R18, desc[UR10][R24.64] ;  /* 0x0000000a18127981 */ /* 0x000122000c1e1900 */
[----:B------:R-:W-:Y:S02]  /*0e90*/  IMAD R26, R17, UR17, R15 ;  /* 0x00000011111a7c24 */ /* 0x000fe4000f8e020f */
[C---:B------:R-:W-:Y:S01]  /*0ea0*/  IMAD.WIDE.U32 R16, R21.reuse, UR16, R10 ;  /* 0x0000001015107c25 */ /* 0x040fe2000f8e000a */
[----:B-1----:R-:W-:Y:S02]  /*0eb0*/  SEL R14, R14, R8, !P3 ;  /* 0x000000080e0e7207 */ /* 0x002fe40005800000 */
[----:B------:R-:W-:Y:S01]  /*0ec0*/  SEL R15, R26, R9, !P3 ;  /* 0x000000091a0f7207 */ /* 0x000fe20005800000 */
[C---:B0-----:R-:W-:Y:S01]  /*0ed0*/  IMAD R24, R21.reuse, UR17, R17 ;  /* 0x0000001115187c24 */ /* 0x041fe2000f8e0211 */
[C---:B------:R-:W-:Y:S02]  /*0ee0*/  IADD3 R17, P3, PT, R4.reuse, 0x3, RZ ;  /* 0x0000000304117810 */ /* 0x040fe40007f7e0ff */
[C---:B------:R-:W-:Y:S01]  /*0ef0*/  ISETP.GE.U32.AND P1, PT, R4.reuse, UR14, PT ;  /* 0x0000000e04007c0c */ /* 0x040fe2000bf26070 */
[C---:B------:R-:W-:Y:S01]  /*0f00*/  IMAD.WIDE.U32 R12, R4.reuse, UR16, R10 ;  /* 0x00000010040c7c25 */ /* 0x040fe2000f8e000a */
[----:B------:R-:W-:Y:S01]  /*0f10*/  ISETP.GE.U32.AND P2, PT, R21, UR14, PT ;  /* 0x0000000e15007c0c */ /* 0x000fe2000bf46070 */
[----:B------:R0:W3:Y:S02]  /*0f20*/  LDG.E R26, desc[UR10][R14.64] ;  /* 0x0000000a0e1a7981 */ /* 0x0000e4000c1e1900 */
[----:B------:R-:W-:Y:S01]  /*0f30*/  IMAD R29, R4, UR17, R29 ;  /* 0x00000011041d7c24 */ /* 0x000fe2000f8e021d */
[----:B------:R-:W-:Y:S01]  /*0f40*/  ISETP.GE.U32.AND.EX P1, PT, R5, UR15, PT, P1 ;  /* 0x0000000f05007c0c */ /* 0x000fe2000bf26110 */
[----:B------:R-:W-:-:S02]  /*0f50*/  IMAD.X R28, RZ, RZ, R5, P3 ;  /* 0x000000ffff1c7224 */ /* 0x000fc400018e0605 */
[----:B------:R-:W-:Y:S02]  /*0f60*/  IMAD.SHL.U32 R5, R17, 0x4, RZ ;  /* 0x0000000411057824 */ /* 0x000fe400078e00ff */
[----:B------:R-:W-:Y:S01]  /*0f70*/  IMAD.IADD R22, R13, 0x1, R29 ;  /* 0x000000010d167824 */ /* 0x000fe200078e021d */
[C---:B------:R-:W-:Y:S02]  /*0f80*/  ISETP.GE.U32.AND P3, PT, R17.reuse, UR14, PT ;  /* 0x0000000e11007c0c */ /* 0x040fe4000bf66070 */
[----:B------:R-:W-:Y:S02]  /*0f90*/  SHF.L.U64.HI R28, R17, 0x2, R28 ;  /* 0x00000002111c7819 */ /* 0x000fe4000001021c */
[----:B------:R-:W-:Y:S02]  /*0fa0*/  LOP3.LUT R5, R5, 0xfffffffc, RZ, 0xc0, !PT ;  /* 0xfffffffc05057812 */ /* 0x000fe400078ec0ff */
[----:B------:R-:W-:Y:S02]  /*0fb0*/  SEL R12, R12, R8, !P1 ;  /* 0x000000080c0c7207 */ /* 0x000fe40004800000 */
[----:B------:R-:W-:-:S02]  /*0fc0*/  SEL R13, R22, R9, !P1 ;  /* 0x00000009160d7207 */ /* 0x000fc40004800000 */
[----:B------:R-:W-:Y:S02]  /*0fd0*/  ISETP.GE.U32.AND.EX P1, PT, RZ, UR15, PT, P3 ;  /* 0x0000000fff007c0c */ /* 0x000fe4000bf26130 */
[----:B------:R-:W-:Y:S01]  /*0fe0*/  LOP3.LUT R28, R28, 0x3, RZ, 0xc0, !PT ;  /* 0x000000031c1c7812 */ /* 0x000fe200078ec0ff */
[----:B------:R-:W2:Y:S01]  /*0ff0*/  LDG.E R12, desc[UR10][R12.64] ;  /* 0x0000000a0c0c7981 */ /* 0x000ea2000c1e1900 */
[----:B------:R-:W-:Y:S02]  /*1000*/  IADD3 R5, P3, PT, R5, R6, RZ ;  /* 0x0000000605057210 */ /* 0x000fe40007f7e0ff */
[----:B------:R-:W-:Y:S01]  /*1010*/  ISETP.GE.U32.AND.EX P2, PT, RZ, UR15, PT, P2 ;  /* 0x0000000fff007c0c */ /* 0x000fe2000bf46120 */
[----:B------:R-:W-:-:S03]  /*1020*/  IMAD.WIDE.U32 R22, R17, UR16, R10 ;  /* 0x0000001011167c25 */ /* 0x000fc6000f8e000a */
[-C--:B------:R-:W-:Y:S01]  /*1030*/  SEL R16, R16, R8.reuse, !P2 ;  /* 0x0000000810107207 */ /* 0x080fe20005000000 */
[----:B0-----:R-:W-:Y:S02]  /*1040*/  IMAD.X R15, R28, 0x1, R3, P3 ;  /* 0x000000011c0f7824 */ /* 0x001fe400018e0603 */
[----:B------:R-:W-:Y:S01]  /*1050*/  IMAD R21, R17, UR17, RZ ;  /* 0x0000001111157c24 */ /* 0x000fe2000f8e02ff */
[----:B------:R-:W-:Y:S02]  /*1060*/  SEL R17, R24, R9, !P2 ;  /* 0x0000000918117207 */ /* 0x000fe40005000000 */
[----:B------:R-:W-:Y:S01]  /*1070*/  SEL R15, R15, UR13, P0 ;  /* 0x0000000d0f0f7c07 */ /* 0x000fe20008000000 */
[----:B------:R-:W-:Y:S01]  /*1080*/  @!P1 IMAD.IADD R9, R23, 0x1, R21 ;  /* 0x0000000117099824 */ /* 0x000fe200078e0215 */
[----:B------:R-:W-:Y:S01]  /*1090*/  SEL R8, R22, R8, !P1 ;  /* 0x0000000816087207 */ /* 0x000fe20004800000 */
[----:B------:R-:W4:Y:S01]  /*10a0*/  LDG.E R16, desc[UR10][R16.64] ;  /* 0x0000000a10107981 */ /* 0x000f22000c1e1900 */
[----:B------:R-:W-:-:S04]  /*10b0*/  SEL R14, R5, UR12, P0 ;  /* 0x0000000c050e7c07 */ /* 0x000fc80008000000 */
[----:B------:R-:W5:Y:S04]  /*10c0*/  LDG.E R8, desc[UR10][R8.64] ;  /* 0x0000000a08087981 */ /* 0x000f68000c1e1900 */
[----:B------:R-:W5:Y:S01]  /*10d0*/  LDG.E R15, desc[UR10][R14.64] ;  /* 0x0000000a0e0f7981 */ /* 0x000f62000c1e1900 */
[----:B------:R-:W-:Y:S02]  /*10e0*/  VIADD R4, R4, 0x4 ;  /* 0x0000000404047836 */ /* 0x000fe40000000000 */
[----:B------:R-:W-:Y:S02]  /*10f0*/  IMAD.MOV.U32 R5, RZ, RZ, RZ ;  /* 0x000000ffff057224 */ /* 0x000fe400078e00ff */
[----:B--2---:R-:W-:-:S04]  /*1100*/  FFMA R12, R20, R12, R27 ;  /* 0x0000000c140c7223 */ /* 0x004fc8000000001b */
[----:B---3--:R-:W-:-:S04]  /*1110*/  FFMA R19, R19, R26, R12 ;  /* 0x0000001a13137223 */ /* 0x008fc8000000000c */
[----:B----4-:R-:W-:-:S04]  /*1120*/  FFMA R18, R18, R16, R19 ;  /* 0x0000001012127223 */ /* 0x010fc80000000013 */
[----:B-----5:R-:W-:-:S07]  /*1130*/  FFMA R27, R15, R8, R18 ;  /* 0x000000080f1b7223 */ /* 0x020fce0000000012 */
.L_x_384:
        /* <DEDUP_REMOVED lines=8> */
[----:B------:R-:W1:Y:S01]  /*11c0*/  LDC.64 R8, c[0x0][0x418] ;  /* 0x00010600ff087b82 */ /* 0x000e620000000a00 */
[C---:B------:R-:W-:Y:S01]  /*11d0*/  IADD3 R17, P3, PT, R4.reuse, 0x1, RZ ;  /* 0x0000000104117810 */ /* 0x040fe20007f7e0ff */
[----:B------:R-:W2:Y:S01]  /*11e0*/  LDCU.64 UR12, c[0x0][0x3d0] ;  /* 0x00007a00ff0c77ac */ /* 0x000ea20008000a00 */
[----:B------:R-:W-:-:S03]  /*11f0*/  LEA R14, P4, R4, R6, 0x2 ;  /* 0x00000006040e7211 */ /* 0x000fc600078810ff */
[--C-:B------:R-:W-:Y:S01]  /*1200*/  IMAD.X R16, RZ, RZ, R5.reuse, P3 ;  /* 0x000000ffff107224 */ /* 0x100fe200018e0605 */
[----:B------:R-:W3:Y:S01]  /*1210*/  LDCU.64 UR4, c[0x0][0x3c8] ;  /* 0x00007900ff0477ac */ /* 0x000ee20008000a00 */
[----:B------:R-:W-:-:S03]  /*1220*/  LEA.HI.X R12, R4, R3, R5, 0x2, P4 ;  /* 0x00000003040c7211 */ /* 0x000fc600020f1405 */
[C---:B------:R-:W-:Y:S02]  /*1230*/  SHF.L.U64.HI R16, R17.reuse, 0x2, R16 ;  /* 0x0000000211107819 */ /* 0x040fe40000010210 */
[----:B0-----:R-:W-:Y:S02]  /*1240*/  ISETP.GE.U32.AND P1, PT, R4, UR6, PT ;  /* 0x0000000604007c0c */ /* 0x001fe4000bf26070 */
[----:B------:R-:W-:Y:S02]  /*1250*/  ISETP.GE.U32.AND P2, PT, R17, UR6, PT ;  /* 0x0000000611007c0c */ /* 0x000fe4000bf46070 */
[C---:B------:R-:W-:Y:S01]  /*1260*/  ISETP.GE.U32.AND.EX P1, PT, R5.reuse, UR7, PT, P1 ;  /* 0x0000000705007c0c */ /* 0x040fe2000bf26110 */
[----:B--2---:R-:W-:Y:S01]  /*1270*/  IMAD R19, R5, UR12, RZ ;  /* 0x0000000c05137c24 */ /* 0x004fe2000f8e02ff */
[----:B------:R-:W-:Y:S01]  /*1280*/  ISETP.GE.U32.AND.EX P2, PT, RZ, UR7, PT, P2 ;  /* 0x00000007ff007c0c */ /* 0x000fe2000bf46120 */
[----:B------:R-:W-:Y:S01]  /*1290*/  IMAD.SHL.U32 R5, R17, 0x4, RZ ;  /* 0x0000000411057824 */ /* 0x000fe200078e00ff */
[----:B---3--:R-:W-:Y:S01]  /*12a0*/  SEL R15, R12, UR5, P0 ;  /* 0x000000050c0f7c07 */ /* 0x008fe20008000000 */
[----:B------:R-:W-:Y:S01]  /*12b0*/  IMAD.WIDE.U32 R12, R4, UR12, R10 ;  /* 0x0000000c040c7c25 */ /* 0x000fe2000f8e000a */
[----:B------:R-:W-:-:S02]  /*12c0*/  SEL R14, R14, UR4, P0 ;  /* 0x000000040e0e7c07 */ /* 0x000fc40008000000 */
[----:B------:R-:W-:Y:S01]  /*12d0*/  LOP3.LUT R5, R5, 0xfffffffc, RZ, 0xc0, !PT ;  /* 0xfffffffc05057812 */ /* 0x000fe200078ec0ff */
[----:B------:R-:W-:Y:S01]  /*12e0*/  IMAD R19, R4, UR13, R19 ;  /* 0x0000000d04137c24 */ /* 0x000fe2000f8e0213 */
[----:B------:R-:W-:Y:S02]  /*12f0*/  LOP3.LUT R20, R16, 0x3, RZ, 0xc0, !PT ;  /* 0x0000000310147812 */ /* 0x000fe400078ec0ff */
[----:B------:R-:W-:Y:S01]  /*1300*/  IADD3 R5, P3, PT, R5, R6, RZ ;  /* 0x0000000605057210 */ /* 0x000fe20007f7e0ff */
[----:B------:R-:W-:Y:S01]  /*1310*/  IMAD.IADD R16, R13, 0x1, R19 ;  /* 0x000000010d107824 */ /* 0x000fe200078e0213 */
[-C--:B-1----:R-:W-:Y:S01]  /*1320*/  SEL R12, R12, R8.reuse, !P1 ;  /* 0x000000080c0c7207 */ /* 0x082fe20004800000 */
[C---:B------:R-:W-:Y:S01]  /*1330*/  IMAD.WIDE.U32 R18, R17.reuse, UR12, R10 ;  /* 0x0000000c11127c25 */ /* 0x040fe2000f8e000a */
[----:B------:R-:W2:Y:S02]  /*1340*/  LDG.E R14, desc[UR10][R14.64] ;  /* 0x0000000a0e0e7981 */ /* 0x000ea4000c1e1900 */
[----:B------:R-:W-:Y:S01]  /*1350*/  SEL R13, R16, R9, !P1 ;  /* 0x00000009100d7207 */ /* 0x000fe20004800000 */
[----:B------:R-:W-:Y:S01]  /*1360*/  IMAD.X R20, R20, 0x1, R3, P3 ;  /* 0x0000000114147824 */ /* 0x000fe200018e0603 */
[----:B------:R-:W-:Y:S01]  /*1370*/  SEL R8, R18, R8, !P2 ;  /* 0x0000000812087207 */ /* 0x000fe20005000000 */
[----:B------:R-:W-:Y:S01]  /*1380*/  IMAD R21, R17, UR13, RZ ;  /* 0x0000000d11157c24 */ /* 0x000fe2000f8e02ff */
[----:B------:R-:W-:Y:S01]  /*1390*/  SEL R16, R5, UR4, P0 ;  /* 0x0000000405107c07 */ /* 0x000fe20008000000 */
[----:B------:R-:W2:Y:S01]  /*13a0*/  LDG.E R12, desc[UR10][R12.64] ;  /* 0x0000000a0c0c7981 */ /* 0x000ea2000c1e1900 */
[----:B------:R-:W-:Y:S01]  /*13b0*/  SEL R17, R20, UR5, P0 ;  /* 0x0000000514117c07 */ /* 0x000fe20008000000 */
[----:B------:R-:W-:-:S05]  /*13c0*/  @!P2 IMAD.IADD R9, R19, 0x1, R21 ;  /* 0x000000011309a824 */ /* 0x000fca00078e0215 */
[----:B------:R-:W3:Y:S04]  /*13d0*/  LDG.E R17, desc[UR10][R16.64] ;  /* 0x0000000a10117981 */ /* 0x000ee8000c1e1900 */
[----:B------:R-:W3:Y:S01]  /*13e0*/  LDG.E R8, desc[UR10][R8.64] ;  /* 0x0000000a08087981 */ /* 0x000ee2000c1e1900 */
[----:B------:R-:W-:Y:S02]  /*13f0*/  VIADD R4, R4, 0x2 ;  /* 0x0000000204047836 */ /* 0x000fe40000000000 */
[----:B------:R-:W-:Y:S02]  /*1400*/  IMAD.MOV.U32 R5, RZ, RZ, RZ ;  /* 0x000000ffff057224 */ /* 0x000fe400078e00ff */
[----:B--2---:R-:W-:-:S04]  /*1410*/  FFMA R14, R14, R12, R27 ;  /* 0x0000000c0e0e7223 */ /* 0x004fc8000000001b */
[----:B---3--:R-:W-:-:S07]  /*1420*/  FFMA R27, R17, R8, R14 ;  /* 0x00000008111b7223 */ /* 0x008fce000000000e */
.L_x_385:
[----:B------:R-:W-:Y:S05]  /*1430*/  BRA.U UP1, `(.L_x_381) ;  /* 0x0000000101547547 */ /* 0x000fea000b800000 */
[----:B------:R-:W0:Y:S01]  /*1440*/  LDCU.64 UR4, c[0x0][0x3f8] ;  /* 0x00007f00ff0477ac */ /* 0x000e220008000a00 */
[----:B------:R-:W-:Y:S01]  /*1450*/  LEA R8, P2, R4, R6, 0x2 ;  /* 0x0000000604087211 */ /* 0x000fe200078410ff */
[----:B------:R-:W-:Y:S01]  /*1460*/  IMAD.MOV.U32 R6, RZ, RZ, R10 ;  /* 0x000000ffff067224 */ /* 0x000fe200078e000a */
[----:B------:R-:W1:Y:S01]  /*1470*/  LDCU.64 UR6, c[0x0][0x3d0] ;  /* 0x00007a00ff0677ac */ /* 0x000e620008000a00 */
[----:B------:R-:W-:-:S03]  /*1480*/  IMAD.MOV.U32 R7, RZ, RZ, R11 ;  /* 0x000000ffff077224 */ /* 0x000fc600078e000b */
[----:B------:R-:W2:Y:S01]  /*1490*/  @!P0 LDC R8, c[0x0][0x3c8] ;  /* 0x0000f200ff088b82 */ /* 0x000ea20000000800 */
[C---:B0-----:R-:W-:Y:S01]  /*14a0*/  ISETP.GE.U32.AND P1, PT, R4.reuse, UR4, PT ;  /* 0x0000000404007c0c */ /* 0x041fe2000bf26070 */
[----:B------:R-:W0:Y:S01]  /*14b0*/  LDCU UR4, c[0x0][0x418] ;  /* 0x00008300ff0477ac */ /* 0x000e220008000800 */
[C---:B-1----:R-:W-:Y:S02]  /*14c0*/  IMAD R9, R5.reuse, UR6, RZ ;  /* 0x0000000605097c24 */ /* 0x042fe4000f8e02ff */
[----:B------:R-:W-:Y:S01]  /*14d0*/  ISETP.GE.U32.AND.EX P1, PT, R5, UR5, PT, P1 ;  /* 0x0000000505007c0c */ /* 0x000fe2000bf26110 */
[C---:B------:R-:W-:Y:S01]  /*14e0*/  IMAD.WIDE.U32 R6, R4.reuse, UR6, R6 ;  /* 0x0000000604067c25 */ /* 0x040fe2000f8e0006 */
[----:B------:R-:W-:-:S03]  /*14f0*/  LEA.HI.X R5, R4, R3, R5, 0x2, P2 ;  /* 0x0000000304057211 */ /* 0x000fc600010f1405 */
[----:B------:R-:W-:-:S03]  /*1500*/  IMAD R9, R4, UR7, R9 ;  /* 0x0000000704097c24 */ /* 0x000fc6000f8e0209 */
[----:B------:R-:W1:Y:S01]  /*1510*/  @!P0 LDC R5, c[0x0][0x3cc] ;  /* 0x0000f300ff058b82 */ /* 0x000e620000000800 */
[----:B------:R-:W-:Y:S02]  /*1520*/  IMAD.IADD R7, R7, 0x1, R9 ;  /* 0x0000000107077824 */ /* 0x000fe400078e0209 */
[----:B--2---:R-:W-:Y:S01]  /*1530*/  IMAD.MOV.U32 R4, RZ, RZ, R8 ;  /* 0x000000ffff047224 */ /* 0x004fe200078e0008 */
[----:B0-----:R-:W-:-:S04]  /*1540*/  SEL R6, R6, UR4, !P1 ;  /* 0x0000000406067c07 */ /* 0x001fc8000c800000 */
[----:B------:R-:W0:Y:S01]  /*1550*/  @P1 LDC R7, c[0x0][0x41c] ;  /* 0x00010700ff071b82 */ /* 0x000e220000000800 */
[----:B-1----:R-:W2:Y:S04]  /*1560*/  LDG.E R4, desc[UR10][R4.64] ;  /* 0x0000000a04047981 */ /* 0x002ea8000c1e1900 */
[----:B0-----:R-:W2:Y:S02]  /*1570*/  LDG.E R6, desc[UR10][R6.64] ;  /* 0x0000000a06067981 */ /* 0x001ea4000c1e1900 */
[----:B--2---:R-:W-:-:S07]  /*1580*/  FFMA R27, R4, R6, R27 ;  /* 0x00000006041b7223 */ /* 0x004fce000000001b */
.L_x_381:
        /* <DEDUP_REMOVED lines=18> */
[----:B------:R-:W-:Y:S02]  /*16b0*/  IMAD.MOV.U32 R2, RZ, RZ, R6 ;  /* 0x000000ffff027224 */ /* 0x000fe400078e0006 */
[----:B------:R-:W-:-:S05]  /*16c0*/  IMAD.MOV.U32 R3, RZ, RZ, R7 ;  /* 0x000000ffff037224 */ /* 0x000fca00078e0007 */
[----:B------:R-:W-:Y:S01]  /*16d0*/  STG.E desc[UR10][R2.64], R27 ;  /* 0x0000001b02007986 */ /* 0x000fe2000c10190a */
[----:B------:R-:W-:Y:S05]  /*16e0*/  EXIT ;  /* 0x000000000000794d */ /* 0x000fea0003800000 */
.L_x_386:
        /* <DEDUP_REMOVED lines=9> */
.L_x_454:


//--------------------- .text._Z9matmulvecPfS_iiS_ --------------------------
	.section	.text._Z9matmulvecPfS_iiS_,"ax",@progbits
	.align	128
        .global         _Z9matmulvecPfS_iiS_
        .type           _Z9matmulvecPfS_iiS_,@function
        .size           _Z9matmulvecPfS_iiS_,(.L_x_455 - _Z9matmulvecPfS_iiS_)
        .other          _Z9matmulvecPfS_iiS_,@"STO_CUDA_ENTRY STV_DEFAULT"
_Z9matmulvecPfS_iiS_:
.text._Z9matmulvecPfS_iiS_:
[----:B------:R-:W-:Y:S01]  /*0000*/  LDC R1, c[0x0][0x37c] ;  /* 0x0000df00ff017b82 */ /* 0x000fe20000000800 */
[----:B------:R-:W0:Y:S07]  /*0010*/  S2R R3, SR_TID.X ;  /* 0x0000000000037919 */ /* 0x000e2e0000002100 */
[----:B------:R-:W0:Y:S01]  /*0020*/  S2UR UR4, SR_CTAID.X ;  /* 0x00000000000479c3 */ /* 0x000e220000002500 */
[----:B------:R-:W1:Y:S07]  /*0030*/  LDCU UR5, c[0x0][0x390] ;  /* 0x00007200ff0577ac */ /* 0x000e6e0008000800 */
[----:B------:R-:W0:Y:S02]  /*0040*/  LDC R0, c[0x0][0x360] ;  /* 0x0000d800ff007b82 */ /* 0x000e240000000800 */
[----:B0-----:R-:W-:-:S05]  /*0050*/  IMAD R0, R0, UR4, R3 ;  /* 0x0000000400007c24 */ /* 0x001fca000f8e0203 */
[----:B-1----:R-:W-:-:S13]  /*0060*/  ISETP.GE.AND P0, PT, R0, UR5, PT ;  /* 0x0000000500007c0c */ /* 0x002fda000bf06270 */
[----:B------:R-:W-:Y:S05]  /*0070*/  @P0 EXIT ;  /* 0x000000000000094d */ /* 0x000fea0003800000 */
[----:B------:R-:W0:Y:S01]  /*0080*/  LDCU UR8, c[0x0][0x394] ;  /* 0x00007280ff0877ac */ /* 0x000e220008000800 */
[----:B------:R-:W-:Y:S01]  /*0090*/  HFMA2 R15, -RZ, RZ, 0, 0 ;  /* 0x00000000ff0f7431 */ /* 0x000fe200000001ff */
[----:B------:R-:W1:Y:S01]  /*00a0*/  LDCU.64 UR16, c[0x0][0x358] ;  /* 0x00006b00ff1077ac */ /* 0x000e620008000a00 */
[----:B0-----:R-:W-:-:S09]  /*00b0*/  UISETP.GE.AND UP0, UPT, UR8, 0x1, UPT ;  /* 0x000000010800788c */ /* 0x001fd2000bf06270 */
[----:B-1----:R-:W-:Y:S05]  /*00c0*/  BRA.U !UP0, `(.L_x_387) ;  /* 0x0000000908647547 */ /* 0x002fea000b800000 */
[----:B------:R-:W-:Y:S02]  /*00d0*/  UISETP.GE.U32.AND UP1, UPT, UR8, 0x10, UPT ;  /* 0x000000100800788c */ /* 0x000fe4000bf26070 */
[----:B------:R-:W-:Y:S01]  /*00e0*/  IMAD R7, R0, UR8, RZ ;  /* 0x0000000800077c24 */ /* 0x000fe2000f8e02ff */
[----:B------:R-:W-:Y:S01]  /*00f0*/  ULOP3.LUT UR9, UR8, 0xf, URZ, 0xc0, !UPT ;  /* 0x0000000f08097892 */ /* 0x000fe2000f8ec0ff */
[----:B------:R-:W-:Y:S02]  /*0100*/  MOV R15, RZ ;  /* 0x000000ff000f7202 */ /* 0x000fe40000000f00 */
[----:B------:R-:W-:Y:S01]  /*0110*/  MOV R8, RZ ;  /* 0x000000ff00087202 */ /* 0x000fe20000000f00 */
[----:B------:R-:W-:Y:S02]  /*0120*/  UISETP.NE.AND UP0, UPT, UR9, URZ, UPT ;  /* 0x000000ff0900728c */ /* 0x000fe4000bf05270 */
[----:B------:R-:W-:Y:S09]  /*0130*/  BRA.U !UP1, `(.L_x_388) ;  /* 0x0000000509147547 */ /* 0x000ff2000b800000 */
[----:B------:R-:W0:Y:S01]  /*0140*/  LDCU.128 UR12, c[0x0][0x380] ;  /* 0x00007000ff0c77ac */ /* 0x000e220008000c00 */
[----:B------:R-:W-:Y:S02]  /*0150*/  MOV R15, RZ ;  /* 0x000000ff000f7202 */ /* 0x000fe40000000f00 */
[----:B------:R-:W-:Y:S01]  /*0160*/  MOV R6, R7 ;  /* 0x0000000700067202 */ /* 0x000fe20000000f00 */
[----:B------:R-:W-:-:S04]  /*0170*/  ULOP3.LUT UR10, UR8, 0x7ffffff0, URZ, 0xc0, !UPT ;  /* 0x7ffffff0080a7892 */ /* 0x000fc8000f8ec0ff */
[----:B------:R-:W-:Y:S02]  /*0180*/  UIADD3 UR11, UPT, UPT, -UR10, URZ, URZ ;  /* 0x000000ff0a0b7290 */ /* 0x000fe4000fffe1ff */
[----:B------:R-:W-:Y:S01]  /*0190*/  MOV R8, UR10 ;  /* 0x0000000a00087c02 */ /* 0x000fe20008000f00 */
[----:B0-----:R-:W-:Y:S02]  /*01a0*/  UIADD3 UR4, UP2, UPT, UR14, 0x20, URZ ;  /* 0x000000200e047890 */ /* 0x001fe4000ff5e0ff */
[----:B------:R-:W-:Y:S02]  /*01b0*/  UIADD3 UR6, UP1, UPT, UR12, 0x20, URZ ;  /* 0x000000200c067890 */ /* 0x000fe4000ff3e0ff */
[----:B------:R-:W-:Y:S02]  /*01c0*/  UIADD3.X UR5, UPT, UPT, URZ, UR15, URZ, UP2, !UPT ;  /* 0x0000000fff057290 */ /* 0x000fe400097fe4ff */
[----:B------:R-:W-:Y:S01]  /*01d0*/  MOV R2, UR4 ;  /* 0x0000000400027c02 */ /* 0x000fe20008000f00 */
[----:B------:R-:W-:-:S03]  /*01e0*/  UIADD3.X UR7, UPT, UPT, URZ, UR13, URZ, UP1, !UPT ;  /* 0x0000000dff077290 */ /* 0x000fc60008ffe4ff */
[----:B------:R-:W-:-:S09]  /*01f0*/  MOV R3, UR5 ;  /* 0x0000000500037c02 */ /* 0x000fd20008000f00 */
.L_x_389:
[----:B------:R-:W-:Y:S01]  /*0200*/  MOV R4, UR6 ;  /* 0x0000000600047c02 */ /* 0x000fe20008000f00 */
[----:B------:R-:W2:Y:S01]  /*0210*/  LDG.E R17, desc[UR16][R2.64+-0x20] ;  /* 0xffffe01002117981 */ /* 0x000ea2000c1e1900 */
[----:B------:R-:W-:-:S03]  /*0220*/  MOV R5, UR7 ;  /* 0x0000000700057c02 */ /* 0x000fc60008000f00 */
[----:B------:R-:W3:Y:S01]  /*0230*/  LDG.E R25, desc[UR16][R2.64+-0x1c] ;  /* 0xffffe41002197981 */ /* 0x000ee2000c1e1900 */
[----:B------:R-:W-:-:S03]  /*0240*/  IMAD.WIDE R4, R6, 0x4, R4 ;  /* 0x0000000406047825 */ /* 0x000fc600078e0204 */
[----:B------:R-:W4:Y:S04]  /*0250*/  LDG.E R19, desc[UR16][R2.64+-0x18] ;  /* 0xffffe81002137981 */ /* 0x000f28000c1e1900 */
[----:B------:R-:W2:Y:S04]  /*0260*/  LDG.E R16, desc[UR16][R4.64+-0x20] ;  /* 0xffffe01004107981 */ /* 0x000ea8000c1e1900 */
[----:B------:R-:W3:Y:S04]  /*0270*/  LDG.E R18, desc[UR16][R4.64+-0x1c] ;  /* 0xffffe41004127981 */ /* 0x000ee8000c1e1900 */
[----:B------:R-:W4:Y:S04]  /*0280*/  LDG.E R20, desc[UR16][R4.64+-0x18] ;  /* 0xffffe81004147981 */ /* 0x000f28000c1e1900 */
[----:B------:R-:W5:Y:S04]  /*0290*/  LDG.E R22, desc[UR16][R2.64+-0x14] ;  /* 0xffffec1002167981 */ /* 0x000f68000c1e1900 */
        /* <DEDUP_REMOVED lines=8> */
[----:B------:R-:W5:Y:S01]  /*0320*/  LDG.E R14, desc[UR16][R4.64+-0x4] ;  /* 0xfffffc10040e7981 */ /* 0x000f62000c1e1900 */
[----:B--2---:R-:W-:-:S03]  /*0330*/  FFMA R17, R16, R17, R15 ;  /* 0x0000001110117223 */ /* 0x004fc6000000000f */
[----:B------:R-:W2:Y:S04]  /*0340*/  LDG.E R15, desc[UR16][R2.64] ;  /* 0x00000010020f7981 */ /* 0x000ea8000c1e1900 */
[----:B------:R-:W2:Y:S01]  /*0350*/  LDG.E R16, desc[UR16][R4.64] ;  /* 0x0000001004107981 */ /* 0x000ea2000c1e1900 */
[----:B---3--:R-:W-:-:S03]  /*0360*/  FFMA R25, R18, R25, R17 ;  /* 0x0000001912197223 */ /* 0x008fc60000000011 */
[----:B------:R-:W3:Y:S01]  /*0370*/  LDG.E R17, desc[UR16][R2.64+0x4] ;  /* 0x0000041002117981 */ /* 0x000ee2000c1e1900 */
[----:B----4-:R-:W-:-:S03]  /*0380*/  FFMA R26, R20, R19, R25 ;  /* 0x00000013141a7223 */ /* 0x010fc60000000019 */
[----:B------:R-:W3:Y:S04]  /*0390*/  LDG.E R18, desc[UR16][R4.64+0x4] ;  /* 0x0000041004127981 */ /* 0x000ee8000c1e1900 */
[----:B------:R-:W4:Y:S01]  /*03a0*/  LDG.E R20, desc[UR16][R2.64+0x8] ;  /* 0x0000081002147981 */ /* 0x000f22000c1e1900 */
[----:B-----5:R-:W-:-:S03]  /*03b0*/  FFMA R25, R21, R22, R26 ;  /* 0x0000001615197223 */ /* 0x020fc6000000001a */
[----:B------:R-:W4:Y:S04]  /*03c0*/  LDG.E R19, desc[UR16][R4.64+0x8] ;  /* 0x0000081004137981 */ /* 0x000f28000c1e1900 */
[----:B------:R-:W5:Y:S01]  /*03d0*/  LDG.E R22, desc[UR16][R2.64+0xc] ;  /* 0x00000c1002167981 */ /* 0x000f62000c1e1900 */
[----:B------:R-:W-:-:S03]  /*03e0*/  FFMA R25, R24, R23, R25 ;  /* 0x0000001718197223 */ /* 0x000fc60000000019 */
[----:B------:R-:W5:Y:S04]  /*03f0*/  LDG.E R21, desc[UR16][R4.64+0xc] ;  /* 0x00000c1004157981 */ /* 0x000f68000c1e1900 */
[----:B------:R-:W5:Y:S01]  /*0400*/  LDG.E R24, desc[UR16][R2.64+0x10] ;  /* 0x0000101002187981 */ /* 0x000f62000c1e1900 */
[----:B------:R-:W-:-:S03]  /*0410*/  FFMA R25, R10, R9, R25 ;  /* 0x000000090a197223 */ /* 0x000fc60000000019 */
[----:B------:R-:W5:Y:S04]  /*0420*/  LDG.E R23, desc[UR16][R4.64+0x10] ;  /* 0x0000101004177981 */ /* 0x000f68000c1e1900 */
[----:B------:R-:W5:Y:S01]  /*0430*/  LDG.E R10, desc[UR16][R2.64+0x14] ;  /* 0x00001410020a7981 */ /* 0x000f62000c1e1900 */
[----:B------:R-:W-:-:S03]  /*0440*/  FFMA R27, R12, R11, R25 ;  /* 0x0000000b0c1b7223 */ /* 0x000fc60000000019 */
[----:B------:R-:W5:Y:S04]  /*0450*/  LDG.E R9, desc[UR16][R4.64+0x14] ;  /* 0x0000141004097981 */ /* 0x000f68000c1e1900 */
[----:B------:R-:W5:Y:S04]  /*0460*/  LDG.E R11, desc[UR16][R2.64+0x18] ;  /* 0x00001810020b7981 */ /* 0x000f68000c1e1900 */
[----:B------:R-:W5:Y:S04]  /*0470*/  LDG.E R12, desc[UR16][R4.64+0x18] ;  /* 0x00001810040c7981 */ /* 0x000f68000c1e1900 */
[----:B------:R-:W5:Y:S04]  /*0480*/  LDG.E R25, desc[UR16][R4.64+0x1c] ;  /* 0x00001c1004197981 */ /* 0x000f68000c1e1900 */
[----:B------:R0:W5:Y:S01]  /*0490*/  LDG.E R26, desc[UR16][R2.64+0x1c] ;  /* 0x00001c10021a7981 */ /* 0x000162000c1e1900 */
[----:B------:R-:W-:Y:S01]  /*04a0*/  FFMA R13, R14, R13, R27 ;  /* 0x0000000d0e0d7223 */ /* 0x000fe2000000001b */
[----:B------:R-:W-:-:S04]  /*04b0*/  UIADD3 UR11, UPT, UPT, UR11, 0x10, URZ ;  /* 0x000000100b0b7890 */ /* 0x000fc8000fffe0ff */
[----:B------:R-:W-:Y:S01]  /*04c0*/  UISETP.NE.AND UP1, UPT, UR11, URZ, UPT ;  /* 0x000000ff0b00728c */ /* 0x000fe2000bf25270 */
[----:B0-----:R-:W-:Y:S02]  /*04d0*/  IADD3 R2, P0, PT, R2, 0x40, RZ ;  /* 0x0000004002027810 */ /* 0x001fe40007f1e0ff */
[----:B------:R-:W-:Y:S02]  /*04e0*/  IADD3 R6, PT, PT, R6, 0x10, RZ ;  /* 0x0000001006067810 */ /* 0x000fe40007ffe0ff */
[----:B------:R-:W-:Y:S01]  /*04f0*/  IADD3.X R3, PT, PT, RZ, R3, RZ, P0, !PT ;  /* 0x00000003ff037210 */ /* 0x000fe200007fe4ff */
        /* <DEDUP_REMOVED lines=9> */
.L_x_388:
[----:B------:R-:W-:Y:S05]  /*0590*/  BRA.U !UP0, `(.L_x_387) ;  /* 0x0000000508307547 */ /* 0x000fea000b800000 */
[----:B------:R-:W-:Y:S02]  /*05a0*/  UISETP.GE.U32.AND UP0, UPT, UR9, 0x8, UPT ;  /* 0x000000080900788c */ /* 0x000fe4000bf06070 */
[----:B------:R-:W-:-:S04]  /*05b0*/  ULOP3.LUT UR5, UR8, 0x7, URZ, 0xc0, !UPT ;  /* 0x0000000708057892 */ /* 0x000fc8000f8ec0ff */
[----:B------:R-:W-:-:S03]  /*05c0*/  UISETP.NE.AND UP1, UPT, UR5, URZ, UPT ;  /* 0x000000ff0500728c */ /* 0x000fc6000bf25270 */
[----:B------:R-:W-:Y:S08]  /*05d0*/  BRA.U !UP0, `(.L_x_390) ;  /* 0x0000000108787547 */ /* 0x000ff0000b800000 */
[----:B------:R-:W0:Y:S01]  /*05e0*/  LDC.64 R2, c[0x0][0x380] ;  /* 0x0000e000ff027b82 */ /* 0x000e220000000a00 */
[----:B------:R-:W-:-:S07]  /*05f0*/  IADD3 R9, PT, PT, R7, R8, RZ ;  /* 0x0000000807097210 */ /* 0x000fce0007ffe0ff */
[----:B------:R-:W1:Y:S01]  /*0600*/  LDC.64 R4, c[0x0][0x388] ;  /* 0x0000e200ff047b82 */ /* 0x000e620000000a00 */
[----:B0-----:R-:W-:-:S05]  /*0610*/  IMAD.WIDE R2, R9, 0x4, R2 ;  /* 0x0000000409027825 */ /* 0x001fca00078e0202 */
[----:B------:R-:W2:Y:S01]  /*0620*/  LDG.E R10, desc[UR16][R2.64] ;  /* 0x00000010020a7981 */ /* 0x000ea2000c1e1900 */
[----:B-1----:R-:W-:-:S03]  /*0630*/  IMAD.WIDE.U32 R4, R8, 0x4, R4 ;  /* 0x0000000408047825 */ /* 0x002fc600078e0004 */
[----:B------:R-:W3:Y:S04]  /*0640*/  LDG.E R13, desc[UR16][R2.64+0x4] ;  /* 0x00000410020d7981 */ /* 0x000ee8000c1e1900 */
[----:B------:R-:W2:Y:S04]  /*0650*/  LDG.E R11, desc[UR16][R4.64] ;  /* 0x00000010040b7981 */ /* 0x000ea8000c1e1900 */
[----:B------:R-:W3:Y:S04]  /*0660*/  LDG.E R12, desc[UR16][R4.64+0x4] ;  /* 0x00000410040c7981 */ /* 0x000ee8000c1e1900 */
[----:B------:R-:W4:Y:S04]  /*0670*/  LDG.E R17, desc[UR16][R2.64+0x8] ;  /* 0x0000081002117981 */ /* 0x000f28000c1e1900 */
        /* <DEDUP_REMOVED lines=11> */
[----:B------:R-:W-:Y:S01]  /*0730*/  IADD3 R8, PT, PT, R8, 0x8, RZ ;  /* 0x0000000808087810 */ /* 0x000fe20007ffe0ff */
[----:B--2---:R-:W-:-:S04]  /*0740*/  FFMA R10, R10, R11, R15 ;  /* 0x0000000b0a0a7223 */ /* 0x004fc8000000000f */
[----:B---3--:R-:W-:-:S04]  /*0750*/  FFMA R10, R13, R12, R10 ;  /* 0x0000000c0d0a7223 */ /* 0x008fc8000000000a */
[----:B----4-:R-:W-:-:S04]  /*0760*/  FFMA R10, R17, R14, R10 ;  /* 0x0000000e110a7223 */ /* 0x010fc8000000000a */
[----:B-----5:R-:W-:-:S04]  /*0770*/  FFMA R10, R19, R16, R10 ;  /* 0x00000010130a7223 */ /* 0x020fc8000000000a */
[----:B------:R-:W-:-:S04]  /*0780*/  FFMA R10, R21, R18, R10 ;  /* 0x00000012150a7223 */ /* 0x000fc8000000000a */
[----:B------:R-:W-:-:S04]  /*0790*/  FFMA R23, R23, R20, R10 ;  /* 0x0000001417177223 */ /* 0x000fc8000000000a */
[----:B------:R-:W-:-:S04]  /*07a0*/  FFMA R6, R6, R9, R23 ;  /* 0x0000000906067223 */ /* 0x000fc80000000017 */
[----:B------:R-:W-:-:S07]  /*07b0*/  FFMA R15, R25, R22, R6 ;  /* 0x00000016190f7223 */ /* 0x000fce0000000006 */
.L_x_390:
        /* <DEDUP_REMOVED lines=17> */
[----:B------:R-:W5:Y:S01]  /*08d0*/  LDG.E R14, desc[UR16][R4.64+0xc] ;  /* 0x00000c10040e7981 */ /* 0x000f62000c1e1900 */
[----:B------:R-:W-:Y:S01]  /*08e0*/  IADD3 R8, PT, PT, R8, 0x4, RZ ;  /* 0x0000000408087810 */ /* 0x000fe20007ffe0ff */
[----:B--2---:R-:W-:-:S04]  /*08f0*/  FFMA R6, R6, R9, R15 ;  /* 0x0000000906067223 */ /* 0x004fc8000000000f */
[----:B---3--:R-:W-:-:S04]  /*0900*/  FFMA R6, R11, R10, R6 ;  /* 0x0000000a0b067223 */ /* 0x008fc80000000006 */
[----:B----4-:R-:W-:-:S04]  /*0910*/  FFMA R6, R13, R12, R6 ;  /* 0x0000000c0d067223 */ /* 0x010fc80000000006 */
[----:B-----5:R-:W-:-:S07]  /*0920*/  FFMA R15, R17, R14, R6 ;  /* 0x0000000e110f7223 */ /* 0x020fce0000000006 */
.L_x_391:
[----:B------:R-:W-:Y:S05]  /*0930*/  BRA.U !UP1, `(.L_x_387) ;  /* 0x0000000109487547 */ /* 0x000fea000b800000 */
[----:B------:R-:W0:Y:S01]  /*0940*/  LDC.64 R2, c[0x0][0x388] ;  /* 0x0000e200ff027b82 */ /* 0x000e220000000a00 */
[----:B------:R-:W-:Y:S01]  /*0950*/  IADD3 R7, PT, PT, R7, R8, RZ ;  /* 0x0000000807077210 */ /* 0x000fe20007ffe0ff */
[----:B------:R-:W-:-:S06]  /*0960*/  UIADD3 UR4, UPT, UPT, -UR4, URZ, URZ ;  /* 0x000000ff04047290 */ /* 0x000fcc000fffe1ff */
[----:B------:R-:W1:Y:S01]  /*0970*/  LDC.64 R10, c[0x0][0x380] ;  /* 0x0000e000ff0a7b82 */ /* 0x000e620000000a00 */
[----:B0-----:R-:W-:-:S03]  /*0980*/  IMAD.WIDE.U32 R2, R8, 0x4, R2 ;  /* 0x0000000408027825 */ /* 0x001fc600078e0002 */
[----:B------:R-:W-:Y:S02]  /*0990*/  MOV R6, R2 ;  /* 0x0000000200067202 */ /* 0x000fe40000000f00 */
[----:B------:R-:W-:-:S07]  /*09a0*/  MOV R5, R3 ;  /* 0x0000000300057202 */ /* 0x000fce0000000f00 */
.L_x_392:
[----:B-1----:R-:W-:Y:S01]  /*09b0*/  IMAD.WIDE R2, R7, 0x4, R10 ;  /* 0x0000000407027825 */ /* 0x002fe200078e020a */
[----:B------:R-:W-:-:S05]  /*09c0*/  MOV R4, R6 ;  /* 0x0000000600047202 */ /* 0x000fca0000000f00 */
[----:B------:R-:W2:Y:S04]  /*09d0*/  LDG.E R2, desc[UR16][R2.64] ;  /* 0x0000001002027981 */ /* 0x000ea8000c1e1900 */
[----:B------:R0:W2:Y:S01]  /*09e0*/  LDG.E R4, desc[UR16][R4.64] ;  /* 0x0000001004047981 */ /* 0x0000a2000c1e1900 */
[----:B------:R-:W-:Y:S01]  /*09f0*/  UIADD3 UR4, UPT, UPT, UR4, 0x1, URZ ;  /* 0x0000000104047890 */ /* 0x000fe2000fffe0ff */
[----:B------:R-:W-:Y:S02]  /*0a00*/  IADD3 R6, P0, PT, R6, 0x4, RZ ;  /* 0x0000000406067810 */ /* 0x000fe40007f1e0ff */
[----:B------:R-:W-:Y:S01]  /*0a10*/  IADD3 R7, PT, PT, R7, 0x1, RZ ;  /* 0x0000000107077810 */ /* 0x000fe20007ffe0ff */
[----:B------:R-:W-:Y:S01]  /*0a20*/  UISETP.NE.AND UP0, UPT, UR4, URZ, UPT ;  /* 0x000000ff0400728c */ /* 0x000fe2000bf05270 */
[----:B0-----:R-:W-:Y:S01]  /*0a30*/  IADD3.X R5, PT, PT, RZ, R5, RZ, P0, !PT ;  /* 0x00000005ff057210 */ /* 0x001fe200007fe4ff */
[----:B--2---:R-:W-:-:S07]  /*0a40*/  FFMA R15, R2, R4, R15 ;  /* 0x00000004020f7223 */ /* 0x004fce000000000f */
[----:B------:R-:W-:Y:S05]  /*0a50*/  BRA.U UP0, `(.L_x_392) ;  /* 0xfffffffd00d47547 */ /* 0x000fea000b83ffff */
.L_x_387:
[----:B------:R-:W0:Y:S02]  /*0a60*/  LDC.64 R2, c[0x0][0x398] ;  /* 0x0000e600ff027b82 */ /* 0x000e240000000a00 */
[----:B0-----:R-:W-:-:S05]  /*0a70*/  IMAD.WIDE R2, R0, 0x4, R2 ;  /* 0x0000000400027825 */ /* 0x001fca00078e0202 */
[----:B------:R-:W-:Y:S01]  /*0a80*/  STG.E desc[UR16][R2.64], R15 ;  /* 0x0000000f02007986 */ /* 0x000fe2000c101910 */
[----:B------:R-:W-:Y:S05]  /*0a90*/  EXIT ;  /* 0x000000000000794d */ /* 0x000fea0003800000 */
.L_x_393:
        /* <DEDUP_REMOVED lines=14> */
.L_x_455:


//--------------------- .nv.shared.reserved.0     --------------------------
	.section	.nv.shared.reserved.0,"aw",@nobits
	.weak		__nv_reservedSMEM_offset_0_alias
	.size		__nv_reservedSMEM_offset_0_alias, 0, 64
	.other		__nv_reservedSMEM_offset_0_alias,@"STO_CUDA_RESERVED_SHARED STV_DEFAULT"
__nv_reservedSMEM_offset_0_alias:
	.zero		0
	.zero		64


//--------------------- .nv.shared._Z24flipped_filter_transform6TensorS_S_ --------------------------
	.section	.nv.shared._Z24flipped_filter_transform6TensorS_S_,"aw",@nobits
	.sectionflags	@""
	.align	4
.nv.shared._Z24flipped_filter_transform6TensorS_S_:
	.zero		1456


//--------------------- .nv.shared._Z16filter_transform6TensorS_S_ --------------------------
	.section	.nv.shared._Z16filter_transform6TensorS_S_,"aw",@nobits
	.sectionflags	@""
	.align	4
.nv.shared._Z16filter_transform6TensorS_S_:
	.zero		1456


//--------------------- .nv.constant0._Z4testiPi  --------------------------
	.section	.nv.constant0._Z4testiPi,"a",@progbits
	.sectionflags	@""
	.align	4
.nv.constant0._Z4testiPi:
	.zero		912


//--------------------- .nv.constant0._Z9testWhere6Tensormm --------------------------
	.section	.nv.constant0._Z9testWhere6Tensormm,"a",@progbits
	.sectionflags	@""
	.align	4
.nv.constant0._Z9testWhere6Tensormm:
	.zero		992


//--------------------- .nv.constant0._Z21update_correct_labels6TensorPiS0_ --------------------------
	.section	.nv.constant0._Z21update_correct_labels6TensorPiS0_,"a",@progbits
	.sectionflags	@""
	.align	4
.nv.constant0._Z21update_correct_labels6TensorPiS0_:
	.zero		992


//--------------------- .nv.constant0._Z29weight_update_kernel_for_conv6TensorS_S_f --------------------------
	.section	.nv.constant0._Z29weight_update_kernel_for_conv6TensorS_S_f,"a",@progbits
	.sectionflags	@""
	.align	4
.nv.constant0._Z29weight_update_kernel_for_conv6TensorS_S_f:
	.zero		1140


//--------------------- .nv.constant0._Z30weight_update_kernel_from_conv6TensorS_S_f --------------------------
	.section	.nv.constant0._Z30weight_update_kernel_from_conv6TensorS_S_f,"a",@progbits
	.sectionflags	@""
	.align	4
.nv.constant0._Z30weight_update_kernel_from_conv6TensorS_S_f:
	.zero		1140


//--------------------- .nv.constant0._Z20weight_update_kernel6TensorS_S_f --------------------------
	.section	.nv.constant0._Z20weight_update_kernel6TensorS_S_f,"a",@progbits
	.sectionflags	@""
	.align	4
.nv.constant0._Z20weight_update_kernel6TensorS_S_f:
	.zero		1140


//--------------------- .nv.constant0._Z17mean_square_errorPfS_m --------------------------
	.section	.nv.constant0._Z17mean_square_errorPfS_m,"a",@progbits
	.sectionflags	@""
	.align	4
.nv.constant0._Z17mean_square_errorPfS_m:
	.zero		920


//--------------------- .nv.constant0._Z13cross_entropyPfS_m --------------------------
	.section	.nv.constant0._Z13cross_entropyPfS_m,"a",@progbits
	.sectionflags	@""
	.align	4
.nv.constant0._Z13cross_entropyPfS_m:
	.zero		920


//--------------------- .nv.constant0._Z20sigmoid_square_error6TensorS_Pi --------------------------
	.section	.nv.constant0._Z20sigmoid_square_error6TensorS_Pi,"a",@progbits
	.sectionflags	@""
	.align	4
.nv.constant0._Z20sigmoid_square_error6TensorS_Pi:
	.zero		1064


//--------------------- .nv.constant0._Z21softmax_crossen_error6TensorS_Pi --------------------------
	.section	.nv.constant0._Z21softmax_crossen_error6TensorS_Pi,"a",@progbits
	.sectionflags	@""
	.align	4
.nv.constant0._Z21softmax_crossen_error6TensorS_Pi:
	.zero		1064


//--------------------- .nv.constant0._Z14softmax_kernel6TensorS_ --------------------------
	.section	.nv.constant0._Z14softmax_kernel6TensorS_,"a",@progbits
	.sectionflags	@""
	.align	4
.nv.constant0._Z14softmax_kernel6TensorS_:
	.zero		1056


//--------------------- .nv.constant0._Z15relu_derivative6TensorS_ --------------------------
	.section	.nv.constant0._Z15relu_derivative6TensorS_,"a",@progbits
	.sectionflags	@""
	.align	4
.nv.constant0._Z15relu_derivative6TensorS_:
	.zero		1056


//--------------------- .nv.constant0._Z14elementwisemul6TensorS_S_ --------------------------
	.section	.nv.constant0._Z14elementwisemul6TensorS_S_,"a",@progbits
	.sectionflags	@""
	.align	4
.nv.constant0._Z14elementwisemul6TensorS_S_:
	.zero		1136


//--------------------- .nv.constant0._Z18sigmoid_derivativePfS_m --------------------------
	.section	.nv.constant0._Z18sigmoid_derivativePfS_m,"a",@progbits
	.sectionflags	@""
	.align	4
.nv.constant0._Z18sigmoid_derivativePfS_m:
	.zero		920


//--------------------- .nv.constant0._Z14sigmoid_kernelPfS_m --------------------------
	.section	.nv.constant0._Z14sigmoid_kernelPfS_m,"a",@progbits
	.sectionflags	@""
	.align	4
.nv.constant0._Z14sigmoid_kernelPfS_m:
	.zero		920


//--------------------- .nv.constant0._Z11relu_kernel6TensorS_ --------------------------
	.section	.nv.constant0._Z11relu_kernel6TensorS_,"a",@progbits
	.sectionflags	@""
	.align	4
.nv.constant0._Z11relu_kernel6TensorS_:
	.zero		1056


//--------------------- .nv.constant0._Z15wts_nle_mul_nlw6TensorS_S_ --------------------------
	.section	.nv.constant0._Z15wts_nle_mul_nlw6TensorS_S_,"a",@progbits
	.sectionflags	@""
	.align	4
.nv.constant0._Z15wts_nle_mul_nlw6TensorS_S_:
	.zero		1136


//--------------------- .nv.constant0._Z20wts_ll_acts_mul_errs6TensorS_S_ --------------------------
	.section	.nv.constant0._Z20wts_ll_acts_mul_errs6TensorS_S_,"a",@progbits
	.sectionflags	@""
	.align	4
.nv.constant0._Z20wts_ll_acts_mul_errs6TensorS_S_:
	.zero		1136


//--------------------- .nv.constant0._Z20wts_input_mul_filter6TensorS_S_ --------------------------
	.section	.nv.constant0._Z20wts_input_mul_filter6TensorS_S_,"a",@progbits
	.sectionflags	@""
	.align	4
.nv.constant0._Z20wts_input_mul_filter6TensorS_S_:
	.zero		1136


//--------------------- .nv.constant0._Z20conv_relu_derivative6TensorS_ --------------------------
	.section	.nv.constant0._Z20conv_relu_derivative6TensorS_,"a",@progbits
	.sectionflags	@""
	.align	4
.nv.constant0._Z20conv_relu_derivative6TensorS_:
	.zero		1056


//--------------------- .nv.constant0._Z16conv_relu_kernel6TensorS_ --------------------------
	.section	.nv.constant0._Z16conv_relu_kernel6TensorS_,"a",@progbits
	.sectionflags	@""
	.align	4
.nv.constant0._Z16conv_relu_kernel6TensorS_:
	.zero		1056


//--------------------- .nv.constant0._Z17inverse_transform6TensorS_S_ --------------------------
	.section	.nv.constant0._Z17inverse_transform6TensorS_S_,"a",@progbits
	.sectionflags	@""
	.align	4
.nv.constant0._Z17inverse_transform6TensorS_S_:
	.zero		1136


//--------------------- .nv.constant0._Z27inverse_transform_with_bias6TensorS_12CustomMatrixS_ --------------------------
	.section	.nv.constant0._Z27inverse_transform_with_bias6TensorS_12CustomMatrixS_,"a",@progbits
	.sectionflags	@""
	.align	4
.nv.constant0._Z27inverse_transform_with_bias6TensorS_12CustomMatrixS_:
	.zero		1176


//--------------------- .nv.constant0._Z29inverse_transform_for_weights6TensorS_fS_ --------------------------
	.section	.nv.constant0._Z29inverse_transform_for_weights6TensorS_fS_,"a",@progbits
	.sectionflags	@""
	.align	4
.nv.constant0._Z29inverse_transform_for_weights6TensorS_fS_:
	.zero		1144


//--------------------- .nv.constant0._Z26map_transform_for_backprop6TensorS_S_ --------------------------
	.section	.nv.constant0._Z26map_transform_for_backprop6TensorS_S_,"a",@progbits
	.sectionflags	@""
	.align	4
.nv.constant0._Z26map_transform_for_backprop6TensorS_S_:
	.zero		1136


//--------------------- .nv.constant0._Z13map_transform6TensorS_S_ --------------------------
	.section	.nv.constant0._Z13map_transform6TensorS_S_,"a",@progbits
	.sectionflags	@""
	.align	4
.nv.constant0._Z13map_transform6TensorS_S_:
	.zero		1136


//--------------------- .nv.constant0._Z24flipped_filter_transform6TensorS_S_ --------------------------
	.section	.nv.constant0._Z24flipped_filter_transform6TensorS_S_,"a",@progbits
	.sectionflags	@""
	.align	4
.nv.constant0._Z24flipped_filter_transform6TensorS_S_:
	.zero		1136


//--------------------- .nv.constant0._Z16filter_transform6TensorS_S_ --------------------------
	.section	.nv.constant0._Z16filter_transform6TensorS_S_,"a",@progbits
	.sectionflags	@""
	.align	4
.nv.constant0._Z16filter_transform6TensorS_S_:
	.zero		1136


//--------------------- .nv.constant0._Z11simple_bias6TensorS_S_ --------------------------
	.section	.nv.constant0._Z11simple_bias6TensorS_S_,"a",@progbits
	.sectionflags	@""
	.align	4
.nv.constant0._Z11simple_bias6TensorS_S_:
	.zero		1136


//--------------------- .nv.constant0._Z9convmulfc6TensorS_S_ --------------------------
	.section	.nv.constant0._Z9convmulfc6TensorS_S_,"a",@progbits
	.sectionflags	@""
	.align	4
.nv.constant0._Z9convmulfc6TensorS_S_:
	.zero		1136


//--------------------- .nv.constant0._Z16matmulmatTtoconv6TensorS_S_ --------------------------
	.section	.nv.constant0._Z16matmulmatTtoconv6TensorS_S_,"a",@progbits
	.sectionflags	@""
	.align	4
.nv.constant0._Z16matmulmatTtoconv6TensorS_S_:
	.zero		1136


//--------------------- .nv.constant0._Z10matmulmatT6TensorS_S_ --------------------------
	.section	.nv.constant0._Z10matmulmatT6TensorS_S_,"a",@progbits
	.sectionflags	@""
	.align	4
.nv.constant0._Z10matmulmatT6TensorS_S_:
	.zero		1136


//--------------------- .nv.constant0._Z9matmulmat6TensorS_S_ --------------------------
	.section	.nv.constant0._Z9matmulmat6TensorS_S_,"a",@progbits
	.sectionflags	@""
	.align	4
.nv.constant0._Z9matmulmat6TensorS_S_:
	.zero		1136


//--------------------- .nv.constant0._Z9matmulvecPfS_iiS_ --------------------------
	.section	.nv.constant0._Z9matmulvecPfS_iiS_,"a",@progbits
	.sectionflags	@""
	.align	4
.nv.constant0._Z9matmulvecPfS_iiS_:
	.zero		928


//--------------------- SYMBOLS --------------------------

	.type		.nv.reservedSmem.offset0,@object
	.size		.nv.reservedSmem.offset0,0x4
	.type		.nv.reservedSmem.cap,@object
	.size		.nv.reservedSmem.cap,0x4
